def matmul_kernel(
    a_ptr,
    b_ptr,
    c_ptr,
    M,
    N,
    K,
    stride_am,
    stride_ak,
    stride_bk,
    stride_bn,
    stride_cm,
    stride_cn,
    BLOCK_M: tl.constexpr,
    BLOCK_N: tl.constexpr,
    BLOCK_K: tl.constexpr,
    GROUP_M: tl.constexpr,
):
    pid = tl.program_id(axis=0)
    num_pid_m = tl.cdiv(M, BLOCK_M)
    num_pid_n = tl.cdiv(N, BLOCK_N)
    num_pid_in_group = GROUP_M * num_pid_n
    group_id = pid // num_pid_in_group
    first_pid_m = group_id * GROUP_M
    group_size_m = min(num_pid_m - first_pid_m, GROUP_M)
    pid_m = first_pid_m + ((pid % num_pid_in_group) % group_size_m)
    pid_n = (pid % num_pid_in_group) // group_size_m

    offs_am = (pid_m * BLOCK_M + tl.arange(0, BLOCK_M)) % M
    offs_bn = (pid_n * BLOCK_N + tl.arange(0, BLOCK_N)) % N
    offs_k = tl.arange(0, BLOCK_K)
    a_ptrs = a_ptr + offs_am[:, None] * stride_am + offs_k[None, :] * stride_ak
    b_ptrs = b_ptr + offs_k[:, None] * stride_bk + offs_bn[None, :] * stride_bn

    acc = tl.zeros((BLOCK_M, BLOCK_N), dtype=tl.float32)
    for kk in range(0, tl.cdiv(K, BLOCK_K)):
        a = tl.load(a_ptrs, mask=offs_k[None, :] < K - kk * BLOCK_K, other=0.0)
        b = tl.load(b_ptrs, mask=offs_k[:, None] < K - kk * BLOCK_K, other=0.0)
        acc = tl.dot(a, b, acc)
        a_ptrs += BLOCK_K * stride_ak
        b_ptrs += BLOCK_K * stride_bk

    c = acc.to(c_ptr.dtype.element_ty)
    offs_cm = pid_m * BLOCK_M + tl.arange(0, BLOCK_M)
    offs_cn = pid_n * BLOCK_N + tl.arange(0, BLOCK_N)
    c_ptrs = c_ptr + offs_cm[:, None] * stride_cm + offs_cn[None, :] * stride_cn
    mask = (offs_cm[:, None] < M) & (offs_cn[None, :] < N)
    tl.store(c_ptrs, c, mask=mask)

# config = {"BLOCK_K": 128, "BLOCK_M": 128, "BLOCK_N": 128, "GROUP_M": 8, "arch": "sm_100", "dtype": "fp8e4m3", "num_ctas": 1, "num_stages": 3, "num_warps": 1}
# arch = sm_100


// ===== COMPILED SASS (sm_100a) =====

	.target	sm_100a

	.elftype	@"ET_EXEC"


//--------------------- .note.nv.tkinfo           --------------------------
	.section	.note.nv.tkinfo,"",@"SHT_NOTE"
	.sectionflags	@"SHF_NOTE_NV_TKINFO"
	.tkinfo
        /*0018*/ 	.word	0x00000081
        /*0030*/ 	.string	""
        /*0030*/ 	.string	"ptxas-blackwell"
        /*0030*/ 	.string	"Cuda compilation tools, release 12.9, V12.9.86"
        /*0030*/ 	.string	"Build cuda_12.9.r12.9/compiler.36037853_0"
        /*0030*/ 	.string	"-v  -suppress-debug-info  -lineinfo  -arch sm_100a "



//--------------------- .note.nv.cuver            --------------------------
	.section	.note.nv.cuver,"",@"SHT_NOTE"
	.sectionflags	@"SHF_NOTE_NV_CUVER"
        /*0018*/ 	.short	0x0001
        /*001a*/ 	.short	0x0064
        /*001c*/ 	.short	0x0001
        /*001e*/ 	.short	0x0000
        /*0020*/ 	.short	0x0001
        /*0022*/ 	.short	0x0000


//--------------------- .nv.info                  --------------------------
	.section	.nv.info,"",@"SHT_CUDA_INFO"
	.align	4


	//----- nvinfo : EIATTR_REGCOUNT
	.align		4
        /*0000*/ 	.byte	0x04, 0x2f
        /*0002*/ 	.short	(.L_1 - .L_0)
	.align		4
.L_0:
        /*0004*/ 	.word	index@(matmul_kernel)
        /*0008*/ 	.word	0x00000040


	//----- nvinfo : EIATTR_FRAME_SIZE
	.align		4
.L_1:
        /*000c*/ 	.byte	0x04, 0x11
        /*000e*/ 	.short	(.L_3 - .L_2)
	.align		4
.L_2:
        /*0010*/ 	.word	index@(matmul_kernel)
        /*0014*/ 	.word	0x000054e8


	//----- nvinfo : EIATTR_MIN_STACK_SIZE
	.align		4
.L_3:
        /*0018*/ 	.byte	0x04, 0x12
        /*001a*/ 	.short	(.L_5 - .L_4)
	.align		4
.L_4:
        /*001c*/ 	.word	index@(matmul_kernel)
        /*0020*/ 	.word	0x000054e8
.L_5:


//--------------------- .nv.info.matmul_kernel    --------------------------
	.section	.nv.info.matmul_kernel,"",@"SHT_CUDA_INFO"
	.sectionflags	@""
	.align	4


	//----- nvinfo : EIATTR_CUDA_API_VERSION
	.align		4
        /*0000*/ 	.byte	0x04, 0x37
        /*0002*/ 	.short	(.L_7 - .L_6)
.L_6:
        /*0004*/ 	.word	0x00000081


	//----- nvinfo : EIATTR_KPARAM_INFO
	.align		4
.L_7:
        /*0008*/ 	.byte	0x04, 0x17
        /*000a*/ 	.short	(.L_9 - .L_8)
.L_8:
        /*000c*/ 	.word	0x00000000
        /*0010*/ 	.short	0x000d
        /*0012*/ 	.short	0x0048
        /*0014*/ 	.byte	0x00, 0xf4, 0x21, 0x00


	//----- nvinfo : EIATTR_KPARAM_INFO
	.align		4
.L_9:
        /*0018*/ 	.byte	0x04, 0x17
        /*001a*/ 	.short	(.L_11 - .L_10)
.L_10:
        /*001c*/ 	.word	0x00000000
        /*0020*/ 	.short	0x000c
        /*0022*/ 	.short	0x0040
        /*0024*/ 	.byte	0x00, 0xf4, 0x21, 0x00


	//----- nvinfo : EIATTR_KPARAM_INFO
	.align		4
.L_11:
        /*0028*/ 	.byte	0x04, 0x17
        /*002a*/ 	.short	(.L_13 - .L_12)
.L_12:
        /*002c*/ 	.word	0x00000000
        /*0030*/ 	.short	0x000b
        /*0032*/ 	.short	0x0038
        /*0034*/ 	.byte	0x00, 0xf0, 0x11, 0x00


	//----- nvinfo : EIATTR_KPARAM_INFO
	.align		4
.L_13:
        /*0038*/ 	.byte	0x04, 0x17
        /*003a*/ 	.short	(.L_15 - .L_14)
.L_14:
        /*003c*/ 	.word	0x00000000
        /*0040*/ 	.short	0x000a
        /*0042*/ 	.short	0x0034
        /*0044*/ 	.byte	0x00, 0xf0, 0x11, 0x00


	//----- nvinfo : EIATTR_KPARAM_INFO
	.align		4
.L_15:
        /*0048*/ 	.byte	0x04, 0x17
        /*004a*/ 	.short	(.L_17 - .L_16)
.L_16:
        /*004c*/ 	.word	0x00000000
        /*0050*/ 	.short	0x0009
        /*0052*/ 	.short	0x0030
        /*0054*/ 	.byte	0x00, 0xf0, 0x11, 0x00


	//----- nvinfo : EIATTR_KPARAM_INFO
	.align		4
.L_17:
        /*0058*/ 	.byte	0x04, 0x17
        /*005a*/ 	.short	(.L_19 - .L_18)
.L_18:
        /*005c*/ 	.word	0x00000000
        /*0060*/ 	.short	0x0008
        /*0062*/ 	.short	0x002c
        /*0064*/ 	.byte	0x00, 0xf0, 0x11, 0x00


	//----- nvinfo : EIATTR_KPARAM_INFO
	.align		4
.L_19:
        /*0068*/ 	.byte	0x04, 0x17
        /*006a*/ 	.short	(.L_21 - .L_20)
.L_20:
        /*006c*/ 	.word	0x00000000
        /*0070*/ 	.short	0x0007
        /*0072*/ 	.short	0x0028
        /*0074*/ 	.byte	0x00, 0xf0, 0x11, 0x00


	//----- nvinfo : EIATTR_KPARAM_INFO
	.align		4
.L_21:
        /*0078*/ 	.byte	0x04, 0x17
        /*007a*/ 	.short	(.L_23 - .L_22)
.L_22:
        /*007c*/ 	.word	0x00000000
        /*0080*/ 	.short	0x0006
        /*0082*/ 	.short	0x0024
        /*0084*/ 	.byte	0x00, 0xf0, 0x11, 0x00


	//----- nvinfo : EIATTR_KPARAM_INFO
	.align		4
.L_23:
        /*0088*/ 	.byte	0x04, 0x17
        /*008a*/ 	.short	(.L_25 - .L_24)
.L_24:
        /*008c*/ 	.word	0x00000000
        /*0090*/ 	.short	0x0005
        /*0092*/ 	.short	0x0020
        /*0094*/ 	.byte	0x00, 0xf0, 0x11, 0x00


	//----- nvinfo : EIATTR_KPARAM_INFO
	.align		4
.L_25:
        /*0098*/ 	.byte	0x04, 0x17
        /*009a*/ 	.short	(.L_27 - .L_26)
.L_26:
        /*009c*/ 	.word	0x00000000
        /*00a0*/ 	.short	0x0004
        /*00a2*/ 	.short	0x001c
        /*00a4*/ 	.byte	0x00, 0xf0, 0x11, 0x00


	//----- nvinfo : EIATTR_KPARAM_INFO
	.align		4
.L_27:
        /*00a8*/ 	.byte	0x04, 0x17
        /*00aa*/ 	.short	(.L_29 - .L_28)
.L_28:
        /*00ac*/ 	.word	0x00000000
        /*00b0*/ 	.short	0x0003
        /*00b2*/ 	.short	0x0018
        /*00b4*/ 	.byte	0x00, 0xf0, 0x11, 0x00


	//----- nvinfo : EIATTR_KPARAM_INFO
	.align		4
.L_29:
        /*00b8*/ 	.byte	0x04, 0x17
        /*00ba*/ 	.short	(.L_31 - .L_30)
.L_30:
        /*00bc*/ 	.word	0x00000000
        /*00c0*/ 	.short	0x0002
        /*00c2*/ 	.short	0x0010
        /*00c4*/ 	.byte	0x00, 0xf4, 0x21, 0x00


	//----- nvinfo : EIATTR_KPARAM_INFO
	.align		4
.L_31:
        /*00c8*/ 	.byte	0x04, 0x17
        /*00ca*/ 	.short	(.L_33 - .L_32)
.L_32:
        /*00cc*/ 	.word	0x00000000
        /*00d0*/ 	.short	0x0001
        /*00d2*/ 	.short	0x0008
        /*00d4*/ 	.byte	0x00, 0xf4, 0x21, 0x00


	//----- nvinfo : EIATTR_KPARAM_INFO
	.align		4
.L_33:
        /*00d8*/ 	.byte	0x04, 0x17
        /*00da*/ 	.short	(.L_35 - .L_34)
.L_34:
        /*00dc*/ 	.word	0x00000000
        /*00e0*/ 	.short	0x0000
        /*00e2*/ 	.short	0x0000
        /*00e4*/ 	.byte	0x00, 0xf4, 0x21, 0x00


	//----- nvinfo : EIATTR_SPARSE_MMA_MASK
	.align		4
.L_35:
        /*00e8*/ 	.byte	0x03, 0x50
        /*00ea*/ 	.short	0x0000


	//----- nvinfo : EIATTR_MAXREG_COUNT
	.align		4
        /*00ec*/ 	.byte	0x03, 0x1b
        /*00ee*/ 	.short	0x00ff


	//----- nvinfo : EIATTR_NUM_BARRIERS
	.align		4
        /*00f0*/ 	.byte	0x02, 0x4c
        /*00f2*/ 	.byte	0x01
	.zero		1


	//----- nvinfo : EIATTR_ANNOTATIONS
	.align		4
        /*00f4*/ 	.byte	0x04, 0x55
        /*00f6*/ 	.short	(.L_37 - .L_36)


	//   ....[0]....
.L_36:
        /*00f8*/ 	.word	0x00000001
        /*00fc*/ 	.byte	0x50, 0x00, 0x00, 0x00, 0x01, 0x00, 0x00, 0x00, 0x90, 0x00, 0x00, 0x00, 0x01, 0x00, 0x00, 0x00
        /* <DEDUP_REMOVED lines=649> */
        /*299c*/ 	.byte	0x90, 0xd8, 0x00, 0x00, 0x01, 0x00, 0x00, 0x00, 0xc0, 0xd8, 0x00, 0x00


	//----- nvinfo : EIATTR_COOP_GROUP_MASK_REGIDS
	.align		4
.L_37:
        /*29a8*/ 	.byte	0x04, 0x29
        /*29aa*/ 	.short	(.L_39 - .L_38)


	//   ....[0]....
.L_38:
        /*29ac*/ 	.word	0xffffffff


	//   ....[1]....
        /*29b0*/ 	.word	0xffffffff


	//   ....[2]....
        /*29b4*/ 	.word	0xffffffff


	//   ....[3]....
        /*29b8*/ 	.word	0xffffffff


	//   ....[4]....
        /*29bc*/ 	.word	0xffffffff


	//   ....[5]....
        /*29c0*/ 	.word	0xffffffff


	//   ....[6]....
        /*29c4*/ 	.word	0xffffffff


	//   ....[7]....
        /*29c8*/ 	.word	0xffffffff


	//   ....[8]....
        /*29cc*/ 	.word	0xffffffff


	//   ....[9]....
        /*29d0*/ 	.word	0xffffffff


	//   ....[10]....
        /*29d4*/ 	.word	0xffffffff


	//   ....[11]....
        /*29d8*/ 	.word	0xffffffff


	//   ....[12]....
        /*29dc*/ 	.word	0xffffffff


	//   ....[13]....
        /*29e0*/ 	.word	0xffffffff


	//   ....[14]....
        /*29e4*/ 	.word	0xffffffff


	//   ....[15]....
        /*29e8*/ 	.word	0xffffffff


	//   ....[16]....
        /*29ec*/ 	.word	0xffffffff


	//   ....[17]....
        /*29f0*/ 	.word	0xffffffff


	//   ....[18]....
        /*29f4*/ 	.word	0xffffffff


	//   ....[19]....
        /*29f8*/ 	.word	0xffffffff


	//   ....[20]....
        /*29fc*/ 	.word	0xffffffff


	//   ....[21]....
        /*2a00*/ 	.word	0xffffffff


	//   ....[22]....
        /*2a04*/ 	.word	0xffffffff


	//   ....[23]....
        /*2a08*/ 	.word	0xffffffff


	//   ....[24]....
        /*2a0c*/ 	.word	0xffffffff


	//   ....[25]....
        /*2a10*/ 	.word	0xffffffff


	//   ....[26]....
        /*2a14*/ 	.word	0xffffffff


	//   ....[27]....
        /*2a18*/ 	.word	0xffffffff


	//   ....[28]....
        /*2a1c*/ 	.word	0xffffffff


	//   ....[29]....
        /*2a20*/ 	.word	0xffffffff


	//   ....[30]....
        /*2a24*/ 	.word	0xffffffff


	//   ....[31]....
        /*2a28*/ 	.word	0xffffffff


	//   ....[32]....
        /*2a2c*/ 	.word	0xffffffff


	//   ....[33]....
        /*2a30*/ 	.word	0xffffffff


	//   ....[34]....
        /*2a34*/ 	.word	0xffffffff


	//   ....[35]....
        /*2a38*/ 	.word	0xffffffff


	//   ....[36]....
        /*2a3c*/ 	.word	0xffffffff


	//   ....[37]....
        /*2a40*/ 	.word	0xffffffff


	//   ....[38]....
        /*2a44*/ 	.word	0xffffffff


	//   ....[39]....
        /*2a48*/ 	.word	0xffffffff


	//   ....[40]....
        /*2a4c*/ 	.word	0xffffffff


	//   ....[41]....
        /*2a50*/ 	.word	0xffffffff


	//   ....[42]....
        /*2a54*/ 	.word	0xffffffff


	//   ....[43]....
        /*2a58*/ 	.word	0xffffffff


	//   ....[44]....
        /*2a5c*/ 	.word	0xffffffff


	//   ....[45]....
        /*2a60*/ 	.word	0xffffffff


	//   ....[46]....
        /*2a64*/ 	.word	0xffffffff


	//   ....[47]....
        /*2a68*/ 	.word	0xffffffff


	//   ....[48]....
        /*2a6c*/ 	.word	0xffffffff


	//   ....[49]....
        /*2a70*/ 	.word	0xffffffff


	//   ....[50]....
        /*2a74*/ 	.word	0xffffffff


	//   ....[51]....
        /*2a78*/ 	.word	0xffffffff


	//   ....[52]....
        /*2a7c*/ 	.word	0xffffffff


	//   ....[53]....
        /*2a80*/ 	.word	0xffffffff


	//   ....[54]....
        /*2a84*/ 	.word	0xffffffff


	//   ....[55]....
        /*2a88*/ 	.word	0xffffffff


	//   ....[56]....
        /*2a8c*/ 	.word	0xffffffff


	//   ....[57]....
        /*2a90*/ 	.word	0xffffffff


	//   ....[58]....
        /*2a94*/ 	.word	0xffffffff


	//   ....[59]....
        /*2a98*/ 	.word	0xffffffff


	//   ....[60]....
        /*2a9c*/ 	.word	0xffffffff


	//   ....[61]....
        /*2aa0*/ 	.word	0xffffffff


	//   ....[62]....
        /*2aa4*/ 	.word	0xffffffff


	//----- nvinfo : EIATTR_COOP_GROUP_INSTR_OFFSETS
	.align		4
.L_39:
        /*2aa8*/ 	.byte	0x04, 0x28
        /*2aaa*/ 	.short	(.L_41 - .L_40)


	//   ....[0]....
.L_40:
        /*2aac*/ 	.word	0x000a7560


	//   ....[1]....
        /*2ab0*/ 	.word	0x000a8770


	//   ....[2]....
        /*2ab4*/ 	.word	0x000a9390


	//   ....[3]....
        /*2ab8*/ 	.word	0x000a9430


	//   ....[4]....
        /*2abc*/ 	.word	0x000a9660


	//   ....[5]....
        /*2ac0*/ 	.word	0x000a9a60


	//   ....[6]....
        /*2ac4*/ 	.word	0x000aa0a0


	//   ....[7]....
        /*2ac8*/ 	.word	0x000aa1a0


	//   ....[8]....
        /*2acc*/ 	.word	0x000aa6d0


	//   ....[9]....
        /*2ad0*/ 	.word	0x000aa840


	//   ....[10]....
        /*2ad4*/ 	.word	0x000aa9a0


	//   ....[11]....
        /*2ad8*/ 	.word	0x000baaa0


	//   ....[12]....
        /*2adc*/ 	.word	0x000bac50


	//   ....[13]....
        /*2ae0*/ 	.word	0x000bac70


	//   ....[14]....
        /*2ae4*/ 	.word	0x000baf60


	//   ....[15]....
        /*2ae8*/ 	.word	0x000bafa0


	//   ....[16]....
        /*2aec*/ 	.word	0x000bb010


	//   ....[17]....
        /*2af0*/ 	.word	0x000bb080


	//   ....[18]....
        /*2af4*/ 	.word	0x000bb0c0


	//   ....[19]....
        /*2af8*/ 	.word	0x000bb200


	//   ....[20]....
        /*2afc*/ 	.word	0x000bb230


	//   ....[21]....
        /*2b00*/ 	.word	0x000bb2d0


	//   ....[22]....
        /*2b04*/ 	.word	0x000bb2f0


	//   ....[23]....
        /*2b08*/ 	.word	0x000bb3f0


	//   ....[24]....
        /*2b0c*/ 	.word	0x000bb440


	//   ....[25]....
        /*2b10*/ 	.word	0x000bb480


	//   ....[26]....
        /*2b14*/ 	.word	0x000bb4b0


	//   ....[27]....
        /*2b18*/ 	.word	0x000bb530


	//   ....[28]....
        /*2b1c*/ 	.word	0x000bb550


	//   ....[29]....
        /*2b20*/ 	.word	0x000bb6a0


	//   ....[30]....
        /*2b24*/ 	.word	0x000bb6d0


	//   ....[31]....
        /*2b28*/ 	.word	0x000bb750


	//   ....[32]....
        /*2b2c*/ 	.word	0x000bb780


	//   ....[33]....
        /*2b30*/ 	.word	0x000bb8f0


	//   ....[34]....
        /*2b34*/ 	.word	0x000bb910


	//   ....[35]....
        /*2b38*/ 	.word	0x000bb950


	//   ....[36]....
        /*2b3c*/ 	.word	0x000bb9b0


	//   ....[37]....
        /*2b40*/ 	.word	0x000bba30


	//   ....[38]....
        /*2b44*/ 	.word	0x000bba60


	//   ....[39]....
        /*2b48*/ 	.word	0x000bbbe0


	//   ....[40]....
        /*2b4c*/ 	.word	0x000bbc20


	//   ....[41]....
        /*2b50*/ 	.word	0x000bbcb0


	//   ....[42]....
        /*2b54*/ 	.word	0x000bbde0


	//   ....[43]....
        /*2b58*/ 	.word	0x000bbe10


	//   ....[44]....
        /*2b5c*/ 	.word	0x000bbe40


	//   ....[45]....
        /*2b60*/ 	.word	0x000bbee0


	//   ....[46]....
        /*2b64*/ 	.word	0x000bc010


	//   ....[47]....
        /*2b68*/ 	.word	0x000bc040


	//   ....[48]....
        /*2b6c*/ 	.word	0x000bc070


	//   ....[49]....
        /*2b70*/ 	.word	0x000bc1e0


	//   ....[50]....
        /*2b74*/ 	.word	0x000bc500


	//   ....[51]....
        /*2b78*/ 	.word	0x000bc520


	//   ....[52]....
        /*2b7c*/ 	.word	0x000bc540


	//   ....[53]....
        /*2b80*/ 	.word	0x000bc560


	//   ....[54]....
        /*2b84*/ 	.word	0x000bc580


	//   ....[55]....
        /*2b88*/ 	.word	0x000bc5a0


	//   ....[56]....
        /*2b8c*/ 	.word	0x000bc5e0


	//   ....[57]....
        /*2b90*/ 	.word	0x000bc600


	//   ....[58]....
        /*2b94*/ 	.word	0x000bc640


	//   ....[59]....
        /*2b98*/ 	.word	0x000bc680


	//   ....[60]....
        /*2b9c*/ 	.word	0x000bc740


	//   ....[61]....
        /*2ba0*/ 	.word	0x000bc770


	//   ....[62]....
        /*2ba4*/ 	.word	0x000bc7a0


	//----- nvinfo : EIATTR_VRC_CTA_INIT_COUNT
	.align		4
.L_41:
        /*2ba8*/ 	.byte	0x02, 0x4a
	.zero		1
	.zero		1


	//----- nvinfo : EIATTR_EXIT_INSTR_OFFSETS
	.align		4
        /*2bac*/ 	.byte	0x04, 0x1c
        /*2bae*/ 	.short	(.L_43 - .L_42)


	//   ....[0]....
.L_42:
        /*2bb0*/ 	.word	0x000c6ee0


	//   ....[1]....
        /*2bb4*/ 	.word	0x000c6f10


	//----- nvinfo : EIATTR_REQNTID
	.align		4
.L_43:
        /*2bb8*/ 	.byte	0x04, 0x10
        /*2bba*/ 	.short	(.L_45 - .L_44)
.L_44:
        /*2bbc*/ 	.word	0x00000020
        /*2bc0*/ 	.word	0x00000001
        /*2bc4*/ 	.word	0x00000001


	//----- nvinfo : EIATTR_CBANK_PARAM_SIZE
	.align		4
.L_45:
        /*2bc8*/ 	.byte	0x03, 0x19
        /*2bca*/ 	.short	0x0050


	//----- nvinfo : EIATTR_PARAM_CBANK
	.align		4
        /*2bcc*/ 	.byte	0x04, 0x0a
        /*2bce*/ 	.short	(.L_47 - .L_46)
	.align		4
.L_46:
        /*2bd0*/ 	.word	index@(.nv.constant0.matmul_kernel)
        /*2bd4*/ 	.short	0x0380
        /*2bd6*/ 	.short	0x0050


	//----- nvinfo : EIATTR_SW_WAR
	.align		4
.L_47:
        /*2bd8*/ 	.byte	0x04, 0x36
        /*2bda*/ 	.short	(.L_49 - .L_48)
.L_48:
        /*2bdc*/ 	.word	0x00000008
.L_49:


//--------------------- .nv.compat                --------------------------
	.section	.nv.compat,"",@"SHT_CUDA_COMPAT_INFO"
	.align	4
        /*0000*/ 	.byte	0x02, 0x02, 0x02, 0x00, 0x02, 0x05, 0x05, 0x00, 0x02, 0x03, 0x00, 0x00, 0x02, 0x06, 0x01, 0x00


//--------------------- .nv.callgraph             --------------------------
	.section	.nv.callgraph,"",@"SHT_CUDA_CALLGRAPH"
	.align	4
	.sectionentsize	8
	.align		4
        /*0000*/ 	.word	0x00000000
	.align		4
        /*0004*/ 	.word	0xffffffff
	.align		4
        /*0008*/ 	.word	0x00000000
	.align		4
        /*000c*/ 	.word	0xfffffffe
	.align		4
        /*0010*/ 	.word	0x00000000
	.align		4
        /*0014*/ 	.word	0xfffffffd
	.align		4
        /*0018*/ 	.word	0x00000000
	.align		4
        /*001c*/ 	.word	0xfffffffc


//--------------------- .text.matmul_kernel       --------------------------
	.section	.text.matmul_kernel,"ax",@progbits
	.align	128
        .global         matmul_kernel
        .type           matmul_kernel,@function
        .size           matmul_kernel,(.L_x_3 - matmul_kernel)
        .other          matmul_kernel,@"STO_CUDA_ENTRY STV_DEFAULT"
matmul_kernel:
.text.matmul_kernel:
[----:B------:R-:W0:Y:S02]  /*0000*/  LDC R1, c[0x0][0x37c] ;  /* 0x0000df00ff017b82 */ /* 0x000e240000000800 */
[----:B0-----:R-:W-:-:S06]  /*0010*/  VIADD R1, R1, 0xffffab18 ;  /* 0xffffab1801017836 */ /* 0x001fcc0000000000 */
[----:B------:R-:W0:Y:S01]  /*0020*/  LDC.64 R4, c[0x0][0x398] ;  /* 0x0000e600ff047b82 */ /* 0x000e220000000a00 */
[----:B------:R-:W1:Y:S01]  /*0030*/  S2R R7, SR_CTAID.X ;  /* 0x0000000000077919 */ /* 0x000e620000002500 */
[----:B------:R-:W2:Y:S01]  /*0040*/  LDCU UR45, c[0x0][0x3a0] ;  /* 0x00007400ff2d77ac */ /* 0x000ea20008000800 */
[----:B------:R-:W-:Y:S01]  /*0050*/  STL [R1+0x790], RZ ;  /* 0x000790ff01007387 */ /* 0x000fe20000100800 */
[----:B------:R-:W-:Y:S01]  /*0060*/  UMOV UR4, 0x400 ;  /* 0x0000040000047882 */ /* 0x000fe20000000000 */
[----:B------:R-:W3:Y:S03]  /*0070*/  LDCU.64 UR40, c[0x0][0x358] ;  /* 0x00006b00ff2877ac */ /* 0x000ee60008000a00 */
[----:B------:R-:W4:Y:S01]  /*0080*/  S2UR UR5, SR_CgaCtaId ;  /* 0x00000000000579c3 */ /* 0x000f220000008800 */
[----:B------:R-:W-:Y:S04]  /*0090*/  STL [R1+0x794], RZ ;  /* 0x000794ff01007387 */ /* 0x000fe80000100800 */
[----:B------:R-:W-:Y:S04]  /*00a0*/  STL [R1+0x798], RZ ;  /* 0x000798ff01007387 */ /* 0x000fe80000100800 */
[----:B------:R-:W-:Y:S01]  /*00b0*/  STL [R1+0x79c], RZ ;  /* 0x00079cff01007387 */ /* 0x000fe20000100800 */
[----:B--2---:R-:W-:-:S03]  /*00c0*/  UIADD3 UR45, UPT, UPT, UR45, 0x7f, URZ ;  /* 0x0000007f2d2d7890 */ /* 0x004fc6000fffe0ff */
[----:B------:R-:W-:Y:S01]  /*00d0*/  STL [R1+0x780], RZ ;  /* 0x000780ff01007387 */ /* 0x000fe20000100800 */
[----:B0-----:R-:W-:-:S03]  /*00e0*/  VIADD R0, R5, 0x7f ;  /* 0x0000007f05007836 */ /* 0x001fc60000000000 */
[----:B------:R-:W-:Y:S01]  /*00f0*/  STL [R1+0x784], RZ ;  /* 0x000784ff01007387 */ /* 0x000fe20000100800 */
[----:B------:R-:W-:-:S03]  /*0100*/  UISETP.GE.AND UP0, UPT, UR45, 0x80, UPT ;  /* 0x000000802d00788c */ /* 0x000fc6000bf06270 */
[----:B------:R-:W-:Y:S01]  /*0110*/  STL [R1+0x788], RZ ;  /* 0x000788ff01007387 */ /* 0x000fe20000100800 */
[----:B------:R-:W-:Y:S01]  /*0120*/  SHF.R.S32.HI R3, RZ, 0x1f, R0 ;  /* 0x0000001fff037819 */ /* 0x000fe20000011400 */
[----:B----4-:R-:W-:Y:S02]  /*0130*/  ULEA UR4, UR5, UR4, 0x18 ;  /* 0x0000000405047291 */ /* 0x010fe4000f8ec0ff */
[----:B------:R-:W-:Y:S01]  /*0140*/  STL [R1+0x78c], RZ ;  /* 0x00078cff01007387 */ /* 0x000fe20000100800 */
[----:B------:R-:W-:Y:S02]  /*0150*/  LEA.HI R3, R3, R0, RZ, 0x7 ;  /* 0x0000000003037211 */ /* 0x000fe400078f38ff */
[----:B-1----:R-:W-:Y:S01]  /*0160*/  IABS R10, R7 ;  /* 0x00000007000a7213 */ /* 0x002fe20000000000 */
[----:B------:R-:W-:Y:S01]  /*0170*/  STL [R1+0x770], RZ ;  /* 0x000770ff01007387 */ /* 0x000fe20000100800 */
[----:B------:R-:W-:-:S03]  /*0180*/  SHF.R.S32.HI R3, RZ, 0x7, R3 ;  /* 0x00000007ff037819 */ /* 0x000fc60000011403 */
[----:B------:R-:W-:Y:S02]  /*0190*/  STL [R1+0x774], RZ ;  /* 0x000774ff01007387 */ /* 0x000fe40000100800 */
[----:B------:R-:W-:Y:S02]  /*01a0*/  IMAD.SHL.U32 R6, R3, 0x8, RZ ;  /* 0x0000000803067824 */ /* 0x000fe400078e00ff */
[----:B------:R-:W-:Y:S03]  /*01b0*/  STL [R1+0x778], RZ ;  /* 0x000778ff01007387 */ /* 0x000fe60000100800 */
[-C--:B------:R-:W-:Y:S01]  /*01c0*/  IABS R9, R6.reuse ;  /* 0x0000000600097213 */ /* 0x080fe20000000000 */
[----:B------:R-:W-:Y:S01]  /*01d0*/  STL [R1+0x77c], RZ ;  /* 0x00077cff01007387 */ /* 0x000fe20000100800 */
[----:B------:R-:W-:Y:S02]  /*01e0*/  IABS R12, R6 ;  /* 0x00000006000c7213 */ /* 0x000fe40000000000 */
[----:B------:R-:W0:Y:S01]  /*01f0*/  I2F.RP R0, R9 ;  /* 0x0000000900007306 */ /* 0x000e220000209400 */
[----:B------:R-:W-:Y:S04]  /*0200*/  STL [R1+0x760], RZ ;  /* 0x000760ff01007387 */ /* 0x000fe80000100800 */
[----:B------:R-:W-:Y:S04]  /*0210*/  STL [R1+0x764], RZ ;  /* 0x000764ff01007387 */ /* 0x000fe80000100800 */
[----:B------:R-:W-:Y:S04]  /*0220*/  STL [R1+0x768], RZ ;  /* 0x000768ff01007387 */ /* 0x000fe80000100800 */
[----:B------:R-:W-:Y:S01]  /*0230*/  STL [R1+0x76c], RZ ;  /* 0x00076cff01007387 */ /* 0x000fe20000100800 */
[----:B0-----:R-:W0:Y:S03]  /*0240*/  MUFU.RCP R0, R0 ;  /* 0x0000000000007308 */ /* 0x001e260000001000 */
[----:B------:R-:W-:Y:S04]  /*0250*/  STL [R1+0x750], RZ ;  /* 0x000750ff01007387 */ /* 0x000fe80000100800 */
[----:B------:R-:W-:Y:S04]  /*0260*/  STL [R1+0x754], RZ ;  /* 0x000754ff01007387 */ /* 0x000fe80000100800 */
[----:B------:R-:W-:Y:S04]  /*0270*/  STL [R1+0x758], RZ ;  /* 0x000758ff01007387 */ /* 0x000fe80000100800 */
[----:B------:R-:W-:Y:S01]  /*0280*/  STL [R1+0x75c], RZ ;  /* 0x00075cff01007387 */ /* 0x000fe20000100800 */
[----:B0-----:R-:W-:-:S03]  /*0290*/  VIADD R2, R0, 0xffffffe ;  /* 0x0ffffffe00027836 */ /* 0x001fc60000000000 */
[----:B------:R-:W-:Y:S01]  /*02a0*/  STL [R1+0x740], RZ ;  /* 0x000740ff01007387 */ /* 0x000fe20000100800 */
[----:B------:R-:W-:Y:S01]  /*02b0*/  IMAD.MOV R0, RZ, RZ, -R12 ;  /* 0x000000ffff007224 */ /* 0x000fe200078e0a0c */
[----:B------:R0:W1:Y:S02]  /*02c0*/  F2I.FTZ.U32.TRUNC.NTZ R3, R2 ;  /* 0x0000000200037305 */ /* 0x000064000021f000 */
[----:B------:R-:W-:Y:S04]  /*02d0*/  STL [R1+0x744], RZ ;  /* 0x000744ff01007387 */ /* 0x000fe80000100800 */
[----:B------:R-:W-:Y:S04]  /*02e0*/  STL [R1+0x748], RZ ;  /* 0x000748ff01007387 */ /* 0x000fe80000100800 */
[----:B------:R-:W-:Y:S01]  /*02f0*/  STL [R1+0x74c], RZ ;  /* 0x00074cff01007387 */ /* 0x000fe20000100800 */
[----:B0-----:R-:W-:-:S03]  /*0300*/  IMAD.MOV.U32 R2, RZ, RZ, RZ ;  /* 0x000000ffff027224 */ /* 0x001fc600078e00ff */
[----:B------:R-:W-:Y:S01]  /*0310*/  STL [R1+0x730], RZ ;  /* 0x000730ff01007387 */ /* 0x000fe20000100800 */
[----:B-1----:R-:W-:-:S03]  /*0320*/  IMAD.MOV R8, RZ, RZ, -R3 ;  /* 0x000000ffff087224 */ /* 0x002fc600078e0a03 */
[----:B------:R-:W-:Y:S01]  /*0330*/  STL [R1+0x734], RZ ;  /* 0x000734ff01007387 */ /* 0x000fe20000100800 */
[----:B------:R-:W-:-:S03]  /*0340*/  IMAD R11, R8, R9, RZ ;  /* 0x00000009080b7224 */ /* 0x000fc600078e02ff */
[----:B------:R-:W-:Y:S01]  /*0350*/  STL [R1+0x738], RZ ;  /* 0x000738ff01007387 */ /* 0x000fe20000100800 */
[----:B------:R-:W-:Y:S02]  /*0360*/  IMAD.MOV.U32 R8, RZ, RZ, R10 ;  /* 0x000000ffff087224 */ /* 0x000fe400078e000a */
[----:B------:R-:W-:Y:S01]  /*0370*/  IMAD.HI.U32 R3, R3, R11, R2 ;  /* 0x0000000b03037227 */ /* 0x000fe200078e0002 */
[----:B------:R-:W-:Y:S04]  /*0380*/  STL [R1+0x73c], RZ ;  /* 0x00073cff01007387 */ /* 0x000fe80000100800 */
[----:B------:R-:W-:Y:S01]  /*0390*/  STL [R1+0x720], RZ ;  /* 0x000720ff01007387 */ /* 0x000fe20000100800 */
[----:B------:R-:W-:-:S03]  /*03a0*/  IMAD.HI.U32 R3, R3, R8, RZ ;  /* 0x0000000803037227 */ /* 0x000fc600078e00ff */
[----:B------:R-:W-:Y:S01]  /*03b0*/  STL [R1+0x724], RZ ;  /* 0x000724ff01007387 */ /* 0x000fe20000100800 */
[----:B------:R-:W-:-:S03]  /*03c0*/  IMAD R0, R3, R0, R8 ;  /* 0x0000000003007224 */ /* 0x000fc600078e0208 */
[----:B------:R-:W-:Y:S02]  /*03d0*/  STL [R1+0x728], RZ ;  /* 0x000728ff01007387 */ /* 0x000fe40000100800 */
[----:B------:R-:W-:Y:S02]  /*03e0*/  ISETP.GT.U32.AND P1, PT, R9, R0, PT ;  /* 0x000000000900720c */ /* 0x000fe40003f24070 */
[----:B------:R-:W-:Y:S04]  /*03f0*/  STL [R1+0x72c], RZ ;  /* 0x00072cff01007387 */ /* 0x000fe80000100800 */
[----:B------:R-:W-:Y:S04]  /*0400*/  STL [R1+0xb40], RZ ;  /* 0x000b40ff01007387 */ /* 0x000fe80000100800 */
[----:B------:R-:W-:Y:S03]  /*0410*/  STL [R1+0xb44], RZ ;  /* 0x000b44ff01007387 */ /* 0x000fe60000100800 */
[----:B------:R-:W-:Y:S01]  /*0420*/  @!P1 IMAD.IADD R0, R0, 0x1, -R9 ;  /* 0x0000000100009824 */ /* 0x000fe200078e0a09 */
[----:B------:R-:W-:Y:S01]  /*0430*/  STL [R1+0xb48], RZ ;  /* 0x000b48ff01007387 */ /* 0x000fe20000100800 */
[----:B------:R-:W-:Y:S01]  /*0440*/  @!P1 VIADD R3, R3, 0x1 ;  /* 0x0000000103039836 */ /* 0x000fe20000000000 */
[----:B------:R-:W-:-:S02]  /*0450*/  ISETP.NE.AND P1, PT, R6, RZ, PT ;  /* 0x000000ff0600720c */ /* 0x000fc40003f25270 */
[----:B------:R-:W-:Y:S01]  /*0460*/  STL [R1+0xb4c], RZ ;  /* 0x000b4cff01007387 */ /* 0x000fe20000100800 */
[----:B------:R-:W-:Y:S02]  /*0470*/  ISETP.GE.U32.AND P0, PT, R0, R9, PT ;  /* 0x000000090000720c */ /* 0x000fe40003f06070 */
[----:B------:R-:W-:Y:S01]  /*0480*/  LOP3.LUT R0, R7, R6, RZ, 0x3c, !PT ;  /* 0x0000000607007212 */ /* 0x000fe200078e3cff */
[----:B------:R-:W-:Y:S03]  /*0490*/  STL [R1+0xc30], RZ ;  /* 0x000c30ff01007387 */ /* 0x000fe60000100800 */
[----:B------:R-:W-:Y:S01]  /*04a0*/  ISETP.GE.AND P2, PT, R0, RZ, PT ;  /* 0x000000ff0000720c */ /* 0x000fe20003f46270 */
[----:B------:R-:W-:Y:S01]  /*04b0*/  STL [R1+0xc34], RZ ;  /* 0x000c34ff01007387 */ /* 0x000fe20000100800 */
[----:B------:R-:W-:-:S03]  /*04c0*/  VIADD R0, R4, 0x7f ;  /* 0x0000007f04007836 */ /* 0x000fc60000000000 */
[----:B------:R-:W-:Y:S02]  /*04d0*/  STL [R1+0xc38], RZ ;  /* 0x000c38ff01007387 */ /* 0x000fe40000100800 */
[----:B------:R-:W-:Y:S02]  /*04e0*/  @P0 VIADD R3, R3, 0x1 ;  /* 0x0000000103030836 */ /* 0x000fe40000000000 */
[----:B------:R-:W-:Y:S02]  /*04f0*/  STL [R1+0xc3c], RZ ;  /* 0x000c3cff01007387 */ /* 0x000fe40000100800 */
[----:B------:R-:W-:Y:S01]  /*0500*/  IMAD.MOV.U32 R2, RZ, RZ, R3 ;  /* 0x000000ffff027224 */ /* 0x000fe200078e0003 */
[----:B------:R-:W-:Y:S01]  /*0510*/  SHF.R.S32.HI R3, RZ, 0x1f, R0 ;  /* 0x0000001fff037819 */ /* 0x000fe20000011400 */
[----:B------:R-:W-:Y:S02]  /*0520*/  STL [R1+0xc20], RZ ;  /* 0x000c20ff01007387 */ /* 0x000fe40000100800 */
[----:B------:R-:W-:Y:S01]  /*0530*/  @!P2 IMAD.MOV R2, RZ, RZ, -R2 ;  /* 0x000000ffff02a224 */ /* 0x000fe200078e0a02 */
[----:B------:R-:W-:Y:S01]  /*0540*/  @!P1 LOP3.LUT R2, RZ, R6, RZ, 0x33, !PT ;  /* 0x00000006ff029212 */ /* 0x000fe200078e33ff */
[----:B------:R-:W-:Y:S01]  /*0550*/  STL [R1+0xc24], RZ ;  /* 0x000c24ff01007387 */ /* 0x000fe20000100800 */
[----:B------:R-:W-:-:S03]  /*0560*/  LEA.HI R3, R3, R0, RZ, 0x7 ;  /* 0x0000000003037211 */ /* 0x000fc600078f38ff */
[----:B------:R-:W-:Y:S01]  /*0570*/  STL [R1+0xc28], RZ ;  /* 0x000c28ff01007387 */ /* 0x000fe20000100800 */
[----:B------:R-:W-:Y:S02]  /*0580*/  IMAD.SHL.U32 R8, R2, 0x8, RZ ;  /* 0x0000000802087824 */ /* 0x000fe400078e00ff */
[----:B------:R-:W-:Y:S01]  /*0590*/  IMAD.MOV R2, RZ, RZ, -R2 ;  /* 0x000000ffff027224 */ /* 0x000fe200078e0a02 */
[----:B------:R-:W-:Y:S02]  /*05a0*/  STL [R1+0xc2c], RZ ;  /* 0x000c2cff01007387 */ /* 0x000fe40000100800 */
[----:B------:R-:W-:Y:S01]  /*05b0*/  LEA.HI.SX32 R3, R3, -R8, 0x19 ;  /* 0x8000000803037211 */ /* 0x000fe200078fcaff */
[----:B------:R-:W-:Y:S01]  /*05c0*/  IMAD R6, R6, R2, R7 ;  /* 0x0000000206067224 */ /* 0x000fe200078e0207 */
[----:B------:R-:W-:Y:S02]  /*05d0*/  STL [R1+0xc10], RZ ;  /* 0x000c10ff01007387 */ /* 0x000fe40000100800 */
[----:B------:R-:W-:-:S02]  /*05e0*/  VIMNMX R13, PT, PT, R3, 0x8, PT ;  /* 0x00000008030d7848 */ /* 0x000fc40003fe0100 */
[----:B------:R-:W-:Y:S01]  /*05f0*/  STL [R1+0xc14], RZ ;  /* 0x000c14ff01007387 */ /* 0x000fe20000100800 */
[----:B------:R-:W-:Y:S02]  /*0600*/  IABS R11, R6 ;  /* 0x00000006000b7213 */ /* 0x000fe40000000000 */
[----:B------:R-:W-:Y:S01]  /*0610*/  IABS R9, R13 ;  /* 0x0000000d00097213 */ /* 0x000fe20000000000 */
[----:B------:R-:W-:Y:S03]  /*0620*/  STL [R1+0xc18], RZ ;  /* 0x000c18ff01007387 */ /* 0x000fe60000100800 */
        /* <DEDUP_REMOVED lines=11> */
[----:B------:R-:W-:Y:S04]  /*06e0*/  STL [R1+0xbfc], RZ ;  /* 0x000bfcff01007387 */ /* 0x000fe80000100800 */
[----:B------:R-:W-:Y:S01]  /*06f0*/  STL [R1+0xbe0], RZ ;  /* 0x000be0ff01007387 */ /* 0x000fe20000100800 */
[----:B------:R-:W0:Y:S03]  /*0700*/  F2I.FTZ.U32.TRUNC.NTZ R3, R3 ;  /* 0x0000000300037305 */ /* 0x000e26000021f000 */
[----:B------:R-:W-:Y:S04]  /*0710*/  STL [R1+0xbe4], RZ ;  /* 0x000be4ff01007387 */ /* 0x000fe80000100800 */
[----:B------:R-:W-:Y:S04]  /*0720*/  STL [R1+0xbe8], RZ ;  /* 0x000be8ff01007387 */ /* 0x000fe80000100800 */
[----:B------:R-:W-:Y:S04]  /*0730*/  STL [R1+0xbec], RZ ;  /* 0x000becff01007387 */ /* 0x000fe80000100800 */
[----:B------:R-:W-:Y:S01]  /*0740*/  STL [R1+0xca0], RZ ;  /* 0x000ca0ff01007387 */ /* 0x000fe20000100800 */
[----:B0-----:R-:W-:-:S03]  /*0750*/  IMAD.MOV R10, RZ, RZ, -R3 ;  /* 0x000000ffff0a7224 */ /* 0x001fc600078e0a03 */
[----:B------:R-:W-:Y:S01]  /*0760*/  STL [R1+0xca4], RZ ;  /* 0x000ca4ff01007387 */ /* 0x000fe20000100800 */
[----:B------:R-:W-:Y:S01]  /*0770*/  IMAD.MOV.U32 R2, RZ, RZ, R10 ;  /* 0x000000ffff027224 */ /* 0x000fe200078e000a */
[----:B------:R-:W-:Y:S02]  /*0780*/  IABS R10, R13 ;  /* 0x0000000d000a7213 */ /* 0x000fe40000000000 */
[----:B------:R-:W-:Y:S01]  /*0790*/  STL [R1+0xca8], RZ ;  /* 0x000ca8ff01007387 */ /* 0x000fe20000100800 */
[----:B------:R-:W-:Y:S02]  /*07a0*/  IMAD R7, R2, R9, RZ ;  /* 0x0000000902077224 */ /* 0x000fe400078e02ff */
[----:B------:R-:W-:Y:S01]  /*07b0*/  IMAD.MOV.U32 R2, RZ, RZ, RZ ;  /* 0x000000ffff027224 */ /* 0x000fe200078e00ff */
[----:B------:R-:W-:Y:S03]  /*07c0*/  STL [R1+0xcac], RZ ;  /* 0x000cacff01007387 */ /* 0x000fe60000100800 */
[----:B------:R-:W-:Y:S01]  /*07d0*/  IMAD.HI.U32 R2, R3, R7, R2 ;  /* 0x0000000703027227 */ /* 0x000fe200078e0002 */
[----:B------:R-:W-:Y:S03]  /*07e0*/  STL [R1+0xbd0], RZ ;  /* 0x000bd0ff01007387 */ /* 0x000fe60000100800 */
[----:B------:R-:W-:Y:S01]  /*07f0*/  IMAD.MOV R3, RZ, RZ, -R10 ;  /* 0x000000ffff037224 */ /* 0x000fe200078e0a0a */
        /* <DEDUP_REMOVED lines=18> */
[----:B------:R-:W-:Y:S04]  /*0920*/  STL [R1+0xbb8], RZ ;  /* 0x000bb8ff01007387 */ /* 0x000fe80000100800 */
[----:B------:R-:W-:Y:S02]  /*0930*/  STL [R1+0xbbc], RZ ;  /* 0x000bbcff01007387 */ /* 0x000fe40000100800 */
[----:B------:R-:W-:-:S02]  /*0940*/  @P0 VIADD R0, R0, 0x1 ;  /* 0x0000000100000836 */ /* 0x000fc40000000000 */
[----:B------:R-:W-:Y:S04]  /*0950*/  STL [R1+0xba0], RZ ;  /* 0x000ba0ff01007387 */ /* 0x000fe80000100800 */
[----:B------:R-:W-:Y:S01]  /*0960*/  STL [R1+0xba4], RZ ;  /* 0x000ba4ff01007387 */ /* 0x000fe20000100800 */
[----:B------:R-:W-:Y:S01]  /*0970*/  @!P2 IMAD.MOV R0, RZ, RZ, -R0 ;  /* 0x000000ffff00a224 */ /* 0x000fe200078e0a00 */
[----:B------:R-:W-:Y:S02]  /*0980*/  @!P1 LOP3.LUT R0, RZ, R13, RZ, 0x33, !PT ;  /* 0x0000000dff009212 */ /* 0x000fe400078e33ff */
[----:B------:R-:W-:Y:S03]  /*0990*/  STL [R1+0xba8], RZ ;  /* 0x000ba8ff01007387 */ /* 0x000fe60000100800 */
[----:B------:R-:W-:Y:S01]  /*09a0*/  IMAD.SHL.U32 R61, R0, 0x80, RZ ;  /* 0x00000080003d7824 */ /* 0x000fe200078e00ff */
[----:B------:R-:W-:Y:S01]  /*09b0*/  STL [R1+0xbac], RZ ;  /* 0x000bacff01007387 */ /* 0x000fe20000100800 */
[----:B------:R-:W-:-:S02]  /*09c0*/  IMAD.MOV R2, RZ, RZ, -R0 ;  /* 0x000000ffff027224 */ /* 0x000fc400078e0a00 */
[----:B------:R-:W-:Y:S01]  /*09d0*/  VIADD R0, R61, 0x1 ;  /* 0x000000013d007836 */ /* 0x000fe20000000000 */
[----:B------:R-:W-:Y:S01]  /*09e0*/  STL [R1+0xb90], RZ ;  /* 0x000b90ff01007387 */ /* 0x000fe20000100800 */
[----:B------:R-:W-:Y:S02]  /*09f0*/  IMAD R2, R13, R2, R6 ;  /* 0x000000020d027224 */ /* 0x000fe400078e0206 */
[C---:B------:R-:W-:Y:S01]  /*0a00*/  VIADD R7, R61.reuse, 0x2 ;  /* 0x000000023d077836 */ /* 0x040fe20000000000 */
[----:B------:R-:W-:Y:S01]  /*0a10*/  STL [R1+0xb94], RZ ;  /* 0x000b94ff01007387 */ /* 0x000fe20000100800 */
[C---:B------:R-:W-:Y:S02]  /*0a20*/  VIADD R6, R61.reuse, 0x3 ;  /* 0x000000033d067836 */ /* 0x040fe40000000000 */
[----:B------:R-:W-:Y:S01]  /*0a30*/  IMAD.IADD R2, R8, 0x1, R2 ;  /* 0x0000000108027824 */ /* 0x000fe200078e0202 */
[----:B------:R-:W-:Y:S01]  /*0a40*/  STL [R1+0xb98], RZ ;  /* 0x000b98ff01007387 */ /* 0x000fe20000100800 */
[----:B------:R-:W-:-:S02]  /*0a50*/  VIADD R60, R61, 0x53 ;  /* 0x000000533d3c7836 */ /* 0x000fc40000000000 */
[C---:B------:R-:W-:Y:S01]  /*0a60*/  VIADD R59, R61.reuse, 0x54 ;  /* 0x000000543d3b7836 */ /* 0x040fe20000000000 */
[----:B------:R-:W-:Y:S01]  /*0a70*/  STL [R1+0xb9c], RZ ;  /* 0x000b9cff01007387 */ /* 0x000fe20000100800 */
[C---:B------:R-:W-:Y:S02]  /*0a80*/  VIADD R58, R61.reuse, 0x55 ;  /* 0x000000553d3a7836 */ /* 0x040fe40000000000 */
[C---:B------:R-:W-:Y:S01]  /*0a90*/  VIADD R57, R61.reuse, 0x56 ;  /* 0x000000563d397836 */ /* 0x040fe20000000000 */
[----:B------:R-:W-:Y:S01]  /*0aa0*/  STL [R1+0xb80], RZ ;  /* 0x000b80ff01007387 */ /* 0x000fe20000100800 */
[C---:B------:R-:W-:Y:S02]  /*0ab0*/  VIADD R56, R61.reuse, 0x57 ;  /* 0x000000573d387836 */ /* 0x040fe40000000000 */
[C---:B------:R-:W-:Y:S01]  /*0ac0*/  VIADD R49, R61.reuse, 0x58 ;  /* 0x000000583d317836 */ /* 0x040fe20000000000 */
        /* <DEDUP_REMOVED lines=52> */
[----:B------:R-:W-:-:S03]  /*0e10*/  VIADD R8, R61, 0x7c ;  /* 0x0000007c3d087836 */ /* 0x000fc60000000000 */
[----:B------:R-:W-:Y:S04]  /*0e20*/  STL [R1+0xa4c], RZ ;  /* 0x000a4cff01007387 */ /* 0x000fe80000100800 */
        /* <DEDUP_REMOVED lines=408> */
[----:B------:R-:W-:Y:S04]  /*27b0*/  STL [R1+0xe34], R61 ;  /* 0x000e343d01007387 */ /* 0x000fe80000100800 */
[----:B------:R0:W-:Y:S04]  /*27c0*/  STL [R1+0x1f4], R0 ;  /* 0x0001f40001007387 */ /* 0x0001e80000100800 */
[----:B------:R1:W-:Y:S04]  /*27d0*/  STL [R1+0x1f0], R7 ;  /* 0x0001f00701007387 */ /* 0x0003e80000100800 */
[----:B------:R2:W-:Y:S01]  /*27e0*/  STL [R1+0x1ec], R6 ;  /* 0x0001ec0601007387 */ /* 0x0005e20000100800 */
[C---:B0-----:R-:W-:Y:S01]  /*27f0*/  VIADD R0, R61.reuse, 0x4 ;  /* 0x000000043d007836 */ /* 0x041fe20000000000 */
[----:B------:R-:W0:Y:S01]  /*2800*/  S2R R14, SR_TID.X ;  /* 0x00000000000e7919 */ /* 0x000e220000002100 */
[----:B-1----:R-:W-:-:S03]  /*2810*/  VIADD R7, R61, 0x5 ;  /* 0x000000053d077836 */ /* 0x002fc60000000000 */
[----:B------:R1:W-:Y:S01]  /*2820*/  STL [R1+0x1e8], R0 ;  /* 0x0001e80001007387 */ /* 0x0003e20000100800 */
[----:B--2---:R-:W-:-:S03]  /*2830*/  VIADD R6, R61, 0x6 ;  /* 0x000000063d067836 */ /* 0x004fc60000000000 */
[----:B------:R2:W-:Y:S04]  /*2840*/  STL [R1+0x1e4], R7 ;  /* 0x0001e40701007387 */ /* 0x0005e80000100800 */
[----:B------:R4:W-:Y:S01]  /*2850*/  STL [R1+0x1dc], R6 ;  /* 0x0001dc0601007387 */ /* 0x0009e20000100800 */
[C---:B-1----:R-:W-:Y:S02]  /*2860*/  VIADD R0, R61.reuse, 0x7 ;  /* 0x000000073d007836 */ /* 0x042fe40000000000 */
[----:B--2---:R-:W-:-:S03]  /*2870*/  VIADD R7, R61, 0x8 ;  /* 0x000000083d077836 */ /* 0x004fc60000000000 */
[----:B------:R1:W-:Y:S01]  /*2880*/  STL [R1+0x1d8], R0 ;  /* 0x0001d80001007387 */ /* 0x0003e20000100800 */
[----:B----4-:R-:W-:-:S03]  /*2890*/  VIADD R6, R61, 0x9 ;  /* 0x000000093d067836 */ /* 0x010fc60000000000 */
[----:B------:R2:W-:Y:S04]  /*28a0*/  STL [R1+0x1d4], R7 ;  /* 0x0001d40701007387 */ /* 0x0005e80000100800 */
[----:B------:R4:W-:Y:S01]  /*28b0*/  STL [R1+0x1d0], R6 ;  /* 0x0001d00601007387 */ /* 0x0009e20000100800 */
[C---:B-1----:R-:W-:Y:S01]  /*28c0*/  VIADD R0, R61.reuse, 0xa ;  /* 0x0000000a3d007836 */ /* 0x042fe20000000000 */
[----:B0-----:R-:W-:Y:S01]  /*28d0*/  LOP3.LUT R3, R14, 0x1f, RZ, 0xc0, !PT ;  /* 0x0000001f0e037812 */ /* 0x001fe200078ec0ff */
[----:B--2---:R-:W-:-:S03]  /*28e0*/  VIADD R7, R61, 0xb ;  /* 0x0000000b3d077836 */ /* 0x004fc60000000000 */
[----:B------:R0:W-:Y:S01]  /*28f0*/  STL [R1+0x1cc], R0 ;  /* 0x0001cc0001007387 */ /* 0x0001e20000100800 */
[----:B----4-:R-:W-:-:S03]  /*2900*/  VIADD R6, R61, 0xc ;  /* 0x0000000c3d067836 */ /* 0x010fc60000000000 */
[----:B------:R1:W-:Y:S04]  /*2910*/  STL [R1+0x1c8], R7 ;  /* 0x0001c80701007387 */ /* 0x0003e80000100800 */
[----:B------:R2:W-:Y:S01]  /*2920*/  STL [R1+0x1c4], R6 ;  /* 0x0001c40601007387 */ /* 0x0005e20000100800 */
[C---:B0-----:R-:W-:Y:S02]  /*2930*/  VIADD R0, R61.reuse, 0xd ;  /* 0x0000000d3d007836 */ /* 0x041fe40000000000 */
[----:B-1----:R-:W-:-:S03]  /*2940*/  VIADD R7, R61, 0xe ;  /* 0x0000000e3d077836 */ /* 0x002fc60000000000 */
[----:B------:R0:W-:Y:S01]  /*2950*/  STL [R1+0x1c0], R0 ;  /* 0x0001c00001007387 */ /* 0x0001e20000100800 */
[----:B--2---:R-:W-:-:S03]  /*2960*/  VIADD R6, R61, 0xf ;  /* 0x0000000f3d067836 */ /* 0x004fc60000000000 */
        /* <DEDUP_REMOVED lines=133> */
[----:B------:R-:W-:Y:S01]  /*31c0*/  STL [R1+0x24], R6 ;  /* 0x0000240601007387 */ /* 0x000fe20000100800 */
[C---:B0-----:R-:W-:Y:S02]  /*31d0*/  VIADD R0, R61.reuse, 0x52 ;  /* 0x000000523d007836 */ /* 0x041fe40000000000 */
[----:B-1----:R-:W-:-:S03]  /*31e0*/  VIADD R7, R61, 0x7d ;  /* 0x0000007d3d077836 */ /* 0x002fc60000000000 */
[----:B------:R0:W-:Y:S02]  /*31f0*/  STL [R1+0x20], R0 ;  /* 0x0000200001007387 */ /* 0x0001e40000100800 */
[----:B0-----:R-:W-:-:S05]  /*3200*/  IMAD.SHL.U32 R0, R2, 0x80, RZ ;  /* 0x0000008002007824 */ /* 0x001fca00078e00ff */
[C-C-:B------:R-:W-:Y:S02]  /*3210*/  LOP3.LUT R6, R0.reuse, 0x20, R3.reuse, 0xfe, !PT ;  /* 0x0000002000067812 */ /* 0x140fe400078efe03 */
[C---:B------:R-:W-:Y:S01]  /*3220*/  LOP3.LUT R50, R0.reuse, 0x1f, R14, 0xf8, !PT ;  /* 0x0000001f00327812 */ /* 0x040fe200078ef80e */
[C---:B------:R-:W-:Y:S01]  /*3230*/  VIADD R14, R61.reuse, 0x77 ;  /* 0x000000773d0e7836 */ /* 0x040fe20000000000 */
[C-C-:B------:R-:W-:Y:S01]  /*3240*/  LOP3.LUT R2, R0.reuse, 0x40, R3.reuse, 0xfe, !PT ;  /* 0x0000004000027812 */ /* 0x140fe200078efe03 */
[----:B------:R0:W-:Y:S01]  /*3250*/  STL [R1+0x10f8], R6 ;  /* 0x0010f80601007387 */ /* 0x0001e20000100800 */
[----:B------:R-:W-:Y:S01]  /*3260*/  LOP3.LUT R0, R0, 0x60, R3, 0xfe, !PT ;  /* 0x0000006000007812 */ /* 0x000fe200078efe03 */
[C---:B------:R-:W-:Y:S02]  /*3270*/  VIADD R3, R61.reuse, 0x7f ;  /* 0x0000007f3d037836 */ /* 0x040fe40000000000 */
[----:B------:R1:W-:Y:S04]  /*3280*/  STL [R1+0x10f4], R50 ;  /* 0x0010f43201007387 */ /* 0x0003e80000100800 */
[----:B------:R1:W-:Y:S01]  /*3290*/  STL [R1+0x10fc], R2 ;  /* 0x0010fc0201007387 */ /* 0x0003e20000100800 */
[----:B0-----:R-:W-:-:S03]  /*32a0*/  VIADD R6, R61, 0x7e ;  /* 0x0000007e3d067836 */ /* 0x001fc60000000000 */
[----:B------:R1:W-:Y:S01]  /*32b0*/  STL [R1+0x1100], R0 ;  /* 0x0011000001007387 */ /* 0x0003e20000100800 */
[----:B---3--:R-:W-:Y:S05]  /*32c0*/  BRA.U !UP0, `(.L_x_0) ;  /* 0x00000931086c7547 */ /* 0x008fea000b800000 */
[----:B------:R-:W-:Y:S01]  /*32d0*/  IABS R11, R4 ;  /* 0x00000004000b7213 */ /* 0x000fe20000000000 */
[----:B------:R0:W-:Y:S01]  /*32e0*/  STL [R1+0x3880], R59 ;  /* 0x0038803b01007387 */ /* 0x0001e20000100800 */
[----:B-1----:R-:W-:Y:S01]  /*32f0*/  IABS R0, R5 ;  /* 0x0000000500007213 */ /* 0x002fe20000000000 */
[----:B------:R-:W-:Y:S01]  /*3300*/  IMAD.MOV.U32 R26, RZ, RZ, RZ ;  /* 0x000000ffff1a7224 */ /* 0x000fe200078e00ff */
[----:B------:R-:W1:Y:S01]  /*3310*/  I2F.RP R2, R11 ;  /* 0x0000000b00027306 */ /* 0x000e620000209400 */
[----:B------:R-:W-:Y:S01]  /*3320*/  IABS R51, R50 ;  /* 0x0000003200337213 */ /* 0x000fe20000000000 */
[----:B------:R-:W2:Y:S01]  /*3330*/  LDCU.128 UR20, c[0x0][0x380] ;  /* 0x00007000ff1477ac */ /* 0x000ea20008000c00 */
[----:B------:R-:W-:Y:S01]  /*3340*/  ISETP.GE.AND P5, PT, R3, RZ, PT ;  /* 0x000000ff0300720c */ /* 0x000fe20003fa6270 */
[----:B------:R-:W3:Y:S01]  /*3350*/  LDCU UR76, c[0x0][0x3b0] ;  /* 0x00007600ff4c77ac */ /* 0x000ee20008000800 */
[----:B0-----:R-:W4:Y:S01]  /*3360*/  LDL R59, [R1+0x10f8] ;  /* 0x0010f800013b7983 */ /* 0x001f220000100800 */
[----:B------:R-:W0:Y:S03]  /*3370*/  LDCU UR77, c[0x0][0x3a4] ;  /* 0x00007480ff4d77ac */ /* 0x000e260008000800 */
[----:B------:R5:W-:Y:S01]  /*3380*/  STL [R1+0x387c], R60 ;  /* 0x00387c3c01007387 */ /* 0x000be20000100800 */
[----:B------:R-:W0:Y:S01]  /*3390*/  LDCU UR75, c[0x0][0x3a8] ;  /* 0x00007500ff4b77ac */ /* 0x000e220008000800 */
[----:B-1----:R-:W1:Y:S01]  /*33a0*/  MUFU.RCP R2, R2 ;  /* 0x0000000200027308 */ /* 0x002e620000001000 */
[----:B------:R-:W0:Y:S01]  /*33b0*/  LDCU UR12, c[0x0][0x3a8] ;  /* 0x00007500ff0c77ac */ /* 0x000e220008000800 */
[----:B-----5:R-:W5:Y:S01]  /*33c0*/  LDL R60, [R1+0x10fc] ;  /* 0x0010fc00013c7983 */ /* 0x020f620000100800 */
[----:B------:R-:W0:Y:S03]  /*33d0*/  LDCU UR13, c[0x0][0x3a8] ;  /* 0x00007500ff0d77ac */ /* 0x000e260008000800 */
[----:B------:R1:W-:Y:S01]  /*33e0*/  STL [R1+0x3874], R5 ;  /* 0x0038740501007387 */ /* 0x0003e20000100800 */
[----:B------:R-:W0:Y:S01]  /*33f0*/  LDCU UR14, c[0x0][0x3a8] ;  /* 0x00007500ff0e77ac */ /* 0x000e220008000800 */
[----:B------:R-:W0:Y:S01]  /*3400*/  LDCU UR15, c[0x0][0x3a8] ;  /* 0x00007500ff0f77ac */ /* 0x000e220008000800 */
[----:B------:R-:W0:Y:S01]  /*3410*/  LDCU UR16, c[0x0][0x3a8] ;  /* 0x00007500ff1077ac */ /* 0x000e220008000800 */
[----:B-1----:R-:W2:Y:S01]  /*3420*/  LDL R5, [R1+0x1100] ;  /* 0x0011000001057983 */ /* 0x002ea20000100800 */
[----:B------:R-:W-:Y:S01]  /*3430*/  VIADD R2, R2, 0xffffffe ;  /* 0x0ffffffe02027836 */ /* 0x000fe20000000000 */
[----:B------:R-:W1:Y:S01]  /*3440*/  I2F.RP R28, R0 ;  /* 0x00000000001c7306 */ /* 0x000e620000209400 */
[----:B------:R-:W0:Y:S01]  /*3450*/  LDCU UR17, c[0x0][0x3a8] ;  /* 0x00007500ff1177ac */ /* 0x000e220008000800 */
[----:B------:R-:W0:Y:S06]  /*3460*/  LDCU UR18, c[0x0][0x3a8] ;  /* 0x00007500ff1277ac */ /* 0x000e2c0008000800 */
[----:B------:R-:W0:Y:S01]  /*3470*/  F2I.FTZ.U32.TRUNC.NTZ R27, R2 ;  /* 0x00000002001b7305 */ /* 0x000e22000021f000 */
[----:B------:R-:W2:Y:S01]  /*3480*/  LDCU UR19, c[0x0][0x3a8] ;  /* 0x00007500ff1377ac */ /* 0x000ea20008000800 */
[----:B------:R-:W2:Y:S06]  /*3490*/  LDCU UR24, c[0x0][0x3a8] ;  /* 0x00007500ff1877ac */ /* 0x000eac0008000800 */
[----:B-1----:R-:W1:Y:S01]  /*34a0*/  MUFU.RCP R28, R28 ;  /* 0x0000001c001c7308 */ /* 0x002e620000001000 */
[----:B------:R-:W1:Y:S01]  /*34b0*/  LDCU UR25, c[0x0][0x3a8] ;  /* 0x00007500ff1977ac */ /* 0x000e620008000800 */
[----:B------:R-:W2:Y:S01]  /*34c0*/  LDCU UR26, c[0x0][0x3a8] ;  /* 0x00007500ff1a77ac */ /* 0x000ea20008000800 */
[--C-:B0-----:R-:W-:Y:S01]  /*34d0*/  IMAD.MOV R2, RZ, RZ, -R27.reuse ;  /* 0x000000ffff027224 */ /* 0x101fe200078e0a1b */
[----:B------:R-:W0:Y:S03]  /*34e0*/  LDCU UR27, c[0x0][0x3a8] ;  /* 0x00007500ff1b77ac */ /* 0x000e260008000800 */
[----:B------:R-:W-:Y:S01]  /*34f0*/  IMAD R55, R2, R11, RZ ;  /* 0x0000000b02377224 */ /* 0x000fe200078e02ff */
[----:B------:R-:W0:Y:S03]  /*3500*/  LDCU UR28, c[0x0][0x3a8] ;  /* 0x00007500ff1c77ac */ /* 0x000e260008000800 */
[----:B------:R-:W-:Y:S01]  /*3510*/  IMAD.HI.U32 R55, R27, R55, R26 ;  /* 0x000000371b377227 */ /* 0x000fe200078e001a */
[----:B------:R-:W0:Y:S03]  /*3520*/  LDCU UR29, c[0x0][0x3a8] ;  /* 0x00007500ff1d77ac */ /* 0x000e260008000800 */
[----:B-1----:R-:W-:-:S02]  /*3530*/  VIADD R28, R28, 0xffffffe ;  /* 0x0ffffffe1c1c7836 */ /* 0x002fc40000000000 */
[----:B------:R-:W-:Y:S01]  /*3540*/  IMAD.HI.U32 R52, R55, R51, RZ ;  /* 0x0000003337347227 */ /* 0x000fe200078e00ff */
[----:B------:R-:W1:Y:S01]  /*3550*/  LDCU UR30, c[0x0][0x3a8] ;  /* 0x00007500ff1e77ac */ /* 0x000e620008000800 */
[----:B------:R3:W0:Y:S02]  /*3560*/  F2I.FTZ.U32.TRUNC.NTZ R29, R28 ;  /* 0x0000001c001d7305 */ /* 0x000624000021f000 */
[----:B------:R-:W-:Y:S01]  /*3570*/  IMAD.MOV R52, RZ, RZ, -R52 ;  /* 0x000000ffff347224 */ /* 0x000fe200078e0a34 */
[----:B------:R-:W1:Y:S03]  /*3580*/  LDCU UR31, c[0x0][0x3a8] ;  /* 0x00007500ff1f77ac */ /* 0x000e660008000800 */
[C---:B------:R-:W-:Y:S01]  /*3590*/  IMAD R51, R11.reuse, R52, R51 ;  /* 0x000000340b337224 */ /* 0x040fe200078e0233 */
[----:B------:R-:W-:Y:S01]  /*35a0*/  IABS R52, R3 ;  /* 0x0000000300347213 */ /* 0x000fe20000000000 */
[----:B------:R-:W1:Y:S01]  /*35b0*/  LDCU UR32, c[0x0][0x3a8] ;  /* 0x00007500ff2077ac */ /* 0x000e620008000800 */
[----:B------:R-:W2:Y:S01]  /*35c0*/  LDL R3, [R1+0x10f4] ;  /* 0x0010f40001037983 */ /* 0x000ea20000100800 */
[----:B---3--:R-:W-:Y:S01]  /*35d0*/  IMAD.MOV.U32 R28, RZ, RZ, RZ ;  /* 0x000000ffff1c7224 */ /* 0x008fe200078e00ff */
[----:B------:R-:W-:Y:S01]  /*35e0*/  ISETP.GT.U32.AND P0, PT, R11, R51, PT ;  /* 0x000000330b00720c */ /* 0x000fe20003f04070 */
[----:B------:R-:W3:Y:S01]  /*35f0*/  LDCU UR33, c[0x0][0x3a8] ;  /* 0x00007500ff2177ac */ /* 0x000ee20008000800 */
[--C-:B0-----:R-:W-:Y:S01]  /*3600*/  IMAD.MOV R2, RZ, RZ, -R29.reuse ;  /* 0x000000ffff027224 */ /* 0x101fe200078e0a1d */
[----:B------:R-:W0:Y:S03]  /*3610*/  LDCU UR34, c[0x0][0x3a8] ;  /* 0x00007500ff2277ac */ /* 0x000e260008000800 */
[----:B------:R-:W-:Y:S01]  /*3620*/  IMAD R2, R2, R0, RZ ;  /* 0x0000000002027224 */ /* 0x000fe200078e02ff */
[----:B------:R-:W0:Y:S03]  /*3630*/  LDCU UR35, c[0x0][0x3a8] ;  /* 0x00007500ff2377ac */ /* 0x000e260008000800 */
[----:B------:R-:W-:Y:S01]  /*3640*/  IMAD.HI.U32 R2, R29, R2, R28 ;  /* 0x000000021d027227 */ /* 0x000fe200078e001c */
[----:B------:R-:W-:Y:S01]  /*3650*/  IABS R29, R6 ;  /* 0x00000006001d7213 */ /* 0x000fe20000000000 */
[----:B------:R-:W0:Y:S02]  /*3660*/  LDCU UR36, c[0x0][0x3a8] ;  /* 0x00007500ff2477ac */ /* 0x000e240008000800 */
[----:B------:R-:W-:-:S02]  /*3670*/  @!P0 IMAD.IADD R51, R51, 0x1, -R11 ;  /* 0x0000000133338824 */ /* 0x000fc400078e0a0b */
[----:B------:R-:W-:Y:S01]  /*3680*/  IMAD.HI.U32 R28, R2, R52, RZ ;  /* 0x00000034021c7227 */ /* 0x000fe200078e00ff */
[----:B------:R-:W0:Y:S03]  /*3690*/  LDCU UR37, c[0x0][0x3a8] ;  /* 0x00007500ff2577ac */ /* 0x000e260008000800 */
[----:B------:R-:W-:Y:S01]  /*36a0*/  IMAD.MOV R28, RZ, RZ, -R28 ;  /* 0x000000ffff1c7224 */ /* 0x000fe200078e0a1c */
[----:B------:R-:W0:Y:S03]  /*36b0*/  LDCU UR38, c[0x0][0x3a8] ;  /* 0x00007500ff2677ac */ /* 0x000e260008000800 */
[----:B------:R-:W-:Y:S01]  /*36c0*/  IMAD R28, R0, R28, R52 ;  /* 0x0000001c001c7224 */ /* 0x000fe200078e0234 */
[----:B------:R-:W0:Y:S01]  /*36d0*/  LDCU UR42, c[0x0][0x3a8] ;  /* 0x00007500ff2a77ac */ /* 0x000e220008000800 */
        /* <DEDUP_REMOVED lines=39> */
[----:B----4-:R-:W-:-:S05]  /*3950*/  IABS R50, R59 ;  /* 0x0000003b00327213 */ /* 0x010fca0000000000 */
[----:B------:R-:W-:-:S04]  /*3960*/  IMAD.HI.U32 R53, R55, R50, RZ ;  /* 0x0000003237357227 */ /* 0x000fc800078e00ff */
[----:B------:R-:W-:-:S04]  /*3970*/  IMAD.MOV R53, RZ, RZ, -R53 ;  /* 0x000000ffff357224 */ /* 0x000fc800078e0a35 */
[C---:B------:R-:W-:Y:S01]  /*3980*/  IMAD R50, R11.reuse, R53, R50 ;  /* 0x000000350b327224 */ /* 0x040fe200078e0232 */
[----:B-----5:R-:W-:Y:S02]  /*3990*/  IABS R27, R60 ;  /* 0x0000003c001b7213 */ /* 0x020fe40000000000 */
[----:B------:R-:W-:Y:S02]  /*39a0*/  IABS R53, R61 ;  /* 0x0000003d00357213 */ /* 0x000fe40000000000 */
[----:B------:R-:W-:Y:S01]  /*39b0*/  ISETP.GT.U32.AND P1, PT, R11, R50, PT ;  /* 0x000000320b00720c */ /* 0x000fe20003f24070 */
[----:B------:R-:W-:-:S04]  /*39c0*/  IMAD.HI.U32 R54, R55, R27, RZ ;  /* 0x0000001b37367227 */ /* 0x000fc800078e00ff */
[----:B------:R-:W-:-:S04]  /*39d0*/  IMAD.MOV R54, RZ, RZ, -R54 ;  /* 0x000000ffff367224 */ /* 0x000fc800078e0a36 */
[----:B------:R-:W-:Y:S01]  /*39e0*/  IMAD R27, R11, R54, R27 ;  /* 0x000000360b1b7224 */ /* 0x000fe200078e021b */
[----:B--2---:R-:W-:Y:S01]  /*39f0*/  IABS R26, R5 ;  /* 0x00000005001a7213 */ /* 0x004fe20000000000 */
[----:B------:R-:W-:-:S03]  /*3a00*/  IMAD.HI.U32 R54, R2, R53, RZ ;  /* 0x0000003502367227 */ /* 0x000fc600078e00ff */
[----:B------:R-:W-:Y:S01]  /*3a10*/  ISETP.GT.U32.AND P2, PT, R11, R27, PT ;  /* 0x0000001b0b00720c */ /* 0x000fe20003f44070 */
[----:B------:R-:W-:-:S04]  /*3a20*/  IMAD.HI.U32 R55, R55, R26, RZ ;  /* 0x0000001a37377227 */ /* 0x000fc800078e00ff */
[----:B------:R-:W-:Y:S02]  /*3a30*/  IMAD.MOV R55, RZ, RZ, -R55 ;  /* 0x000000ffff377224 */ /* 0x000fe400078e0a37 */
[--C-:B------:R-:W-:Y:S02]  /*3a40*/  @!P1 IMAD.IADD R50, R50, 0x1, -R11.reuse ;  /* 0x0000000132329824 */ /* 0x100fe400078e0a0b */
[C---:B------:R-:W-:Y:S02]  /*3a50*/  IMAD R55, R11.reuse, R55, R26 ;  /* 0x000000370b377224 */ /* 0x040fe400078e021a */
[----:B------:R-:W-:Y:S01]  /*3a60*/  IMAD.HI.U32 R26, R2, R29, RZ ;  /* 0x0000001d021a7227 */ /* 0x000fe200078e00ff */
[C---:B------:R-:W-:Y:S02]  /*3a70*/  ISETP.GT.U32.AND P0, PT, R11.reuse, R50, PT ;  /* 0x000000320b00720c */ /* 0x040fe40003f04070 */
[----:B------:R-:W-:Y:S01]  /*3a80*/  ISETP.GT.U32.AND P3, PT, R11, R55, PT ;  /* 0x000000370b00720c */ /* 0x000fe20003f64070 */
[----:B------:R-:W-:Y:S01]  /*3a90*/  @!P2 IMAD.IADD R27, R27, 0x1, -R11 ;  /* 0x000000011b1ba824 */ /* 0x000fe200078e0a0b */
[----:B------:R-:W-:Y:S01]  /*3aa0*/  ISETP.GT.U32.AND P2, PT, R11, R51, PT ;  /* 0x000000330b00720c */ /* 0x000fe20003f44070 */
[----:B------:R-:W-:-:S03]  /*3ab0*/  IMAD.MOV R54, RZ, RZ, -R54 ;  /* 0x000000ffff367224 */ /* 0x000fc600078e0a36 */
[----:B------:R-:W-:-:S07]  /*3ac0*/  ISETP.GT.U32.AND P1, PT, R11, R27, PT ;  /* 0x0000001b0b00720c */ /* 0x000fce0003f24070 */
[----:B------:R-:W-:-:S05]  /*3ad0*/  @!P3 IMAD.IADD R55, R55, 0x1, -R11 ;  /* 0x000000013737b824 */ /* 0x000fca00078e0a0b */
[----:B------:R-:W-:Y:S01]  /*3ae0*/  ISETP.GT.U32.AND P6, PT, R11, R55, PT ;  /* 0x000000370b00720c */ /* 0x000fe20003fc4070 */
[--C-:B------:R-:W-:Y:S01]  /*3af0*/  @!P2 IMAD.IADD R51, R51, 0x1, -R11.reuse ;  /* 0x000000013333a824 */ /* 0x100fe200078e0a0b */
[----:B------:R-:W-:Y:S01]  /*3b00*/  ISETP.GE.AND P2, PT, R59, RZ, PT ;  /* 0x000000ff3b00720c */ /* 0x000fe20003f46270 */
[--C-:B------:R-:W-:Y:S02]  /*3b10*/  @!P0 IMAD.IADD R50, R50, 0x1, -R11.reuse ;  /* 0x0000000132328824 */ /* 0x100fe400078e0a0b */
[----:B------:R-:W-:Y:S01]  /*3b20*/  @!P1 IMAD.IADD R27, R27, 0x1, -R11 ;  /* 0x000000011b1b9824 */ /* 0x000fe200078e0a0b */
[----:B------:R-:W-:-:S07]  /*3b30*/  ISETP.GE.AND P4, PT, R3, RZ, PT ;  /* 0x000000ff0300720c */ /* 0x000fce0003f86270 */
[----:B------:R-:W-:Y:S01]  /*3b40*/  @!P6 IMAD.IADD R55, R55, 0x1, -R11 ;  /* 0x000000013737e824 */ /* 0x000fe200078e0a0b */
[----:B------:R-:W-:Y:S01]  /*3b50*/  ISETP.GT.U32.AND P6, PT, R0, R28, PT ;  /* 0x0000001c0000720c */ /* 0x000fe20003fc4070 */
[----:B------:R-:W-:Y:S01]  /*3b60*/  IMAD.MOV R26, RZ, RZ, -R26 ;  /* 0x000000ffff1a7224 */ /* 0x000fe200078e0a1a */
[----:B------:R-:W-:Y:S01]  /*3b70*/  IABS R11, R7 ;  /* 0x00000007000b7213 */ /* 0x000fe20000000000 */
[----:B------:R-:W-:Y:S01]  /*3b80*/  @!P2 IMAD.MOV R50, RZ, RZ, -R50 ;  /* 0x000000ffff32a224 */ /* 0x000fe200078e0a32 */
[----:B------:R-:W-:Y:S01]  /*3b90*/  ISETP.GE.AND P3, PT, R6, RZ, PT ;  /* 0x000000ff0600720c */ /* 0x000fe20003f66270 */
[----:B------:R-:W-:Y:S01]  /*3ba0*/  IMAD R53, R0, R54, R53 ;  /* 0x0000003600357224 */ /* 0x000fe200078e0235 */
[----:B------:R-:W-:Y:S01]  /*3bb0*/  ISETP.NE.AND P2, PT, R4, RZ, PT ;  /* 0x000000ff0400720c */ /* 0x000fe20003f45270 */
[----:B------:R-:W2:Y:S01]  /*3bc0*/  LDL.LU R59, [R1+0x3880] ;  /* 0x00388000013b7983 */ /* 0x000ea20000300800 */
[----:B------:R-:W-:Y:S01]  /*3bd0*/  LOP3.LUT R6, RZ, R4, RZ, 0x33, !PT ;  /* 0x00000004ff067212 */ /* 0x000fe200078e33ff */
[----:B------:R-:W-:-:S02]  /*3be0*/  IMAD.MOV.U32 R4, RZ, RZ, R11 ;  /* 0x000000ffff047224 */ /* 0x000fc400078e000b */
[----:B------:R-:W-:Y:S01]  /*3bf0*/  @!P4 IMAD.MOV R51, RZ, RZ, -R51 ;  /* 0x000000ffff33c224 */ /* 0x000fe200078e0a33 */
[----:B------:R-:W-:Y:S01]  /*3c00*/  ISETP.GE.AND P4, PT, R5, RZ, PT ;  /* 0x000000ff0500720c */ /* 0x000fe20003f86270 */
[----:B------:R-:W-:Y:S02]  /*3c10*/  @!P6 IMAD.IADD R28, R28, 0x1, -R0 ;  /* 0x000000011c1ce824 */ /* 0x000fe400078e0a00 */
[----:B------:R-:W-:-:S03]  /*3c20*/  IMAD.HI.U32 R11, R2, R4, RZ ;  /* 0x00000004020b7227 */ /* 0x000fc600078e00ff */
[C---:B------:R-:W-:Y:S01]  /*3c30*/  ISETP.GT.U32.AND P6, PT, R0.reuse, R28, PT ;  /* 0x0000001c0000720c */ /* 0x040fe20003fc4070 */
[----:B------:R-:W-:Y:S02]  /*3c40*/  IMAD R29, R0, R26, R29 ;  /* 0x0000001a001d7224 */ /* 0x000fe400078e021d */
[----:B------:R-:W-:Y:S01]  /*3c50*/  IMAD.MOV R11, RZ, RZ, -R11 ;  /* 0x000000ffff0b7224 */ /* 0x000fe200078e0a0b */
[----:B------:R-:W-:Y:S02]  /*3c60*/  ISETP.GE.AND P1, PT, R60, RZ, PT ;  /* 0x000000ff3c00720c */ /* 0x000fe40003f26270 */
[C---:B------:R-:W-:Y:S01]  /*3c70*/  ISETP.GT.U32.AND P0, PT, R0.reuse, R53, PT ;  /* 0x000000350000720c */ /* 0x040fe20003f04070 */
[----:B------:R-:W-:Y:S01]  /*3c80*/  @!P4 IMAD.MOV R55, RZ, RZ, -R55 ;  /* 0x000000ffff37c224 */ /* 0x000fe200078e0a37 */
[C---:B------:R-:W-:Y:S01]  /*3c90*/  ISETP.GT.U32.AND P4, PT, R0.reuse, R29, PT ;  /* 0x0000001d0000720c */ /* 0x040fe20003f84070 */
[----:B------:R-:W-:Y:S01]  /*3ca0*/  IMAD R4, R0, R11, R4 ;  /* 0x0000000b00047224 */ /* 0x000fe200078e0204 */
[----:B------:R-:W-:Y:S01]  /*3cb0*/  SEL R5, R6, R51, !P2 ;  /* 0x0000003306057207 */ /* 0x000fe20005000000 */
[----:B------:R-:W4:Y:S02]  /*3cc0*/  LDL.LU R60, [R1+0x387c] ;  /* 0x00387c00013c7983 */ /* 0x000f240000300800 */
[----:B------:R-:W-:Y:S01]  /*3cd0*/  @!P6 IMAD.IADD R28, R28, 0x1, -R0 ;  /* 0x000000011c1ce824 */ /* 0x000fe200078e0a00 */
[----:B------:R-:W-:-:S03]  /*3ce0*/  ISETP.GT.U32.AND P6, PT, R0, R4, PT ;  /* 0x000000040000720c */ /* 0x000fc60003fc4070 */
[----:B------:R-:W-:Y:S01]  /*3cf0*/  @!P1 IMAD.MOV R27, RZ, RZ, -R27 ;  /* 0x000000ffff1b9224 */ /* 0x000fe200078e0a1b */
[----:B------:R-:W-:Y:S01]  /*3d00*/  IABS R3, R8 ;  /* 0x0000000800037213 */ /* 0x000fe20000000000 */
[--C-:B------:R-:W-:Y:S02]  /*3d10*/  @!P0 IMAD.IADD R53, R53, 0x1, -R0.reuse ;  /* 0x0000000135358824 */ /* 0x100fe400078e0a00 */
[--C-:B------:R-:W-:Y:S01]  /*3d20*/  @!P4 IMAD.IADD R29, R29, 0x1, -R0.reuse ;  /* 0x000000011d1dc824 */ /* 0x100fe200078e0a00 */
[----:B------:R5:W-:Y:S01]  /*3d30*/  STL [R1+0x214], R5 ;  /* 0x0002140501007387 */ /* 0x000be20000100800 */
[C---:B------:R-:W-:Y:S02]  /*3d40*/  SEL R50, R6.reuse, R50, !P2 ;  /* 0x0000003206327207 */ /* 0x040fe40005000000 */
[----:B------:R-:W-:Y:S02]  /*3d50*/  SEL R27, R6, R27, !P2 ;  /* 0x0000001b061b7207 */ /* 0x000fe40005000000 */
[----:B------:R-:W-:Y:S01]  /*3d60*/  @!P6 IMAD.IADD R4, R4, 0x1, -R0 ;  /* 0x000000010404e824 */ /* 0x000fe200078e0a00 */
[----:B------:R-:W-:Y:S01]  /*3d70*/  ISETP.GT.U32.AND P4, PT, R0, R29, PT ;  /* 0x0000001d0000720c */ /* 0x000fe20003f84070 */
[----:B------:R-:W-:Y:S01]  /*3d80*/  IMAD.HI.U32 R26, R2, R3, RZ ;  /* 0x00000003021a7227 */ /* 0x000fe200078e00ff */
[----:B-----5:R-:W-:-:S02]  /*3d90*/  SEL R5, R6, R55, !P2 ;  /* 0x0000003706057207 */ /* 0x020fc40005000000 */
[----:B------:R-:W-:Y:S02]  /*3da0*/  ISETP.GE.AND P2, PT, R7, RZ, PT ;  /* 0x000000ff0700720c */ /* 0x000fe40003f46270 */
[----:B------:R-:W-:Y:S02]  /*3db0*/  IABS R7, R9 ;  /* 0x0000000900077213 */ /* 0x000fe40000000000 */
[C---:B------:R-:W-:Y:S01]  /*3dc0*/  ISETP.GT.U32.AND P1, PT, R0.reuse, R53, PT ;  /* 0x000000350000720c */ /* 0x040fe20003f24070 */
[----:B------:R-:W-:Y:S01]  /*3dd0*/  IMAD.MOV R26, RZ, RZ, -R26 ;  /* 0x000000ffff1a7224 */ /* 0x000fe200078e0a1a */
[----:B------:R-:W-:Y:S01]  /*3de0*/  ISETP.GT.U32.AND P6, PT, R0, R4, PT ;  /* 0x000000040000720c */ /* 0x000fe20003fc4070 */
[----:B------:R-:W-:Y:S01]  /*3df0*/  IMAD.HI.U32 R6, R2, R7, RZ ;  /* 0x0000000702067227 */ /* 0x000fe200078e00ff */
[----:B------:R-:W-:-:S03]  /*3e00*/  ISETP.GE.AND P0, PT, R61, RZ, PT ;  /* 0x000000ff3d00720c */ /* 0x000fc60003f06270 */
[C---:B------:R-:W-:Y:S02]  /*3e10*/  IMAD R3, R0.reuse, R26, R3 ;  /* 0x0000001a00037224 */ /* 0x040fe400078e0203 */
[----:B------:R-:W-:Y:S02]  /*3e20*/  IMAD.MOV R6, RZ, RZ, -R6 ;  /* 0x000000ffff067224 */ /* 0x000fe400078e0a06 */
[--C-:B------:R-:W-:Y:S01]  /*3e30*/  @!P4 IMAD.IADD R29, R29, 0x1, -R0.reuse ;  /* 0x000000011d1dc824 */ /* 0x100fe200078e0a00 */
[C---:B------:R-:W-:Y:S01]  /*3e40*/  ISETP.GT.U32.AND P4, PT, R0.reuse, R3, PT ;  /* 0x000000030000720c */ /* 0x040fe20003f84070 */
[----:B------:R-:W-:Y:S02]  /*3e50*/  IMAD R7, R0, R6, R7 ;  /* 0x0000000600077224 */ /* 0x000fe400078e0207 */
[--C-:B------:R-:W-:Y:S01]  /*3e60*/  @!P1 IMAD.IADD R53, R53, 0x1, -R0.reuse ;  /* 0x0000000135359824 */ /* 0x100fe200078e0a00 */
[----:B------:R-:W-:Y:S01]  /*3e70*/  STL [R1+0x20c], R50 ;  /* 0x00020c3201007387 */ /* 0x000fe20000100800 */
[----:B------:R-:W-:Y:S01]  /*3e80*/  @!P6 IMAD.IADD R4, R4, 0x1, -R0 ;  /* 0x000000010404e824 */ /* 0x000fe200078e0a00 */
[----:B------:R-:W-:Y:S01]  /*3e90*/  ISETP.GT.U32.AND P6, PT, R0, R7, PT ;  /* 0x000000070000720c */ /* 0x000fe20003fc4070 */
[----:B------:R-:W-:Y:S01]  /*3ea0*/  IMAD.MOV.U32 R11, RZ, RZ, R53 ;  /* 0x000000ffff0b7224 */ /* 0x000fe200078e0035 */
[----:B------:R-:W-:Y:S04]  /*3eb0*/  STL [R1+0x200], R27 ;  /* 0x0002001b01007387 */ /* 0x000fe80000100800 */
[----:B------:R5:W-:Y:S01]  /*3ec0*/  STL [R1+0x1f8], R5 ;  /* 0x0001f80501007387 */ /* 0x000be20000100800 */
[----:B------:R-:W-:Y:S01]  /*3ed0*/  @!P0 IMAD.MOV R11, RZ, RZ, -R11 ;  /* 0x000000ffff0b8224 */ /* 0x000fe200078e0a0b */
[----:B------:R-:W-:-:S02]  /*3ee0*/  ISETP.GE.AND P0, PT, R9, RZ, PT ;  /* 0x000000ff0900720c */ /* 0x000fc40003f06270 */
[----:B------:R-:W-:Y:S01]  /*3ef0*/  IABS R9, R10 ;  /* 0x0000000a00097213 */ /* 0x000fe20000000000 */
[----:B-----5:R-:W-:Y:S02]  /*3f00*/  IMAD.MOV.U32 R5, RZ, RZ, R28 ;  /* 0x000000ffff057224 */ /* 0x020fe400078e001c */
[--C-:B------:R-:W-:Y:S02]  /*3f10*/  @!P4 IMAD.IADD R3, R3, 0x1, -R0.reuse ;  /* 0x000000010303c824 */ /* 0x100fe400078e0a00 */
[----:B------:R-:W-:Y:S01]  /*3f20*/  @!P5 IMAD.MOV R5, RZ, RZ, -R5 ;  /* 0x000000ffff05d224 */ /* 0x000fe200078e0a05 */
[----:B------:R-:W-:Y:S02]  /*3f30*/  ISETP.GE.AND P5, PT, R10, RZ, PT ;  /* 0x000000ff0a00720c */ /* 0x000fe40003fa6270 */
[----:B------:R-:W-:Y:S01]  /*3f40*/  IABS R10, R12 ;  /* 0x0000000c000a7213 */ /* 0x000fe20000000000 */
[----:B------:R-:W-:Y:S01]  /*3f50*/  IMAD.HI.U32 R28, R2, R9, RZ ;  /* 0x00000009021c7227 */ /* 0x000fe200078e00ff */
[----:B------:R-:W-:Y:S03]  /*3f60*/  STL [R1+0x386c], R11 ;  /* 0x00386c0b01007387 */ /* 0x000fe60000100800 */
[----:B------:R-:W-:Y:S01]  /*3f70*/  @!P6 IMAD.IADD R7, R7, 0x1, -R0 ;  /* 0x000000010707e824 */ /* 0x000fe200078e0a00 */
[----:B------:R-:W-:Y:S01]  /*3f80*/  ISETP.GT.U32.AND P6, PT, R0, R3, PT ;  /* 0x000000030000720c */ /* 0x000fe20003fc4070 */
[----:B------:R-:W-:Y:S01]  /*3f90*/  IMAD.HI.U32 R27, R2, R10, RZ ;  /* 0x0000000a021b7227 */ /* 0x000fe200078e00ff */
[----:B------:R5:W-:Y:S03]  /*3fa0*/  STL [R1+0x1c], R5 ;  /* 0x00001c0501007387 */ /* 0x000be60000100800 */
[----:B------:R-:W-:Y:S01]  /*3fb0*/  IMAD.MOV R28, RZ, RZ, -R28 ;  /* 0x000000ffff1c7224 */ /* 0x000fe200078e0a1c */
[----:B------:R-:W-:Y:S01]  /*3fc0*/  ISETP.GE.AND P1, PT, R8, RZ, PT ;  /* 0x000000ff0800720c */ /* 0x000fe20003f26270 */
[----:B------:R-:W-:Y:S01]  /*3fd0*/  IMAD.MOV R27, RZ, RZ, -R27 ;  /* 0x000000ffff1b7224 */ /* 0x000fe200078e0a1b */
[----:B------:R-:W-:Y:S01]  /*3fe0*/  IABS R8, R13 ;  /* 0x0000000d00087213 */ /* 0x000fe20000000000 */
[----:B------:R-:W-:-:S02]  /*3ff0*/  IMAD R9, R0, R28, R9 ;  /* 0x0000001c00097224 */ /* 0x000fc400078e0209 */
[----:B-----5:R-:W-:Y:S01]  /*4000*/  IMAD.MOV.U32 R5, RZ, RZ, R29 ;  /* 0x000000ffff057224 */ /* 0x020fe200078e001d */
[----:B------:R-:W-:Y:S01]  /*4010*/  IABS R61, R14 ;  /* 0x0000000e003d7213 */ /* 0x000fe20000000000 */
[----:B------:R-:W-:Y:S02]  /*4020*/  IMAD R10, R0, R27, R10 ;  /* 0x0000001b000a7224 */ /* 0x000fe400078e020a */
[----:B------:R-:W-:Y:S01]  /*4030*/  @!P3 IMAD.MOV R5, RZ, RZ, -R5 ;  /* 0x000000ffff05b224 */ /* 0x000fe200078e0a05 */
[----:B------:R-:W-:Y:S01]  /*4040*/  ISETP.GE.AND P4, PT, R12, RZ, PT ;  /* 0x000000ff0c00720c */ /* 0x000fe20003f86270 */
[----:B------:R-:W-:Y:S01]  /*4050*/  @!P2 IMAD.MOV R4, RZ, RZ, -R4 ;  /* 0x000000ffff04a224 */ /* 0x000fe200078e0a04 */
[----:B------:R-:W-:Y:S01]  /*4060*/  IABS R27, R17 ;  /* 0x00000011001b7213 */ /* 0x000fe20000000000 */
[----:B------:R-:W-:Y:S01]  /*4070*/  IMAD.HI.U32 R26, R2, R8, RZ ;  /* 0x00000008021a7227 */ /* 0x000fe200078e00ff */
[----:B------:R-:W-:Y:S02]  /*4080*/  IABS R12, R15 ;  /* 0x0000000f000c7213 */ /* 0x000fe40000000000 */
[----:B------:R-:W-:Y:S01]  /*4090*/  ISETP.GT.U32.AND P3, PT, R0, R7, PT ;  /* 0x000000070000720c */ /* 0x000fe20003f64070 */
[----:B------:R-:W-:Y:S01]  /*40a0*/  IMAD.HI.U32 R6, R2, R61, RZ ;  /* 0x0000003d02067227 */ /* 0x000fe200078e00ff */
[C---:B------:R-:W-:Y:S01]  /*40b0*/  ISETP.GT.U32.AND P2, PT, R0.reuse, R9, PT ;  /* 0x000000090000720c */ /* 0x040fe20003f44070 */
[----:B------:R-:W-:Y:S02]  /*40c0*/  STL [R1+0x18], R5 ;  /* 0x0000180501007387 */ /* 0x000fe40000100800 */
[----:B------:R-:W-:Y:S01]  /*40d0*/  @!P6 IMAD.IADD R3, R3, 0x1, -R0 ;  /* 0x000000010303e824 */ /* 0x000fe200078e0a00 */
[----:B------:R-:W-:Y:S01]  /*40e0*/  ISETP.GT.U32.AND P6, PT, R0, R10, PT ;  /* 0x0000000a0000720c */ /* 0x000fe20003fc4070 */
[----:B------:R5:W-:Y:S01]  /*40f0*/  STL [R1+0x14], R4 ;  /* 0x0000140401007387 */ /* 0x000be20000100800 */
[----:B------:R-:W-:-:S02]  /*4100*/  IMAD.MOV R26, RZ, RZ, -R26 ;  /* 0x000000ffff1a7224 */ /* 0x000fc400078e0a1a */
[----:B------:R-:W-:Y:S02]  /*4110*/  IMAD.MOV R6, RZ, RZ, -R6 ;  /* 0x000000ffff067224 */ /* 0x000fe400078e0a06 */
[----:B------:R-:W-:Y:S02]  /*4120*/  IMAD R8, R0, R26, R8 ;  /* 0x0000001a00087224 */ /* 0x000fe400078e0208 */
[----:B-----5:R-:W-:Y:S02]  /*4130*/  IMAD.MOV.U32 R4, RZ, RZ, R27 ;  /* 0x000000ffff047224 */ /* 0x020fe400078e001b */
[----:B------:R-:W-:-:S04]  /*4140*/  IMAD.HI.U32 R27, R2, R12, RZ ;  /* 0x0000000c021b7227 */ /* 0x000fc800078e00ff */
[C---:B------:R-:W-:Y:S02]  /*4150*/  IMAD R61, R0.reuse, R6, R61 ;  /* 0x00000006003d7224 */ /* 0x040fe400078e023d */
[----:B------:R-:W-:Y:S02]  /*4160*/  IMAD.MOV R27, RZ, RZ, -R27 ;  /* 0x000000ffff1b7224 */ /* 0x000fe400078e0a1b */
[--C-:B------:R-:W-:Y:S01]  /*4170*/  @!P3 IMAD.IADD R7, R7, 0x1, -R0.reuse ;  /* 0x000000010707b824 */ /* 0x100fe200078e0a00 */
[C---:B------:R-:W-:Y:S01]  /*4180*/  ISETP.GT.U32.AND P3, PT, R0.reuse, R8, PT ;  /* 0x000000080000720c */ /* 0x040fe20003f64070 */
[----:B------:R-:W-:Y:S01]  /*4190*/  @!P2 IMAD.IADD R9, R9, 0x1, -R0 ;  /* 0x000000010909a824 */ /* 0x000fe200078e0a00 */
[C---:B------:R-:W-:Y:S01]  /*41a0*/  ISETP.GT.U32.AND P2, PT, R0.reuse, R61, PT ;  /* 0x0000003d0000720c */ /* 0x040fe20003f44070 */
[----:B------:R-:W-:Y:S02]  /*41b0*/  IMAD R12, R0, R27, R12 ;  /* 0x0000001b000c7224 */ /* 0x000fe400078e020c */
[----:B------:R-:W-:-:S03]  /*41c0*/  @!P6 IMAD.IADD R10, R10, 0x1, -R0 ;  /* 0x000000010a0ae824 */ /* 0x000fc600078e0a00 */
[----:B------:R-:W-:Y:S02]  /*41d0*/  ISETP.GT.U32.AND P6, PT, R0, R12, PT ;  /* 0x0000000c0000720c */ /* 0x000fe40003fc4070 */
[----:B------:R-:W-:Y:S02]  /*41e0*/  IABS R6, R16 ;  /* 0x0000001000067213 */ /* 0x000fe40000000000 */
[----:B------:R-:W-:Y:S01]  /*41f0*/  IABS R26, R18 ;  /* 0x00000012001a7213 */ /* 0x000fe20000000000 */
[--C-:B------:R-:W-:Y:S01]  /*4200*/  @!P3 IMAD.IADD R8, R8, 0x1, -R0.reuse ;  /* 0x000000010808b824 */ /* 0x100fe200078e0a00 */
[----:B------:R-:W-:Y:S01]  /*4210*/  ISETP.GT.U32.AND P3, PT, R0, R9, PT ;  /* 0x000000090000720c */ /* 0x000fe20003f64070 */
[----:B------:R-:W-:Y:S02]  /*4220*/  @!P2 IMAD.IADD R61, R61, 0x1, -R0 ;  /* 0x000000013d3da824 */ /* 0x000fe400078e0a00 */
[----:B------:R-:W-:-:S04]  /*4230*/  IMAD.HI.U32 R29, R2, R6, RZ ;  /* 0x00000006021d7227 */ /* 0x000fc800078e00ff */
[----:B------:R-:W-:Y:S02]  /*4240*/  IMAD.MOV.U32 R5, RZ, RZ, R3 ;  /* 0x000000ffff057224 */ /* 0x000fe400078e0003 */
[----:B------:R-:W-:Y:S01]  /*4250*/  @!P6 IMAD.IADD R12, R12, 0x1, -R0 ;  /* 0x000000010c0ce824 */ /* 0x000fe200078e0a00 */
[----:B------:R-:W-:Y:S01]  /*4260*/  ISETP.GT.U32.AND P6, PT, R0, R61, PT ;  /* 0x0000003d0000720c */ /* 0x000fe20003fc4070 */
[----:B------:R-:W-:Y:S02]  /*4270*/  IMAD.MOV R29, RZ, RZ, -R29 ;  /* 0x000000ffff1d7224 */ /* 0x000fe400078e0a1d */
[----:B------:R-:W-:-:S04]  /*4280*/  IMAD.HI.U32 R27, R2, R26, RZ ;  /* 0x0000001a021b7227 */ /* 0x000fc800078e00ff */
[----:B------:R-:W-:Y:S01]  /*4290*/  @!P1 IMAD.MOV R5, RZ, RZ, -R5 ;  /* 0x000000ffff059224 */ /* 0x000fe200078e0a05 */
[C---:B------:R-:W-:Y:S01]  /*42a0*/  ISETP.GT.U32.AND P1, PT, R0.reuse, R8, PT ;  /* 0x000000080000720c */ /* 0x040fe20003f24070 */
[C---:B------:R-:W-:Y:S02]  /*42b0*/  IMAD R6, R0.reuse, R29, R6 ;  /* 0x0000001d00067224 */ /* 0x040fe400078e0206 */
[----:B------:R-:W-:Y:S01]  /*42c0*/  IMAD.MOV R27, RZ, RZ, -R27 ;  /* 0x000000ffff1b7224 */ /* 0x000fe200078e0a1b */
[----:B------:R5:W-:Y:S01]  /*42d0*/  STL [R1+0x10], R5 ;  /* 0x0000100501007387 */ /* 0x000be20000100800 */
[----:B------:R-:W-:Y:S01]  /*42e0*/  @!P3 IMAD.IADD R9, R9, 0x1, -R0 ;  /* 0x000000010909b824 */ /* 0x000fe200078e0a00 */
[C---:B------:R-:W-:Y:S01]  /*42f0*/  ISETP.GT.U32.AND P2, PT, R0.reuse, R10, PT ;  /* 0x0000000a0000720c */ /* 0x040fe20003f44070 */
[C---:B------:R-:W-:Y:S01]  /*4300*/  IMAD R3, R0.reuse, R27, R26 ;  /* 0x0000001b00037224 */ /* 0x040fe200078e021a */
[----:B------:R-:W-:Y:S01]  /*4310*/  ISETP.GT.U32.AND P3, PT, R0, R6, PT ;  /* 0x000000060000720c */ /* 0x000fe20003f64070 */
[----:B------:R-:W-:-:S04]  /*4320*/  IMAD.HI.U32 R28, R2, R4, RZ ;  /* 0x00000004021c7227 */ /* 0x000fc800078e00ff */
[----:B-----5:R-:W-:Y:S02]  /*4330*/  IMAD.MOV.U32 R5, RZ, RZ, R7 ;  /* 0x000000ffff057224 */ /* 0x020fe400078e0007 */
[----:B------:R-:W-:Y:S01]  /*4340*/  @!P6 IMAD.IADD R61, R61, 0x1, -R0 ;  /* 0x000000013d3de824 */ /* 0x000fe200078e0a00 */
[C---:B------:R-:W-:Y:S01]  /*4350*/  ISETP.GT.U32.AND P6, PT, R0.reuse, R3, PT ;  /* 0x000000030000720c */ /* 0x040fe20003fc4070 */
[----:B------:R-:W-:Y:S02]  /*4360*/  @!P0 IMAD.MOV R5, RZ, RZ, -R5 ;  /* 0x000000ffff058224 */ /* 0x000fe400078e0a05 */
[----:B------:R-:W-:Y:S01]  /*4370*/  IMAD.MOV R28, RZ, RZ, -R28 ;  /* 0x000000ffff1c7224 */ /* 0x000fe200078e0a1c */
[----:B------:R-:W-:Y:S01]  /*4380*/  ISETP.GT.U32.AND P0, PT, R0, R12, PT ;  /* 0x0000000c0000720c */ /* 0x000fe20003f04070 */
[----:B------:R-:W-:Y:S01]  /*4390*/  @!P1 IMAD.IADD R8, R8, 0x1, -R0 ;  /* 0x0000000108089824 */ /* 0x000fe200078e0a00 */
[----:B------:R5:W-:Y:S01]  /*43a0*/  STL [R1+0xc], R5 ;  /* 0x00000c0501007387 */ /* 0x000be20000100800 */
[----:B------:R-:W-:Y:S01]  /*43b0*/  IMAD R4, R0, R28, R4 ;  /* 0x0000001c00047224 */ /* 0x000fe200078e0204 */
[----:B------:R-:W-:Y:S01]  /*43c0*/  ISETP.GE.AND P1, PT, R13, RZ, PT ;  /* 0x000000ff0d00720c */ /* 0x000fe20003f26270 */
[--C-:B------:R-:W-:Y:S01]  /*43d0*/  @!P2 IMAD.IADD R10, R10, 0x1, -R0.reuse ;  /* 0x000000010a0aa824 */ /* 0x100fe200078e0a00 */
[----:B------:R-:W-:Y:S01]  /*43e0*/  IABS R7, R20 ;  /* 0x0000001400077213 */ /* 0x000fe20000000000 */
[----:B------:R-:W-:-:S02]  /*43f0*/  @!P3 IMAD.IADD R6, R6, 0x1, -R0 ;  /* 0x000000010606b824 */ /* 0x000fc400078e0a00 */
[----:B-----5:R-:W-:Y:S01]  /*4400*/  IMAD.MOV.U32 R5, RZ, RZ, R9 ;  /* 0x000000ffff057224 */ /* 0x020fe200078e0009 */
[----:B------:R-:W-:-:S03]  /*4410*/  ISETP.GT.U32.AND P2, PT, R0, R4, PT ;  /* 0x000000040000720c */ /* 0x000fc60003f44070 */
[----:B------:R-:W-:Y:S01]  /*4420*/  @!P5 IMAD.MOV R5, RZ, RZ, -R5 ;  /* 0x000000ffff05d224 */ /* 0x000fe200078e0a05 */
[----:B------:R-:W-:Y:S01]  /*4430*/  IABS R26, R19 ;  /* 0x00000013001a7213 */ /* 0x000fe20000000000 */
[----:B------:R-:W-:Y:S01]  /*4440*/  @!P6 IMAD.IADD R3, R3, 0x1, -R0 ;  /* 0x000000010303e824 */ /* 0x000fe200078e0a00 */
[----:B------:R-:W-:Y:S01]  /*4450*/  ISETP.GT.U32.AND P6, PT, R0, R6, PT ;  /* 0x000000060000720c */ /* 0x000fe20003fc4070 */
[C---:B------:R-:W-:Y:S01]  /*4460*/  IMAD.HI.U32 R13, R2.reuse, R7, RZ ;  /* 0x00000007020d7227 */ /* 0x040fe200078e00ff */
[----:B------:R5:W-:Y:S03]  /*4470*/  STL [R1+0x8], R5 ;  /* 0x0000080501007387 */ /* 0x000be60000100800 */
[----:B------:R-:W-:-:S04]  /*4480*/  IMAD.HI.U32 R27, R2, R26, RZ ;  /* 0x0000001a021b7227 */ /* 0x000fc800078e00ff */
[----:B------:R-:W-:Y:S02]  /*4490*/  @!P0 IMAD.IADD R12, R12, 0x1, -R0 ;  /* 0x000000010c0c8824 */ /* 0x000fe400078e0a00 */
[----:B-----5:R-:W-:Y:S01]  /*44a0*/  IMAD.MOV.U32 R5, RZ, RZ, R8 ;  /* 0x000000ffff057224 */ /* 0x020fe200078e0008 */
[----:B------:R-:W-:Y:S01]  /*44b0*/  ISETP.GE.AND P0, PT, R14, RZ, PT ;  /* 0x000000ff0e00720c */ /* 0x000fe20003f06270 */
[----:B------:R-:W-:Y:S01]  /*44c0*/  IMAD.MOV R14, RZ, RZ, -R13 ;  /* 0x000000ffff0e7224 */ /* 0x000fe200078e0a0d */
[----:B------:R-:W-:Y:S01]  /*44d0*/  IABS R13, R21 ;  /* 0x00000015000d7213 */ /* 0x000fe20000000000 */
[----:B------:R-:W-:Y:S01]  /*44e0*/  @!P1 IMAD.MOV R5, RZ, RZ, -R5 ;  /* 0x000000ffff059224 */ /* 0x000fe200078e0a05 */
[----:B------:R-:W-:Y:S01]  /*44f0*/  ISETP.GT.U32.AND P1, PT, R0, R3, PT ;  /* 0x000000030000720c */ /* 0x000fe20003f24070 */
[----:B------:R-:W-:Y:S01]  /*4500*/  IMAD.MOV R27, RZ, RZ, -R27 ;  /* 0x000000ffff1b7224 */ /* 0x000fe200078e0a1b */
[----:B------:R-:W-:Y:S01]  /*4510*/  ISETP.GE.AND P3, PT, R15, RZ, PT ;  /* 0x000000ff0f00720c */ /* 0x000fe20003f66270 */
[----:B------:R-:W-:Y:S01]  /*4520*/  @!P2 IMAD.IADD R4, R4, 0x1, -R0 ;  /* 0x000000010404a824 */ /* 0x000fe200078e0a00 */
[----:B------:R-:W-:Y:S01]  /*4530*/  ISETP.GE.AND P2, PT, R16, RZ, PT ;  /* 0x000000ff1000720c */ /* 0x000fe20003f46270 */
[----:B------:R-:W-:-:S02]  /*4540*/  IMAD R16, R0, R27, R26 ;  /* 0x0000001b00107224 */ /* 0x000fc400078e021a */
[----:B------:R-:W-:Y:S02]  /*4550*/  IMAD.MOV.U32 R9, RZ, RZ, R13 ;  /* 0x000000ffff097224 */ /* 0x000fe400078e000d */
[----:B------:R-:W-:Y:S02]  /*4560*/  IMAD.MOV.U32 R11, RZ, RZ, R10 ;  /* 0x000000ffff0b7224 */ /* 0x000fe400078e000a */
[----:B------:R-:W-:Y:S01]  /*4570*/  @!P6 IMAD.IADD R6, R6, 0x1, -R0 ;  /* 0x000000010606e824 */ /* 0x000fe200078e0a00 */
[----:B------:R-:W-:Y:S01]  /*4580*/  ISETP.GE.AND P6, PT, R18, RZ, PT ;  /* 0x000000ff1200720c */ /* 0x000fe20003fc6270 */
[----:B------:R-:W-:Y:S01]  /*4590*/  @!P4 IMAD.MOV R11, RZ, RZ, -R11 ;  /* 0x000000ffff0bc224 */ /* 0x000fe200078e0a0b */
[----:B------:R-:W-:Y:S01]  /*45a0*/  ISETP.GT.U32.AND P4, PT, R0, R16, PT ;  /* 0x000000100000720c */ /* 0x000fe20003f84070 */
[----:B------:R-:W-:Y:S01]  /*45b0*/  IMAD.HI.U32 R8, R2, R9, RZ ;  /* 0x0000000902087227 */ /* 0x000fe200078e00ff */
[----:B------:R-:W-:-:S03]  /*45c0*/  ISETP.GT.U32.AND P5, PT, R0, R4, PT ;  /* 0x000000040000720c */ /* 0x000fc60003fa4070 */
[C---:B------:R-:W-:Y:S02]  /*45d0*/  IMAD R7, R0.reuse, R14, R7 ;  /* 0x0000000e00077224 */ /* 0x040fe400078e0207 */
[----:B------:R-:W-:Y:S02]  /*45e0*/  IMAD.MOV R8, RZ, RZ, -R8 ;  /* 0x000000ffff087224 */ /* 0x000fe400078e0a08 */
[----:B------:R-:W-:Y:S02]  /*45f0*/  @!P1 IMAD.IADD R3, R3, 0x1, -R0 ;  /* 0x0000000103039824 */ /* 0x000fe400078e0a00 */
[----:B------:R-:W-:Y:S01]  /*4600*/  @!P3 IMAD.MOV R12, RZ, RZ, -R12 ;  /* 0x000000ffff0cb224 */ /* 0x000fe200078e0a0c */
[C---:B------:R-:W-:Y:S01]  /*4610*/  ISETP.GT.U32.AND P3, PT, R0.reuse, R7, PT ;  /* 0x000000070000720c */ /* 0x040fe20003f64070 */
[----:B------:R-:W-:Y:S02]  /*4620*/  IMAD R9, R0, R8, R9 ;  /* 0x0000000800097224 */ /* 0x000fe400078e0209 */
[----:B------:R-:W-:-:S02]  /*4630*/  IMAD.MOV.U32 R15, RZ, RZ, R3 ;  /* 0x000000ffff0f7224 */ /* 0x000fc400078e0003 */
[----:B------:R-:W-:Y:S02]  /*4640*/  @!P4 IMAD.IADD R16, R16, 0x1, -R0 ;  /* 0x000000011010c824 */ /* 0x000fe400078e0a00 */
[----:B------:R-:W-:Y:S01]  /*4650*/  @!P6 IMAD.MOV R15, RZ, RZ, -R15 ;  /* 0x000000ffff0fe224 */ /* 0x000fe200078e0a0f */
[----:B------:R-:W-:Y:S01]  /*4660*/  ISETP.GT.U32.AND P6, PT, R0, R9, PT ;  /* 0x000000090000720c */ /* 0x000fe20003fc4070 */
[----:B------:R-:W-:Y:S02]  /*4670*/  IMAD.MOV.U32 R13, RZ, RZ, R6 ;  /* 0x000000ffff0d7224 */ /* 0x000fe400078e0006 */
[----:B------:R-:W-:Y:S01]  /*4680*/  @!P0 IMAD.MOV R61, RZ, RZ, -R61 ;  /* 0x000000ffff3d8224 */ /* 0x000fe200078e0a3d */
[----:B------:R-:W-:Y:S01]  /*4690*/  ISETP.GE.AND P0, PT, R17, RZ, PT ;  /* 0x000000ff1100720c */ /* 0x000fe20003f06270 */
[--C-:B------:R-:W-:Y:S01]  /*46a0*/  @!P5 IMAD.IADD R4, R4, 0x1, -R0.reuse ;  /* 0x000000010404d824 */ /* 0x100fe200078e0a00 */
[----:B------:R-:W-:Y:S01]  /*46b0*/  ISETP.GE.AND P5, PT, R19, RZ, PT ;  /* 0x000000ff1300720c */ /* 0x000fe20003fa6270 */
[----:B------:R-:W-:Y:S01]  /*46c0*/  @!P2 IMAD.MOV R13, RZ, RZ, -R13 ;  /* 0x000000ffff0da224 */ /* 0x000fe200078e0a0d */
[----:B------:R-:W-:Y:S01]  /*46d0*/  ISETP.GT.U32.AND P2, PT, R0, R16, PT ;  /* 0x000000100000720c */ /* 0x000fe20003f44070 */
[----:B------:R-:W-:Y:S01]  /*46e0*/  @!P3 IMAD.IADD R7, R7, 0x1, -R0 ;  /* 0x000000010707b824 */ /* 0x000fe200078e0a00 */
[----:B------:R-:W-:Y:S01]  /*46f0*/  IABS R19, R22 ;  /* 0x0000001600137213 */ /* 0x000fe20000000000 */
[----:B------:R5:W-:Y:S01]  /*4700*/  STL [R1+0x4], R11 ;  /* 0x0000040b01007387 */ /* 0x000be20000100800 */
[----:B------:R-:W-:-:S03]  /*4710*/  ISETP.GE.AND P4, PT, R21, RZ, PT ;  /* 0x000000ff1500720c */ /* 0x000fc60003f86270 */
[----:B------:R-:W2:Y:S01]  /*4720*/  LDL.LU R54, [R1+0x20] ;  /* 0x0000200001367983 */ /* 0x000ea20000300800 */
[----:B------:R-:W-:Y:S01]  /*4730*/  IABS R21, R24 ;  /* 0x0000001800157213 */ /* 0x000fe20000000000 */
[----:B------:R-:W-:Y:S01]  /*4740*/  IMAD.HI.U32 R3, R2, R19, RZ ;  /* 0x0000001302037227 */ /* 0x000fe200078e00ff */
[----:B------:R-:W-:-:S03]  /*4750*/  ISETP.GT.U32.AND P3, PT, R0, R7, PT ;  /* 0x000000070000720c */ /* 0x000fc60003f64070 */
[----:B------:R-:W-:Y:S01]  /*4760*/  @!P6 IMAD.IADD R9, R9, 0x1, -R0 ;  /* 0x000000010909e824 */ /* 0x000fe200078e0a00 */
[----:B------:R-:W-:Y:S01]  /*4770*/  ISETP.GE.AND P1, PT, R20, RZ, PT ;  /* 0x000000ff1400720c */ /* 0x000fe20003f26270 */
[----:B------:R-:W-:Y:S01]  /*4780*/  IMAD.MOV.U32 R14, RZ, RZ, R4 ;  /* 0x000000ffff0e7224 */ /* 0x000fe200078e0004 */
[----:B------:R-:W-:Y:S01]  /*4790*/  IABS R20, R23 ;  /* 0x0000001700147213 */ /* 0x000fe20000000000 */
[----:B------:R-:W-:Y:S01]  /*47a0*/  IMAD.MOV R3, RZ, RZ, -R3 ;  /* 0x000000ffff037224 */ /* 0x000fe200078e0a03 */
[----:B-----5:R-:W5:Y:S01]  /*47b0*/  LDL.LU R11, [R1+0x24] ;  /* 0x00002400010b7983 */ /* 0x020f620000300800 */
[----:B------:R-:W-:Y:S01]  /*47c0*/  IMAD.HI.U32 R6, R2, R21, RZ ;  /* 0x0000001502067227 */ /* 0x000fe200078e00ff */
[----:B------:R-:W-:Y:S02]  /*47d0*/  ISETP.GT.U32.AND P6, PT, R0, R9, PT ;  /* 0x000000090000720c */ /* 0x000fe40003fc4070 */
[----:B------:R-:W2:Y:S01]  /*47e0*/  LDL.LU R53, [R1+0x28] ;  /* 0x0000280001357983 */ /* 0x000ea20000300800 */
[----:B------:R-:W-:Y:S01]  /*47f0*/  @!P0 IMAD.MOV R14, RZ, RZ, -R14 ;  /* 0x000000ffff0e8224 */ /* 0x000fe200078e0a0e */
[----:B------:R-:W-:Y:S01]  /*4800*/  ISETP.GE.AND P0, PT, R22, RZ, PT ;  /* 0x000000ff1600720c */ /* 0x000fe20003f06270 */
[----:B------:R-:W-:Y:S01]  /*4810*/  @!P2 IMAD.IADD R16, R16, 0x1, -R0 ;  /* 0x000000011010a824 */ /* 0x000fe200078e0a00 */
[----:B------:R-:W-:Y:S01]  /*4820*/  IABS R22, R25 ;  /* 0x0000001900167213 */ /* 0x000fe20000000000 */
[----:B------:R-:W-:-:S02]  /*4830*/  IMAD R19, R0, R3, R19 ;  /* 0x0000000300137224 */ /* 0x000fc400078e0213 */
[----:B------:R-:W-:Y:S02]  /*4840*/  IMAD.MOV R3, RZ, RZ, -R6 ;  /* 0x000000ffff037224 */ /* 0x000fe400078e0a06 */
[----:B------:R-:W-:Y:S01]  /*4850*/  IMAD.HI.U32 R4, R2, R20, RZ ;  /* 0x0000001402047227 */ /* 0x000fe200078e00ff */
[----:B------:R0:W-:Y:S03]  /*4860*/  STL [R1], R5 ;  /* 0x0000000501007387 */ /* 0x0001e60000100800 */
[----:B------:R-:W-:Y:S01]  /*4870*/  @!P5 IMAD.MOV R16, RZ, RZ, -R16 ;  /* 0x000000ffff10d224 */ /* 0x000fe200078e0a10 */
[C---:B------:R-:W-:Y:S01]  /*4880*/  ISETP.GT.U32.AND P5, PT, R0.reuse, R19, PT ;  /* 0x000000130000720c */ /* 0x040fe20003fa4070 */
[----:B------:R-:W-:Y:S02]  /*4890*/  IMAD R21, R0, R3, R21 ;  /* 0x0000000300157224 */ /* 0x000fe400078e0215 */
[----:B------:R-:W-:-:S02]  /*48a0*/  @!P3 IMAD.IADD R7, R7, 0x1, -R0 ;  /* 0x000000010707b824 */ /* 0x000fc400078e0a00 */
[----:B------:R-:W-:Y:S01]  /*48b0*/  IMAD.MOV R4, RZ, RZ, -R4 ;  /* 0x000000ffff047224 */ /* 0x000fe200078e0a04 */
[----:B0-----:R-:W2:Y:S01]  /*48c0*/  LDL.LU R5, [R1+0x2c] ;  /* 0x00002c0001057983 */ /* 0x001ea20000300800 */
[----:B------:R-:W-:-:S04]  /*48d0*/  IMAD.HI.U32 R3, R2, R22, RZ ;  /* 0x0000001602037227 */ /* 0x000fc800078e00ff */
[C---:B------:R-:W-:Y:S02]  /*48e0*/  IMAD R20, R0.reuse, R4, R20 ;  /* 0x0000000400147224 */ /* 0x040fe400078e0214 */
[----:B------:R-:W-:Y:S02]  /*48f0*/  IMAD.MOV.U32 R17, RZ, RZ, R7 ;  /* 0x000000ffff117224 */ /* 0x000fe400078e0007 */
[----:B------:R-:W-:Y:S02]  /*4900*/  IMAD.MOV R3, RZ, RZ, -R3 ;  /* 0x000000ffff037224 */ /* 0x000fe400078e0a03 */
[----:B------:R-:W-:Y:S01]  /*4910*/  @!P6 IMAD.IADD R9, R9, 0x1, -R0 ;  /* 0x000000010909e824 */ /* 0x000fe200078e0a00 */
[C---:B------:R-:W-:Y:S01]  /*4920*/  ISETP.GT.U32.AND P6, PT, R0.reuse, R21, PT ;  /* 0x000000150000720c */ /* 0x040fe20003fc4070 */
[----:B------:R-:W-:Y:S01]  /*4930*/  @!P1 IMAD.MOV R17, RZ, RZ, -R17 ;  /* 0x000000ffff119224 */ /* 0x000fe200078e0a11 */
[C---:B------:R-:W-:Y:S01]  /*4940*/  ISETP.GT.U32.AND P1, PT, R0.reuse, R20, PT ;  /* 0x000000140000720c */ /* 0x040fe20003f24070 */
[----:B------:R-:W-:-:S02]  /*4950*/  IMAD R22, R0, R3, R22 ;  /* 0x0000000300167224 */ /* 0x000fc400078e0216 */
[----:B------:R-:W-:-:S03]  /*4960*/  @!P5 IMAD.IADD R19, R19, 0x1, -R0 ;  /* 0x000000011313d824 */ /* 0x000fc600078e0a00 */
[----:B------:R-:W-:Y:S02]  /*4970*/  ISETP.GT.U32.AND P5, PT, R0, R22, PT ;  /* 0x000000160000720c */ /* 0x000fe40003fa4070 */
[----:B------:R-:W-:Y:S02]  /*4980*/  ISETP.GE.AND P2, PT, R23, RZ, PT ;  /* 0x000000ff1700720c */ /* 0x000fe40003f46270 */
[----:B------:R-:W-:Y:S01]  /*4990*/  IABS R23, R30 ;  /* 0x0000001e00177213 */ /* 0x000fe20000000000 */
[--C-:B------:R-:W-:Y:S01]  /*49a0*/  @!P6 IMAD.IADD R21, R21, 0x1, -R0.reuse ;  /* 0x000000011515e824 */ /* 0x100fe200078e0a00 */
[----:B------:R-:W-:Y:S01]  /*49b0*/  ISETP.GE.AND P3, PT, R24, RZ, PT ;  /* 0x000000ff1800720c */ /* 0x000fe20003f66270 */
[----:B------:R-:W-:Y:S01]  /*49c0*/  @!P1 IMAD.IADD R20, R20, 0x1, -R0 ;  /* 0x0000000114149824 */ /* 0x000fe200078e0a00 */
[----:B------:R-:W-:Y:S01]  /*49d0*/  IABS R24, R31 ;  /* 0x0000001f00187213 */ /* 0x000fe20000000000 */
[----:B------:R-:W-:Y:S02]  /*49e0*/  IMAD.MOV.U32 R18, RZ, RZ, R9 ;  /* 0x000000ffff127224 */ /* 0x000fe400078e0009 */
[----:B------:R-:W-:Y:S01]  /*49f0*/  IMAD.HI.U32 R4, R2, R23, RZ ;  /* 0x0000001702047227 */ /* 0x000fe200078e00ff */
[----:B------:R-:W-:-:S02]  /*4a00*/  ISETP.GT.U32.AND P6, PT, R0, R21, PT ;  /* 0x000000150000720c */ /* 0x000fc40003fc4070 */
[----:B------:R-:W-:Y:S01]  /*4a10*/  IABS R3, R32 ;  /* 0x0000002000037213 */ /* 0x000fe20000000000 */
[----:B------:R-:W-:Y:S01]  /*4a20*/  @!P4 IMAD.MOV R18, RZ, RZ, -R18 ;  /* 0x000000ffff12c224 */ /* 0x000fe200078e0a12 */
[----:B------:R-:W-:Y:S01]  /*4a30*/  ISETP.GT.U32.AND P4, PT, R0, R20, PT ;  /* 0x000000140000720c */ /* 0x000fe20003f84070 */
[----:B------:R-:W-:Y:S02]  /*4a40*/  @!P5 IMAD.IADD R22, R22, 0x1, -R0 ;  /* 0x000000011616d824 */ /* 0x000fe400078e0a00 */
[----:B------:R-:W-:Y:S02]  /*4a50*/  IMAD.MOV R4, RZ, RZ, -R4 ;  /* 0x000000ffff047224 */ /* 0x000fe400078e0a04 */
[----:B------:R-:W-:Y:S01]  /*4a60*/  IMAD.HI.U32 R6, R2, R24, RZ ;  /* 0x0000001802067227 */ /* 0x000fe200078e00ff */
[----:B------:R-:W-:-:S03]  /*4a70*/  ISETP.GT.U32.AND P5, PT, R0, R22, PT ;  /* 0x000000160000720c */ /* 0x000fc60003fa4070 */
[----:B------:R-:W-:Y:S02]  /*4a80*/  IMAD R23, R0, R4, R23 ;  /* 0x0000000400177224 */ /* 0x000fe400078e0217 */
[----:B------:R-:W-:Y:S02]  /*4a90*/  IMAD.MOV R6, RZ, RZ, -R6 ;  /* 0x000000ffff067224 */ /* 0x000fe400078e0a06 */
[----:B------:R-:W-:-:S04]  /*4aa0*/  IMAD.HI.U32 R4, R2, R3, RZ ;  /* 0x0000000302047227 */ /* 0x000fc800078e00ff */
[----:B------:R-:W-:Y:S02]  /*4ab0*/  IMAD R24, R0, R6, R24 ;  /* 0x0000000600187224 */ /* 0x000fe400078e0218 */
[----:B------:R-:W-:Y:S02]  /*4ac0*/  IMAD.MOV R4, RZ, RZ, -R4 ;  /* 0x000000ffff047224 */ /* 0x000fe400078e0a04 */
[--C-:B------:R-:W-:Y:S01]  /*4ad0*/  @!P6 IMAD.IADD R21, R21, 0x1, -R0.reuse ;  /* 0x000000011515e824 */ /* 0x100fe200078e0a00 */
[----:B------:R-:W-:Y:S01]  /*4ae0*/  ISETP.GE.AND P6, PT, R25, RZ, PT ;  /* 0x000000ff1900720c */ /* 0x000fe20003fc6270 */
[--C-:B------:R-:W-:Y:S01]  /*4af0*/  @!P4 IMAD.IADD R20, R20, 0x1, -R0.reuse ;  /* 0x000000011414c824 */ /* 0x100fe200078e0a00 */
[C---:B------:R-:W-:Y:S01]  /*4b00*/  ISETP.GT.U32.AND P4, PT, R0.reuse, R24, PT ;  /* 0x000000180000720c */ /* 0x040fe20003f84070 */
[----:B------:R-:W-:Y:S01]  /*4b10*/  IMAD R25, R0, R4, R3 ;  /* 0x0000000400197224 */ /* 0x000fe200078e0203 */
[----:B------:R-:W-:Y:S01]  /*4b20*/  IABS R26, R33 ;  /* 0x00000021001a7213 */ /* 0x000fe20000000000 */
[----:B------:R-:W-:-:S03]  /*4b30*/  @!P5 IMAD.IADD R22, R22, 0x1, -R0 ;  /* 0x000000011616d824 */ /* 0x000fc600078e0a00 */
[----:B------:R-:W-:Y:S01]  /*4b40*/  ISETP.GT.U32.AND P5, PT, R0, R25, PT ;  /* 0x000000190000720c */ /* 0x000fe20003fa4070 */
[----:B------:R-:W-:Y:S01]  /*4b50*/  IMAD.HI.U32 R3, R2, R26, RZ ;  /* 0x0000001a02037227 */ /* 0x000fe200078e00ff */
[----:B------:R-:W-:-:S03]  /*4b60*/  IABS R27, R34 ;  /* 0x00000022001b7213 */ /* 0x000fc60000000000 */
[----:B------:R-:W-:Y:S02]  /*4b70*/  IMAD.MOV R3, RZ, RZ, -R3 ;  /* 0x000000ffff037224 */ /* 0x000fe400078e0a03 */
[----:B------:R-:W-:Y:S01]  /*4b80*/  @!P4 IMAD.IADD R24, R24, 0x1, -R0 ;  /* 0x000000011818c824 */ /* 0x000fe200078e0a00 */
[C---:B------:R-:W-:Y:S01]  /*4b90*/  ISETP.GT.U32.AND P1, PT, R0.reuse, R19, PT ;  /* 0x000000130000720c */ /* 0x040fe20003f24070 */
[----:B------:R-:W-:Y:S01]  /*4ba0*/  IMAD R26, R0, R3, R26 ;  /* 0x00000003001a7224 */ /* 0x000fe200078e021a */
[----:B------:R-:W-:Y:S01]  /*4bb0*/  IABS R28, R35 ;  /* 0x00000023001c7213 */ /* 0x000fe20000000000 */
[----:B------:R-:W-:-:S04]  /*4bc0*/  IMAD.HI.U32 R3, R2, R27, RZ ;  /* 0x0000001b02037227 */ /* 0x000fc800078e00ff */
[----:B------:R-:W-:Y:S01]  /*4bd0*/  @!P5 IMAD.IADD R25, R25, 0x1, -R0 ;  /* 0x000000011919d824 */ /* 0x000fe200078e0a00 */
[C---:B------:R-:W-:Y:S01]  /*4be0*/  ISETP.GT.U32.AND P5, PT, R0.reuse, R24, PT ;  /* 0x000000180000720c */ /* 0x040fe20003fa4070 */
[----:B------:R-:W-:Y:S01]  /*4bf0*/  @!P6 IMAD.MOV R22, RZ, RZ, -R22 ;  /* 0x000000ffff16e224 */ /* 0x000fe200078e0a16 */
[----:B------:R-:W-:Y:S01]  /*4c00*/  ISETP.GT.U32.AND P6, PT, R0, R26, PT ;  /* 0x0000001a0000720c */ /* 0x000fe20003fc4070 */
[----:B------:R-:W-:-:S04]  /*4c10*/  IMAD.HI.U32 R4, R2, R28, RZ ;  /* 0x0000001c02047227 */ /* 0x000fc800078e00ff */
[----:B------:R-:W-:Y:S02]  /*4c20*/  IMAD.MOV R3, RZ, RZ, -R3 ;  /* 0x000000ffff037224 */ /* 0x000fe400078e0a03 */
[----:B------:R-:W-:Y:S02]  /*4c30*/  IMAD.MOV R4, RZ, RZ, -R4 ;  /* 0x000000ffff047224 */ /* 0x000fe400078e0a04 */
[C---:B------:R-:W-:Y:S02]  /*4c40*/  IMAD R27, R0.reuse, R3, R27 ;  /* 0x00000003001b7224 */ /* 0x040fe400078e021b */
[----:B------:R-:W-:Y:S01]  /*4c50*/  @!P1 IMAD.IADD R19, R19, 0x1, -R0 ;  /* 0x0000000113139824 */ /* 0x000fe200078e0a00 */
[C---:B------:R-:W-:Y:S01]  /*4c60*/  ISETP.GT.U32.AND P1, PT, R0.reuse, R23, PT ;  /* 0x000000170000720c */ /* 0x040fe20003f24070 */
[----:B------:R-:W-:Y:S02]  /*4c70*/  IMAD R28, R0, R4, R28 ;  /* 0x00000004001c7224 */ /* 0x000fe400078e021c */
[--C-:B------:R-:W-:Y:S01]  /*4c80*/  @!P5 IMAD.IADD R24, R24, 0x1, -R0.reuse ;  /* 0x000000011818d824 */ /* 0x100fe200078e0a00 */
[----:B------:R-:W-:Y:S01]  /*4c90*/  ISETP.GT.U32.AND P5, PT, R0, R27, PT ;  /* 0x0000001b0000720c */ /* 0x000fe20003fa4070 */
[----:B------:R-:W-:Y:S01]  /*4ca0*/  @!P6 IMAD.IADD R26, R26, 0x1, -R0 ;  /* 0x000000011a1ae824 */ /* 0x000fe200078e0a00 */
[----:B------:R-:W-:-:S07]  /*4cb0*/  ISETP.GT.U32.AND P6, PT, R0, R28, PT ;  /* 0x0000001c0000720c */ /* 0x000fce0003fc4070 */
[--C-:B------:R-:W-:Y:S01]  /*4cc0*/  @!P1 IMAD.IADD R23, R23, 0x1, -R0.reuse ;  /* 0x0000000117179824 */ /* 0x100fe200078e0a00 */
[----:B------:R-:W-:Y:S02]  /*4cd0*/  ISETP.GE.AND P1, PT, R30, RZ, PT ;  /* 0x000000ff1e00720c */ /* 0x000fe40003f26270 */
[----:B------:R-:W-:Y:S01]  /*4ce0*/  IABS R30, R37 ;  /* 0x00000025001e7213 */ /* 0x000fe20000000000 */
[--C-:B------:R-:W-:Y:S02]  /*4cf0*/  @!P5 IMAD.IADD R27, R27, 0x1, -R0.reuse ;  /* 0x000000011b1bd824 */ /* 0x100fe400078e0a00 */
[----:B------:R-:W-:Y:S02]  /*4d00*/  @!P6 IMAD.IADD R28, R28, 0x1, -R0 ;  /* 0x000000011c1ce824 */ /* 0x000fe400078e0a00 */
[----:B------:R-:W-:Y:S01]  /*4d10*/  IMAD.HI.U32 R4, R2, R30, RZ ;  /* 0x0000001e02047227 */ /* 0x000fe200078e00ff */
[----:B------:R-:W-:-:S03]  /*4d20*/  ISETP.GT.U32.AND P6, PT, R0, R27, PT ;  /* 0x0000001b0000720c */ /* 0x000fc60003fc4070 */
[----:B------:R-:W-:Y:S01]  /*4d30*/  IMAD.MOV R4, RZ, RZ, -R4 ;  /* 0x000000ffff047224 */ /* 0x000fe200078e0a04 */
[----:B------:R-:W-:Y:S02]  /*4d40*/  ISETP.GE.AND P4, PT, R31, RZ, PT ;  /* 0x000000ff1f00720c */ /* 0x000fe40003f86270 */
[----:B------:R-:W-:Y:S01]  /*4d50*/  IABS R29, R36 ;  /* 0x00000024001d7213 */ /* 0x000fe20000000000 */
[----:B------:R-:W-:-:S04]  /*4d60*/  IMAD R30, R0, R4, R30 ;  /* 0x00000004001e7224 */ /* 0x000fc800078e021e */
[----:B------:R-:W-:-:S04]  /*4d70*/  IMAD.HI.U32 R3, R2, R29, RZ ;  /* 0x0000001d02037227 */ /* 0x000fc800078e00ff */
[----:B------:R-:W-:Y:S01]  /*4d80*/  @!P6 IMAD.IADD R27, R27, 0x1, -R0 ;  /* 0x000000011b1be824 */ /* 0x000fe200078e0a00 */
[C---:B------:R-:W-:Y:S01]  /*4d90*/  ISETP.GT.U32.AND P6, PT, R0.reuse, R30, PT ;  /* 0x0000001e0000720c */ /* 0x040fe20003fc4070 */
[----:B------:R-:W-:Y:S01]  /*4da0*/  IMAD.MOV R3, RZ, RZ, -R3 ;  /* 0x000000ffff037224 */ /* 0x000fe200078e0a03 */
[----:B------:R-:W-:Y:S01]  /*4db0*/  IABS R31, R38 ;  /* 0x00000026001f7213 */ /* 0x000fe20000000000 */
[----:B------:R-:W-:Y:S01]  /*4dc0*/  @!P4 IMAD.MOV R24, RZ, RZ, -R24 ;  /* 0x000000ffff18c224 */ /* 0x000fe200078e0a18 */
[C---:B------:R-:W-:Y:S01]  /*4dd0*/  ISETP.GT.U32.AND P4, PT, R0.reuse, R28, PT ;  /* 0x0000001c0000720c */ /* 0x040fe20003f84070 */
[----:B------:R-:W-:Y:S02]  /*4de0*/  IMAD R29, R0, R3, R29 ;  /* 0x00000003001d7224 */ /* 0x000fe400078e021d */
[----:B------:R-:W-:-:S04]  /*4df0*/  IMAD.HI.U32 R3, R2, R31, RZ ;  /* 0x0000001f02037227 */ /* 0x000fc800078e00ff */
[----:B------:R-:W-:Y:S01]  /*4e00*/  @!P0 IMAD.MOV R19, RZ, RZ, -R19 ;  /* 0x000000ffff138224 */ /* 0x000fe200078e0a13 */
[C---:B------:R-:W-:Y:S01]  /*4e10*/  ISETP.GT.U32.AND P0, PT, R0.reuse, R23, PT ;  /* 0x000000170000720c */ /* 0x040fe20003f04070 */
[----:B------:R-:W-:Y:S01]  /*4e20*/  @!P2 IMAD.MOV R20, RZ, RZ, -R20 ;  /* 0x000000ffff14a224 */ /* 0x000fe200078e0a14 */
[----:B------:R-:W-:Y:S01]  /*4e30*/  ISETP.GT.U32.AND P2, PT, R0, R25, PT ;  /* 0x000000190000720c */ /* 0x000fe20003f44070 */
[----:B------:R-:W-:Y:S01]  /*4e40*/  @!P3 IMAD.MOV R21, RZ, RZ, -R21 ;  /* 0x000000ffff15b224 */ /* 0x000fe200078e0a15 */
[----:B------:R-:W-:Y:S01]  /*4e50*/  ISETP.GE.AND P3, PT, R32, RZ, PT ;  /* 0x000000ff2000720c */ /* 0x000fe20003f66270 */
[----:B------:R-:W-:Y:S01]  /*4e60*/  @!P6 IMAD.IADD R30, R30, 0x1, -R0 ;  /* 0x000000011e1ee824 */ /* 0x000fe200078e0a00 */
[----:B------:R-:W-:Y:S01]  /*4e70*/  IABS R32, R39 ;  /* 0x0000002700207213 */ /* 0x000fe20000000000 */
[----:B------:R-:W-:-:S03]  /*4e80*/  IMAD.MOV R3, RZ, RZ, -R3 ;  /* 0x000000ffff037224 */ /* 0x000fc600078e0a03 */
[C---:B------:R-:W-:Y:S01]  /*4e90*/  ISETP.GT.U32.AND P6, PT, R0.reuse, R30, PT ;  /* 0x0000001e0000720c */ /* 0x040fe20003fc4070 */
[----:B------:R-:W-:Y:S02]  /*4ea0*/  IMAD R31, R0, R3, R31 ;  /* 0x00000003001f7224 */ /* 0x000fe400078e021f */
[----:B------:R-:W-:Y:S01]  /*4eb0*/  IMAD.HI.U32 R4, R2, R32, RZ ;  /* 0x0000002002047227 */ /* 0x000fe200078e00ff */
[----:B------:R-:W-:-:S03]  /*4ec0*/  ISETP.GT.U32.AND P5, PT, R0, R26, PT ;  /* 0x0000001a0000720c */ /* 0x000fc60003fa4070 */
[----:B------:R-:W-:Y:S01]  /*4ed0*/  @!P4 IMAD.IADD R28, R28, 0x1, -R0 ;  /* 0x000000011c1cc824 */ /* 0x000fe200078e0a00 */
[----:B------:R-:W-:Y:S01]  /*4ee0*/  ISETP.GT.U32.AND P4, PT, R0, R31, PT ;  /* 0x0000001f0000720c */ /* 0x000fe20003f84070 */
[----:B------:R-:W-:Y:S02]  /*4ef0*/  IMAD.MOV R4, RZ, RZ, -R4 ;  /* 0x000000ffff047224 */ /* 0x000fe400078e0a04 */
[--C-:B------:R-:W-:Y:S01]  /*4f00*/  @!P0 IMAD.IADD R23, R23, 0x1, -R0.reuse ;  /* 0x0000000117178824 */ /* 0x100fe200078e0a00 */
[----:B------:R-:W-:Y:S01]  /*4f10*/  ISETP.GE.AND P0, PT, R33, RZ, PT ;  /* 0x000000ff2100720c */ /* 0x000fe20003f06270 */
[----:B------:R-:W-:Y:S01]  /*4f20*/  @!P2 IMAD.IADD R25, R25, 0x1, -R0 ;  /* 0x000000011919a824 */ /* 0x000fe200078e0a00 */
[----:B------:R-:W-:Y:S01]  /*4f30*/  ISETP.GE.AND P2, PT, R34, RZ, PT ;  /* 0x000000ff2200720c */ /* 0x000fe20003f46270 */
[----:B------:R-:W-:Y:S01]  /*4f40*/  IMAD R32, R0, R4, R32 ;  /* 0x0000000400207224 */ /* 0x000fe200078e0220 */
[----:B------:R-:W-:Y:S02]  /*4f50*/  IABS R33, R40 ;  /* 0x0000002800217213 */ /* 0x000fe40000000000 */
[----:B------:R-:W-:Y:S01]  /*4f60*/  IABS R34, R41 ;  /* 0x0000002900227213 */ /* 0x000fe20000000000 */
[----:B------:R-:W-:Y:S01]  /*4f70*/  @!P1 IMAD.MOV R23, RZ, RZ, -R23 ;  /* 0x000000ffff179224 */ /* 0x000fe200078e0a17 */
[----:B------:R-:W-:Y:S01]  /*4f80*/  ISETP.GE.AND P1, PT, R35, RZ, PT ;  /* 0x000000ff2300720c */ /* 0x000fe20003f26270 */
[----:B------:R-:W-:Y:S01]  /*4f90*/  @!P6 IMAD.IADD R30, R30, 0x1, -R0 ;  /* 0x000000011e1ee824 */ /* 0x000fe200078e0a00 */
[----:B------:R-:W-:Y:S01]  /*4fa0*/  ISETP.GT.U32.AND P6, PT, R0, R32, PT ;  /* 0x000000200000720c */ /* 0x000fe20003fc4070 */
[----:B------:R-:W-:Y:S01]  /*4fb0*/  IMAD.HI.U32 R3, R2, R33, RZ ;  /* 0x0000002102037227 */ /* 0x000fe200078e00ff */
[----:B------:R-:W-:-:S03]  /*4fc0*/  IABS R35, R42 ;  /* 0x0000002a00237213 */ /* 0x000fc60000000000 */
[----:B------:R-:W-:-:S04]  /*4fd0*/  IMAD.HI.U32 R4, R2, R34, RZ ;  /* 0x0000002202047227 */ /* 0x000fc800078e00ff */
[--C-:B------:R-:W-:Y:S01]  /*4fe0*/  @!P5 IMAD.IADD R26, R26, 0x1, -R0.reuse ;  /* 0x000000011a1ad824 */ /* 0x100fe200078e0a00 */
[----:B------:R-:W-:Y:S01]  /*4ff0*/  ISETP.GT.U32.AND P5, PT, R0, R29, PT ;  /* 0x0000001d0000720c */ /* 0x000fe20003fa4070 */
[----:B------:R-:W-:Y:S02]  /*5000*/  @!P4 IMAD.IADD R31, R31, 0x1, -R0 ;  /* 0x000000011f1fc824 */ /* 0x000fe400078e0a00 */
[----:B------:R-:W-:Y:S02]  /*5010*/  IMAD.MOV R6, RZ, RZ, -R3 ;  /* 0x000000ffff067224 */ /* 0x000fe400078e0a03 */
[----:B------:R-:W-:Y:S02]  /*5020*/  IMAD.MOV R4, RZ, RZ, -R4 ;  /* 0x000000ffff047224 */ /* 0x000fe400078e0a04 */
[----:B------:R-:W-:Y:S01]  /*5030*/  IMAD.HI.U32 R3, R2, R35, RZ ;  /* 0x0000002302037227 */ /* 0x000fe200078e00ff */
[----:B------:R-:W-:-:S03]  /*5040*/  ISETP.GT.U32.AND P4, PT, R0, R31, PT ;  /* 0x0000001f0000720c */ /* 0x000fc60003f84070 */
[----:B------:R-:W-:Y:S01]  /*5050*/  @!P3 IMAD.MOV R25, RZ, RZ, -R25 ;  /* 0x000000ffff19b224 */ /* 0x000fe200078e0a19 */
[----:B------:R-:W-:Y:S01]  /*5060*/  ISETP.GE.AND P3, PT, R36, RZ, PT ;  /* 0x000000ff2400720c */ /* 0x000fe20003f66270 */
[----:B------:R-:W-:Y:S01]  /*5070*/  IMAD R34, R0, R4, R34 ;  /* 0x0000000400227224 */ /* 0x000fe200078e0222 */
[----:B------:R-:W-:Y:S01]  /*5080*/  IABS R36, R43 ;  /* 0x0000002b00247213 */ /* 0x000fe20000000000 */
[----:B------:R-:W-:Y:S02]  /*5090*/  IMAD.MOV R3, RZ, RZ, -R3 ;  /* 0x000000ffff037224 */ /* 0x000fe400078e0a03 */
[----:B------:R-:W-:Y:S01]  /*50a0*/  @!P6 IMAD.IADD R32, R32, 0x1, -R0 ;  /* 0x000000012020e824 */ /* 0x000fe200078e0a00 */
[C---:B------:R-:W-:Y:S01]  /*50b0*/  ISETP.GT.U32.AND P6, PT, R0.reuse, R34, PT ;  /* 0x000000220000720c */ /* 0x040fe20003fc4070 */
[----:B------:R-:W-:Y:S02]  /*50c0*/  IMAD R35, R0, R3, R35 ;  /* 0x0000000300237224 */ /* 0x000fe400078e0223 */
[----:B------:R-:W-:-:S04]  /*50d0*/  IMAD.HI.U32 R3, R2, R36, RZ ;  /* 0x0000002402037227 */ /* 0x000fc800078e00ff */
[--C-:B------:R-:W-:Y:S02]  /*50e0*/  @!P5 IMAD.IADD R29, R29, 0x1, -R0.reuse ;  /* 0x000000011d1dd824 */ /* 0x100fe400078e0a00 */
[C---:B------:R-:W-:Y:S02]  /*50f0*/  IMAD R33, R0.reuse, R6, R33 ;  /* 0x0000000600217224 */ /* 0x040fe400078e0221 */
[----:B------:R-:W-:Y:S01]  /*5100*/  IMAD.MOV R3, RZ, RZ, -R3 ;  /* 0x000000ffff037224 */ /* 0x000fe200078e0a03 */
[C---:B------:R-:W-:Y:S01]  /*5110*/  ISETP.GT.U32.AND P5, PT, R0.reuse, R29, PT ;  /* 0x0000001d0000720c */ /* 0x040fe20003fa4070 */
[----:B------:R-:W-:Y:S01]  /*5120*/  @!P4 IMAD.IADD R31, R31, 0x1, -R0 ;  /* 0x000000011f1fc824 */ /* 0x000fe200078e0a00 */
[C---:B------:R-:W-:Y:S01]  /*5130*/  ISETP.GT.U32.AND P4, PT, R0.reuse, R33, PT ;  /* 0x000000210000720c */ /* 0x040fe20003f84070 */
[----:B------:R-:W-:Y:S02]  /*5140*/  IMAD R36, R0, R3, R36 ;  /* 0x0000000300247224 */ /* 0x000fe400078e0224 */
[----:B------:R-:W-:-:S03]  /*5150*/  @!P6 IMAD.IADD R34, R34, 0x1, -R0 ;  /* 0x000000012222e824 */ /* 0x000fc600078e0a00 */
[----:B------:R-:W-:Y:S01]  /*5160*/  ISETP.GT.U32.AND P6, PT, R0, R36, PT ;  /* 0x000000240000720c */ /* 0x000fe20003fc4070 */
[----:B------:R-:W-:Y:S01]  /*5170*/  @!P0 IMAD.MOV R26, RZ, RZ, -R26 ;  /* 0x000000ffff1a8224 */ /* 0x000fe200078e0a1a */
[----:B------:R-:W-:Y:S01]  /*5180*/  ISETP.GE.AND P0, PT, R37, RZ, PT ;  /* 0x000000ff2500720c */ /* 0x000fe20003f06270 */
[----:B------:R-:W-:Y:S01]  /*5190*/  @!P2 IMAD.MOV R27, RZ, RZ, -R27 ;  /* 0x000000ffff1ba224 */ /* 0x000fe200078e0a1b */
[----:B------:R-:W-:Y:S01]  /*51a0*/  ISETP.GE.AND P2, PT, R38, RZ, PT ;  /* 0x000000ff2600720c */ /* 0x000fe20003f46270 */
[--C-:B------:R-:W-:Y:S01]  /*51b0*/  @!P5 IMAD.IADD R29, R29, 0x1, -R0.reuse ;  /* 0x000000011d1dd824 */ /* 0x100fe200078e0a00 */
[----:B------:R-:W-:Y:S01]  /*51c0*/  IABS R37, R44 ;  /* 0x0000002c00257213 */ /* 0x000fe20000000000 */
[----:B------:R-:W-:Y:S01]  /*51d0*/  @!P4 IMAD.IADD R33, R33, 0x1, -R0 ;  /* 0x000000012121c824 */ /* 0x000fe200078e0a00 */
[----:B------:R-:W-:Y:S02]  /*51e0*/  IABS R38, R45 ;  /* 0x0000002d00267213 */ /* 0x000fe40000000000 */
[C---:B------:R-:W-:Y:S01]  /*51f0*/  ISETP.GT.U32.AND P4, PT, R0.reuse, R35, PT ;  /* 0x000000230000720c */ /* 0x040fe20003f84070 */
[----:B------:R-:W-:Y:S01]  /*5200*/  @!P1 IMAD.MOV R28, RZ, RZ, -R28 ;  /* 0x000000ffff1c9224 */ /* 0x000fe200078e0a1c */
[C---:B------:R-:W-:Y:S01]  /*5210*/  ISETP.GT.U32.AND P1, PT, R0.reuse, R32, PT ;  /* 0x000000200000720c */ /* 0x040fe20003f24070 */
[----:B------:R-:W-:Y:S01]  /*5220*/  @!P3 IMAD.MOV R29, RZ, RZ, -R29 ;  /* 0x000000ffff1db224 */ /* 0x000fe200078e0a1d */
[----:B------:R-:W-:Y:S01]  /*5230*/  ISETP.GT.U32.AND P3, PT, R0, R33, PT ;  /* 0x000000210000720c */ /* 0x000fe20003f64070 */
[----:B------:R-:W-:Y:S01]  /*5240*/  @!P6 IMAD.IADD R36, R36, 0x1, -R0 ;  /* 0x000000012424e824 */ /* 0x000fe200078e0a00 */
[----:B------:R-:W-:Y:S01]  /*5250*/  IABS R3, R47 ;  /* 0x0000002f00037213 */ /* 0x000fe20000000000 */
[----:B------:R-:W-:-:S04]  /*5260*/  IMAD.HI.U32 R8, R2, R37, RZ ;  /* 0x0000002502087227 */ /* 0x000fc800078e00ff */
[----:B------:R-:W-:Y:S01]  /*5270*/  IMAD.HI.U32 R7, R2, R38, RZ ;  /* 0x0000002602077227 */ /* 0x000fe200078e00ff */
[----:B------:R-:W-:Y:S02]  /*5280*/  ISETP.GE.AND P5, PT, R39, RZ, PT ;  /* 0x000000ff2700720c */ /* 0x000fe40003fa6270 */
[----:B------:R-:W-:Y:S01]  /*5290*/  ISETP.GT.U32.AND P6, PT, R0, R36, PT ;  /* 0x000000240000720c */ /* 0x000fe20003fc4070 */
[----:B------:R-:W-:Y:S01]  /*52a0*/  IMAD.MOV R8, RZ, RZ, -R8 ;  /* 0x000000ffff087224 */ /* 0x000fe200078e0a08 */
[----:B------:R-:W-:Y:S01]  /*52b0*/  IABS R39, R46 ;  /* 0x0000002e00277213 */ /* 0x000fe20000000000 */
[----:B------:R-:W-:Y:S02]  /*52c0*/  IMAD.MOV R7, RZ, RZ, -R7 ;  /* 0x000000ffff077224 */ /* 0x000fe400078e0a07 */
[----:B------:R-:W-:-:S04]  /*52d0*/  IMAD.HI.U32 R4, R2, R3, RZ ;  /* 0x0000000302047227 */ /* 0x000fc800078e00ff */
[----:B------:R-:W-:Y:S02]  /*52e0*/  @!P4 IMAD.IADD R35, R35, 0x1, -R0 ;  /* 0x000000012323c824 */ /* 0x000fe400078e0a00 */
[C---:B------:R-:W-:Y:S02]  /*52f0*/  IMAD R37, R0.reuse, R8, R37 ;  /* 0x0000000800257224 */ /* 0x040fe400078e0225 */
[C---:B------:R-:W-:Y:S02]  /*5300*/  IMAD R38, R0.reuse, R7, R38 ;  /* 0x0000000700267224 */ /* 0x040fe400078e0226 */
[----:B------:R-:W-:Y:S01]  /*5310*/  @!P0 IMAD.MOV R30, RZ, RZ, -R30 ;  /* 0x000000ffff1e8224 */ /* 0x000fe200078e0a1e */
[----:B------:R-:W-:Y:S01]  /*5320*/  ISETP.GT.U32.AND P0, PT, R0, R34, PT ;  /* 0x000000220000720c */ /* 0x000fe20003f04070 */
[----:B------:R-:W-:Y:S02]  /*5330*/  IMAD.MOV R4, RZ, RZ, -R4 ;  /* 0x000000ffff047224 */ /* 0x000fe400078e0a04 */
[----:B------:R-:W-:Y:S01]  /*5340*/  IMAD.HI.U32 R6, R2, R39, RZ ;  /* 0x0000002702067227 */ /* 0x000fe200078e00ff */
[----:B------:R-:W-:-:S03]  /*5350*/  ISETP.GE.AND P4, PT, R40, RZ, PT ;  /* 0x000000ff2800720c */ /* 0x000fc60003f86270 */
[----:B------:R-:W-:Y:S01]  /*5360*/  @!P2 IMAD.MOV R31, RZ, RZ, -R31 ;  /* 0x000000ffff1fa224 */ /* 0x000fe200078e0a1f */
[----:B------:R-:W-:Y:S01]  /*5370*/  ISETP.GT.U32.AND P2, PT, R0, R35, PT ;  /* 0x000000230000720c */ /* 0x000fe20003f44070 */
[--C-:B------:R-:W-:Y:S01]  /*5380*/  @!P1 IMAD.IADD R32, R32, 0x1, -R0.reuse ;  /* 0x0000000120209824 */ /* 0x100fe200078e0a00 */
[C---:B------:R-:W-:Y:S01]  /*5390*/  ISETP.GT.U32.AND P1, PT, R0.reuse, R37, PT ;  /* 0x000000250000720c */ /* 0x040fe20003f24070 */
[----:B------:R-:W-:Y:S01]  /*53a0*/  @!P3 IMAD.IADD R33, R33, 0x1, -R0 ;  /* 0x000000012121b824 */ /* 0x000fe200078e0a00 */
[C---:B------:R-:W-:Y:S01]  /*53b0*/  ISETP.GT.U32.AND P3, PT, R0.reuse, R38, PT ;  /* 0x000000260000720c */ /* 0x040fe20003f64070 */
[----:B------:R-:W-:Y:S02]  /*53c0*/  IMAD R40, R0, R4, R3 ;  /* 0x0000000400287224 */ /* 0x000fe400078e0203 */
[----:B------:R-:W-:Y:S02]  /*53d0*/  IMAD.MOV R6, RZ, RZ, -R6 ;  /* 0x000000ffff067224 */ /* 0x000fe400078e0a06 */
[--C-:B------:R-:W-:Y:S01]  /*53e0*/  @!P6 IMAD.IADD R36, R36, 0x1, -R0.reuse ;  /* 0x000000012424e824 */ /* 0x100fe200078e0a00 */
[C---:B------:R-:W-:Y:S01]  /*53f0*/  ISETP.GT.U32.AND P6, PT, R0.reuse, R40, PT ;  /* 0x000000280000720c */ /* 0x040fe20003fc4070 */
[----:B------:R-:W-:Y:S01]  /*5400*/  IMAD R39, R0, R6, R39 ;  /* 0x0000000600277224 */ /* 0x000fe200078e0227 */
[----:B------:R-:W-:Y:S01]  /*5410*/  IABS R3, R48 ;  /* 0x0000003000037213 */ /* 0x000fe20000000000 */
[----:B------:R-:W-:-:S03]  /*5420*/  @!P0 IMAD.IADD R34, R34, 0x1, -R0 ;  /* 0x0000000122228824 */ /* 0x000fc600078e0a00 */
[----:B------:R-:W-:Y:S01]  /*5430*/  ISETP.GT.U32.AND P0, PT, R0, R39, PT ;  /* 0x000000270000720c */ /* 0x000fe20003f04070 */
[--C-:B------:R-:W-:Y:S01]  /*5440*/  @!P2 IMAD.IADD R35, R35, 0x1, -R0.reuse ;  /* 0x000000012323a824 */ /* 0x100fe200078e0a00 */
[----:B------:R-:W-:Y:S01]  /*5450*/  ISETP.GE.AND P2, PT, R41, RZ, PT ;  /* 0x000000ff2900720c */ /* 0x000fe20003f46270 */
[--C-:B------:R-:W-:Y:S01]  /*5460*/  @!P1 IMAD.IADD R37, R37, 0x1, -R0.reuse ;  /* 0x0000000125259824 */ /* 0x100fe200078e0a00 */
[----:B------:R-:W-:Y:S01]  /*5470*/  ISETP.GE.AND P1, PT, R42, RZ, PT ;  /* 0x000000ff2a00720c */ /* 0x000fe20003f26270 */
[----:B------:R-:W-:Y:S01]  /*5480*/  @!P3 IMAD.IADD R38, R38, 0x1, -R0 ;  /* 0x000000012626b824 */ /* 0x000fe200078e0a00 */
[----:B------:R-:W-:Y:S01]  /*5490*/  IABS R4, R49 ;  /* 0x0000003100047213 */ /* 0x000fe20000000000 */
[----:B------:R-:W-:-:S04]  /*54a0*/  IMAD.HI.U32 R7, R2, R3, RZ ;  /* 0x0000000302077227 */ /* 0x000fc800078e00ff */
[----:B------:R-:W-:Y:S01]  /*54b0*/  @!P5 IMAD.MOV R32, RZ, RZ, -R32 ;  /* 0x000000ffff20d224 */ /* 0x000fe200078e0a20 */
[----:B------:R-:W-:Y:S01]  /*54c0*/  ISETP.GT.U32.AND P5, PT, R0, R38, PT ;  /* 0x000000260000720c */ /* 0x000fe20003fa4070 */
[----:B------:R-:W-:Y:S01]  /*54d0*/  @!P6 IMAD.IADD R40, R40, 0x1, -R0 ;  /* 0x000000012828e824 */ /* 0x000fe200078e0a00 */
[----:B------:R-:W-:Y:S01]  /*54e0*/  ISETP.GT.U32.AND P6, PT, R0, R37, PT ;  /* 0x000000250000720c */ /* 0x000fe20003fc4070 */
[----:B------:R-:W-:Y:S02]  /*54f0*/  IMAD.MOV R7, RZ, RZ, -R7 ;  /* 0x000000ffff077224 */ /* 0x000fe400078e0a07 */
[----:B------:R-:W-:Y:S01]  /*5500*/  IMAD.HI.U32 R6, R2, R4, RZ ;  /* 0x0000000402067227 */ /* 0x000fe200078e00ff */
[----:B------:R-:W-:-:S03]  /*5510*/  ISETP.GE.AND P3, PT, R43, RZ, PT ;  /* 0x000000ff2b00720c */ /* 0x000fc60003f66270 */
[----:B------:R-:W-:Y:S02]  /*5520*/  @!P0 IMAD.IADD R39, R39, 0x1, -R0 ;  /* 0x0000000127278824 */ /* 0x000fe400078e0a00 */
[C---:B------:R-:W-:Y:S02]  /*5530*/  IMAD R41, R0.reuse, R7, R3 ;  /* 0x0000000700297224 */ /* 0x040fe400078e0203 */
[----:B------:R-:W-:Y:S01]  /*5540*/  IMAD.MOV R6, RZ, RZ, -R6 ;  /* 0x000000ffff067224 */ /* 0x000fe200078e0a06 */
[----:B------:R-:W-:Y:S01]  /*5550*/  IABS R3, R56 ;  /* 0x0000003800037213 */ /* 0x000fe20000000000 */
[----:B------:R-:W-:Y:S01]  /*5560*/  @!P2 IMAD.MOV R34, RZ, RZ, -R34 ;  /* 0x000000ffff22a224 */ /* 0x000fe200078e0a22 */
[C---:B------:R-:W-:Y:S01]  /*5570*/  ISETP.GT.U32.AND P2, PT, R0.reuse, R39, PT ;  /* 0x000000270000720c */ /* 0x040fe20003f44070 */
[----:B------:R-:W-:Y:S01]  /*5580*/  @!P1 IMAD.MOV R35, RZ, RZ, -R35 ;  /* 0x000000ffff239224 */ /* 0x000fe200078e0a23 */
[C---:B------:R-:W-:Y:S01]  /*5590*/  ISETP.GT.U32.AND P1, PT, R0.reuse, R41, PT ;  /* 0x000000290000720c */ /* 0x040fe20003f24070 */
[----:B------:R-:W-:Y:S01]  /*55a0*/  IMAD R4, R0, R6, R4 ;  /* 0x0000000600047224 */ /* 0x000fe200078e0204 */
[----:B------:R-:W-:Y:S01]  /*55b0*/  ISETP.GE.AND P0, PT, R44, RZ, PT ;  /* 0x000000ff2c00720c */ /* 0x000fe20003f06270 */
[--C-:B------:R-:W-:Y:S01]  /*55c0*/  @!P5 IMAD.IADD R38, R38, 0x1, -R0.reuse ;  /* 0x000000012626d824 */ /* 0x100fe200078e0a00 */
[----:B------:R-:W-:Y:S01]  /*55d0*/  ISETP.GE.AND P5, PT, R46, RZ, PT ;  /* 0x000000ff2e00720c */ /* 0x000fe20003fa6270 */
[----:B------:R-:W-:Y:S01]  /*55e0*/  @!P6 IMAD.IADD R37, R37, 0x1, -R0 ;  /* 0x000000012525e824 */ /* 0x000fe200078e0a00 */
[----:B------:R-:W-:Y:S01]  /*55f0*/  ISETP.GT.U32.AND P6, PT, R0, R4, PT ;  /* 0x000000040000720c */ /* 0x000fe20003fc4070 */
[----:B------:R-:W-:-:S04]  /*5600*/  IMAD.HI.U32 R6, R2, R3, RZ ;  /* 0x0000000302067227 */ /* 0x000fc800078e00ff */
[----:B------:R-:W-:Y:S01]  /*5610*/  @!P4 IMAD.MOV R33, RZ, RZ, -R33 ;  /* 0x000000ffff21c224 */ /* 0x000fe200078e0a21 */
[C---:B------:R-:W-:Y:S01]  /*5620*/  ISETP.GT.U32.AND P4, PT, R0.reuse, R40, PT ;  /* 0x000000280000720c */ /* 0x040fe20003f84070 */
[----:B------:R-:W-:Y:S01]  /*5630*/  @!P3 IMAD.MOV R36, RZ, RZ, -R36 ;  /* 0x000000ffff24b224 */ /* 0x000fe200078e0a24 */
[----:B------:R-:W-:Y:S01]  /*5640*/  ISETP.GE.AND P3, PT, R45, RZ, PT ;  /* 0x000000ff2d00720c */ /* 0x000fe20003f66270 */
[----:B------:R-:W-:Y:S02]  /*5650*/  IMAD.MOV R7, RZ, RZ, -R6 ;  /* 0x000000ffff077224 */ /* 0x000fe400078e0a06 */
[--C-:B------:R-:W-:Y:S02]  /*5660*/  @!P2 IMAD.IADD R39, R39, 0x1, -R0.reuse ;  /* 0x000000012727a824 */ /* 0x100fe400078e0a00 */
[--C-:B------:R-:W-:Y:S02]  /*5670*/  @!P1 IMAD.IADD R41, R41, 0x1, -R0.reuse ;  /* 0x0000000129299824 */ /* 0x100fe400078e0a00 */
[----:B------:R-:W-:Y:S01]  /*5680*/  IMAD R3, R0, R7, R3 ;  /* 0x0000000700037224 */ /* 0x000fe200078e0203 */
[----:B------:R-:W-:Y:S01]  /*5690*/  STL [R1+0x3854], R61 ;  /* 0x0038543d01007387 */ /* 0x000fe20000100800 */
[----:B------:R-:W-:Y:S01]  /*56a0*/  @!P0 IMAD.MOV R37, RZ, RZ, -R37 ;  /* 0x000000ffff258224 */ /* 0x000fe200078e0a25 */
[----:B------:R-:W-:Y:S01]  /*56b0*/  IABS R6, R57 ;  /* 0x0000003900067213 */ /* 0x000fe20000000000 */
[----:B------:R-:W-:Y:S01]  /*56c0*/  @!P5 IMAD.MOV R39, RZ, RZ, -R39 ;  /* 0x000000ffff27d224 */ /* 0x000fe200078e0a27 */
[----:B------:R-:W-:Y:S01]  /*56d0*/  STL [R1+0x3858], R12 ;  /* 0x0038580c01007387 */ /* 0x000fe20000100800 */
[----:B------:R-:W-:Y:S01]  /*56e0*/  @!P6 IMAD.IADD R4, R4, 0x1, -R0 ;  /* 0x000000010404e824 */ /* 0x000fe200078e0a00 */
[----:B------:R-:W-:-:S02]  /*56f0*/  ISETP.GT.U32.AND P0, PT, R0, R41, PT ;  /* 0x000000290000720c */ /* 0x000fc40003f04070 */
[----:B------:R-:W-:Y:S01]  /*5700*/  ISETP.GT.U32.AND P5, PT, R0, R3, PT ;  /* 0x000000030000720c */ /* 0x000fe20003fa4070 */
[----:B------:R0:W-:Y:S01]  /*5710*/  STL [R1+0x385c], R13 ;  /* 0x00385c0d01007387 */ /* 0x0001e20000100800 */
[----:B------:R-:W-:Y:S01]  /*5720*/  @!P4 IMAD.IADD R40, R40, 0x1, -R0 ;  /* 0x000000012828c824 */ /* 0x000fe200078e0a00 */
[----:B------:R-:W-:Y:S02]  /*5730*/  ISETP.GE.AND P4, PT, R48, RZ, PT ;  /* 0x000000ff3000720c */ /* 0x000fe40003f86270 */
[----:B------:R-:W-:Y:S01]  /*5740*/  STL [R1+0x3860], R14 ;  /* 0x0038600e01007387 */ /* 0x000fe20000100800 */
[----:B------:R-:W-:Y:S01]  /*5750*/  @!P3 IMAD.MOV R38, RZ, RZ, -R38 ;  /* 0x000000ffff26b224 */ /* 0x000fe200078e0a26 */
[----:B------:R-:W-:Y:S02]  /*5760*/  ISETP.GT.U32.AND P3, PT, R0, R4, PT ;  /* 0x000000040000720c */ /* 0x000fe40003f64070 */
[----:B------:R-:W-:Y:S01]  /*5770*/  STL [R1+0x3864], R15 ;  /* 0x0038640f01007387 */ /* 0x000fe20000100800 */
[----:B------:R-:W-:-:S03]  /*5780*/  IMAD.HI.U32 R7, R2, R6, RZ ;  /* 0x0000000602077227 */ /* 0x000fc600078e00ff */
[----:B------:R-:W-:Y:S04]  /*5790*/  STL [R1+0x3868], R16 ;  /* 0x0038681001007387 */ /* 0x000fe80000100800 */
[----:B------:R-:W-:Y:S01]  /*57a0*/  STL [R1+0x3870], R17 ;  /* 0x0038701101007387 */ /* 0x000fe20000100800 */
[----:B------:R-:W-:-:S03]  /*57b0*/  IMAD.MOV R7, RZ, RZ, -R7 ;  /* 0x000000ffff077224 */ /* 0x000fc600078e0a07 */
[----:B------:R-:W-:Y:S04]  /*57c0*/  STL [R1+0x3878], R18 ;  /* 0x0038781201007387 */ /* 0x000fe80000100800 */
[----:B------:R-:W3:Y:S01]  /*57d0*/  LDL.LU R50, [R1+0x30] ;  /* 0x0000300001327983 */ /* 0x000ee20000300800 */
[----:B------:R-:W-:Y:S01]  /*57e0*/  IMAD R6, R0, R7, R6 ;  /* 0x0000000700067224 */ /* 0x000fe200078e0206 */
[----:B------:R-:W-:Y:S01]  /*57f0*/  IABS R7, R58 ;  /* 0x0000003a00077213 */ /* 0x000fe20000000000 */
[--C-:B------:R-:W-:Y:S01]  /*5800*/  @!P0 IMAD.IADD R41, R41, 0x1, -R0.reuse ;  /* 0x0000000129298824 */ /* 0x100fe200078e0a00 */
[----:B----4-:R-:W-:Y:S01]  /*5810*/  IABS R45, R60 ;  /* 0x0000003c002d7213 */ /* 0x010fe20000000000 */
[--C-:B------:R-:W-:Y:S01]  /*5820*/  @!P5 IMAD.IADD R3, R3, 0x1, -R0.reuse ;  /* 0x000000010303d824 */ /* 0x100fe200078e0a00 */
[----:B------:R-:W-:Y:S01]  /*5830*/  ISETP.GE.AND P6, PT, R56, RZ, PT ;  /* 0x000000ff3800720c */ /* 0x000fe20003fc6270 */
[----:B------:R-:W-:Y:S01]  /*5840*/  @!P4 IMAD.MOV R41, RZ, RZ, -R41 ;  /* 0x000000ffff29c224 */ /* 0x000fe200078e0a29 */
[----:B------:R-:W4:Y:S01]  /*5850*/  LDL.LU R55, [R1+0x34] ;  /* 0x0000340001377983 */ /* 0x000f220000300800 */
[----:B------:R-:W-:Y:S01]  /*5860*/  @!P3 IMAD.IADD R4, R4, 0x1, -R0 ;  /* 0x000000010404b824 */ /* 0x000fe200078e0a00 */
[----:B------:R-:W-:Y:S01]  /*5870*/  ISETP.GT.U32.AND P4, PT, R0, R3, PT ;  /* 0x000000030000720c */ /* 0x000fe20003f84070 */
[----:B------:R-:W-:Y:S01]  /*5880*/  IMAD.HI.U32 R8, R2, R7, RZ ;  /* 0x0000000702087227 */ /* 0x000fe200078e00ff */
[----:B------:R-:W-:Y:S01]  /*5890*/  ISETP.GT.U32.AND P5, PT, R0, R6, PT ;  /* 0x000000060000720c */ /* 0x000fe20003fa4070 */
[----:B------:R-:W4:Y:S02]  /*58a0*/  LDL.LU R52, [R1+0x38] ;  /* 0x0000380001347983 */ /* 0x000f240000300800 */
[----:B------:R-:W-:-:S02]  /*58b0*/  IMAD.MOV.U32 R10, RZ, RZ, R4 ;  /* 0x000000ffff0a7224 */ /* 0x000fc400078e0004 */
[----:B------:R-:W-:-:S04]  /*58c0*/  IMAD.MOV R4, RZ, RZ, -R8 ;  /* 0x000000ffff047224 */ /* 0x000fc800078e0a08 */
[----:B------:R-:W-:Y:S02]  /*58d0*/  IMAD R4, R0, R4, R7 ;  /* 0x0000000400047224 */ /* 0x000fe400078e0207 */
[----:B------:R-:W-:-:S03]  /*58e0*/  @!P4 IMAD.IADD R3, R3, 0x1, -R0 ;  /* 0x000000010303c824 */ /* 0x000fc600078e0a00 */
[----:B------:R-:W-:Y:S01]  /*58f0*/  ISETP.GT.U32.AND P4, PT, R0, R4, PT ;  /* 0x000000040000720c */ /* 0x000fe20003f84070 */
[----:B------:R-:W-:Y:S01]  /*5900*/  IMAD.HI.U32 R9, R2, R45, RZ ;  /* 0x0000002d02097227 */ /* 0x000fe200078e00ff */
[----:B--2---:R-:W-:-:S03]  /*5910*/  IABS R42, R59 ;  /* 0x0000003b002a7213 */ /* 0x004fc60000000000 */
[----:B------:R-:W-:Y:S01]  /*5920*/  IMAD.MOV R9, RZ, RZ, -R9 ;  /* 0x000000ffff097224 */ /* 0x000fe200078e0a09 */
[----:B------:R-:W-:Y:S01]  /*5930*/  ISETP.GE.AND P1, PT, R49, RZ, PT ;  /* 0x000000ff3100720c */ /* 0x000fe20003f26270 */
[----:B0-----:R-:W-:Y:S01]  /*5940*/  IMAD.MOV.U32 R13, RZ, RZ, R3 ;  /* 0x000000ffff0d7224 */ /* 0x001fe200078e0003 */
[----:B------:R-:W-:Y:S01]  /*5950*/  IABS R44, R54 ;  /* 0x00000036002c7213 */ /* 0x000fe20000000000 */
[----:B------:R-:W-:Y:S02]  /*5960*/  IMAD R45, R0, R9, R45 ;  /* 0x00000009002d7224 */ /* 0x000fe400078e022d */
[----:B------:R-:W-:-:S04]  /*5970*/  IMAD.HI.U32 R8, R2, R42, RZ ;  /* 0x0000002a02087227 */ /* 0x000fc800078e00ff */
[----:B------:R-:W-:Y:S01]  /*5980*/  @!P4 IMAD.IADD R4, R4, 0x1, -R0 ;  /* 0x000000010404c824 */ /* 0x000fe200078e0a00 */
[----:B------:R-:W-:Y:S01]  /*5990*/  ISETP.GE.AND P2, PT, R47, RZ, PT ;  /* 0x000000ff2f00720c */ /* 0x000fe20003f46270 */
[----:B------:R-:W-:Y:S01]  /*59a0*/  @!P6 IMAD.MOV R13, RZ, RZ, -R13 ;  /* 0x000000ffff0de224 */ /* 0x000fe200078e0a0d */
[C---:B------:R-:W-:Y:S01]  /*59b0*/  ISETP.GT.U32.AND P6, PT, R0.reuse, R45, PT ;  /* 0x0000002d0000720c */ /* 0x040fe20003fc4070 */
[----:B------:R-:W-:Y:S01]  /*59c0*/  IMAD.MOV R7, RZ, RZ, -R8 ;  /* 0x000000ffff077224 */ /* 0x000fe200078e0a08 */
[----:B------:R-:W-:Y:S01]  /*59d0*/  ISETP.GT.U32.AND P4, PT, R0, R4, PT ;  /* 0x000000040000720c */ /* 0x000fe20003f84070 */
[----:B------:R-:W-:Y:S02]  /*59e0*/  @!P5 IMAD.IADD R6, R6, 0x1, -R0 ;  /* 0x000000010606d824 */ /* 0x000fe400078e0a00 */
[----:B------:R-:W-:Y:S01]  /*59f0*/  IMAD.HI.U32 R8, R2, R44, RZ ;  /* 0x0000002c02087227 */ /* 0x000fe200078e00ff */
[----:B------:R-:W-:-:S03]  /*5a00*/  ISETP.GE.AND P0, PT, R58, RZ, PT ;  /* 0x000000ff3a00720c */ /* 0x000fc60003f06270 */
[C---:B------:R-:W-:Y:S01]  /*5a10*/  IMAD R42, R0.reuse, R7, R42 ;  /* 0x00000007002a7224 */ /* 0x040fe200078e022a */
[----:B-----5:R-:W-:Y:S01]  /*5a20*/  IABS R7, R11 ;  /* 0x0000000b00077213 */ /* 0x020fe20000000000 */
[----:B------:R-:W-:Y:S01]  /*5a30*/  IMAD.MOV R8, RZ, RZ, -R8 ;  /* 0x000000ffff087224 */ /* 0x000fe200078e0a08 */
[C---:B------:R-:W-:Y:S01]  /*5a40*/  ISETP.GT.U32.AND P5, PT, R0.reuse, R6, PT ;  /* 0x000000060000720c */ /* 0x040fe20003fa4070 */
[----:B------:R-:W-:Y:S02]  /*5a50*/  @!P1 IMAD.MOV R10, RZ, RZ, -R10 ;  /* 0x000000ffff0a9224 */ /* 0x000fe400078e0a0a */
[----:B------:R-:W-:Y:S02]  /*5a60*/  IMAD R44, R0, R8, R44 ;  /* 0x00000008002c7224 */ /* 0x000fe400078e022c */
[----:B------:R-:W-:Y:S01]  /*5a70*/  IMAD.HI.U32 R8, R2, R7, RZ ;  /* 0x0000000702087227 */ /* 0x000fe200078e00ff */
[----:B------:R0:W-:Y:S03]  /*5a80*/  STL [R1+0xa8], R10 ;  /* 0x0000a80a01007387 */ /* 0x0001e60000100800 */
[----:B------:R-:W-:Y:S01]  /*5a90*/  @!P2 IMAD.MOV R40, RZ, RZ, -R40 ;  /* 0x000000ffff28a224 */ /* 0x000fe200078e0a28 */
[----:B------:R-:W-:Y:S01]  /*5aa0*/  ISETP.GE.AND P2, PT, R57, RZ, PT ;  /* 0x000000ff3900720c */ /* 0x000fe20003f46270 */
[----:B------:R-:W-:-:S02]  /*5ab0*/  @!P4 IMAD.IADD R4, R4, 0x1, -R0 ;  /* 0x000000010404c824 */ /* 0x000fc400078e0a00 */
[----:B------:R-:W-:Y:S02]  /*5ac0*/  @!P6 IMAD.IADD R45, R45, 0x1, -R0 ;  /* 0x000000012d2de824 */ /* 0x000fe400078e0a00 */
[----:B------:R-:W-:Y:S01]  /*5ad0*/  IMAD.MOV R3, RZ, RZ, -R8 ;  /* 0x000000ffff037224 */ /* 0x000fe200078e0a08 */
[----:B0-----:R-:W-:Y:S01]  /*5ae0*/  IABS R10, R5 ;  /* 0x00000005000a7213 */ /* 0x001fe20000000000 */
[----:B------:R-:W-:Y:S01]  /*5af0*/  @!P0 IMAD.MOV R4, RZ, RZ, -R4 ;  /* 0x000000ffff048224 */ /* 0x000fe200078e0a04 */
[C---:B------:R-:W-:Y:S01]  /*5b00*/  ISETP.GT.U32.AND P0, PT, R0.reuse, R45, PT ;  /* 0x0000002d0000720c */ /* 0x040fe20003f04070 */
[----:B------:R-:W-:Y:S02]  /*5b10*/  IMAD R7, R0, R3, R7 ;  /* 0x0000000300077224 */ /* 0x000fe400078e0207 */
[----:B------:R-:W-:Y:S02]  /*5b20*/  @!P5 IMAD.IADD R6, R6, 0x1, -R0 ;  /* 0x000000010606d824 */ /* 0x000fe400078e0a00 */
[----:B------:R-:W-:-:S04]  /*5b30*/  IMAD.HI.U32 R3, R2, R10, RZ ;  /* 0x0000000a02037227 */ /* 0x000fc800078e00ff */
[----:B------:R-:W-:Y:S02]  /*5b40*/  IMAD.MOV.U32 R12, RZ, RZ, R6 ;  /* 0x000000ffff0c7224 */ /* 0x000fe400078e0006 */
[----:B------:R-:W-:Y:S02]  /*5b50*/  IMAD.MOV R3, RZ, RZ, -R3 ;  /* 0x000000ffff037224 */ /* 0x000fe400078e0a03 */
[----:B------:R-:W-:Y:S02]  /*5b60*/  @!P2 IMAD.MOV R12, RZ, RZ, -R12 ;  /* 0x000000ffff0ca224 */ /* 0x000fe400078e0a0c */
[----:B------:R-:W-:Y:S01]  /*5b70*/  IMAD R10, R0, R3, R10 ;  /* 0x00000003000a7224 */ /* 0x000fe200078e020a */
[----:B------:R-:W-:Y:S01]  /*5b80*/  STL [R1+0xb0], R13 ;  /* 0x0000b00d01007387 */ /* 0x000fe20000100800 */
[----:B------:R-:W-:Y:S01]  /*5b90*/  @!P0 IMAD.IADD R45, R45, 0x1, -R0 ;  /* 0x000000012d2d8824 */ /* 0x000fe200078e0a00 */
[----:B------:R-:W-:Y:S02]  /*5ba0*/  ISETP.GE.AND P4, PT, R54, RZ, PT ;  /* 0x000000ff3600720c */ /* 0x000fe40003f86270 */
[----:B------:R0:W-:Y:S01]  /*5bb0*/  STL [R1+0xb8], R12 ;  /* 0x0000b80c01007387 */ /* 0x0001e20000100800 */
[----:B------:R-:W-:-:S03]  /*5bc0*/  ISETP.GT.U32.AND P0, PT, R0, R10, PT ;  /* 0x0000000a0000720c */ /* 0x000fc60003f04070 */
[----:B------:R-:W2:Y:S04]  /*5bd0*/  LDL.LU R54, [R1+0x3c] ;  /* 0x00003c0001367983 */ /* 0x000ea80000300800 */
[----:B------:R-:W5:Y:S04]  /*5be0*/  LDL.LU R51, [R1+0x40] ;  /* 0x0000400001337983 */ /* 0x000f680000300800 */
[----:B------:R-:W-:Y:S02]  /*5bf0*/  STL [R1+0xbc], R4 ;  /* 0x0000bc0401007387 */ /* 0x000fe40000100800 */
[----:B------:R-:W-:Y:S01]  /*5c00*/  @!P0 IMAD.IADD R10, R10, 0x1, -R0 ;  /* 0x000000010a0a8824 */ /* 0x000fe200078e0a00 */
[----:B------:R-:W-:-:S02]  /*5c10*/  ISETP.GE.AND P0, PT, R5, RZ, PT ;  /* 0x000000ff0500720c */ /* 0x000fc40003f06270 */
[----:B------:R-:W5:Y:S01]  /*5c20*/  LDL.LU R5, [R1+0x44] ;  /* 0x0000440001057983 */ /* 0x000f620000300800 */
[C---:B------:R-:W-:Y:S02]  /*5c30*/  ISETP.GT.U32.AND P5, PT, R0.reuse, R42, PT ;  /* 0x0000002a0000720c */ /* 0x040fe40003fa4070 */
[----:B------:R-:W-:Y:S02]  /*5c40*/  IABS R43, R53 ;  /* 0x00000035002b7213 */ /* 0x000fe40000000000 */
[----:B------:R-:W-:-:S03]  /*5c50*/  ISETP.GT.U32.AND P2, PT, R0, R44, PT ;  /* 0x0000002c0000720c */ /* 0x000fc60003f44070 */
[----:B------:R-:W-:-:S06]  /*5c60*/  IMAD.HI.U32 R6, R2, R43, RZ ;  /* 0x0000002b02067227 */ /* 0x000fcc00078e00ff */
[----:B------:R-:W-:-:S05]  /*5c70*/  @!P5 IMAD.IADD R42, R42, 0x1, -R0 ;  /* 0x000000012a2ad824 */ /* 0x000fca00078e0a00 */
[C---:B------:R-:W-:Y:S01]  /*5c80*/  ISETP.GT.U32.AND P6, PT, R0.reuse, R42, PT ;  /* 0x0000002a0000720c */ /* 0x040fe20003fc4070 */
[----:B------:R-:W-:Y:S01]  /*5c90*/  IMAD.MOV R6, RZ, RZ, -R6 ;  /* 0x000000ffff067224 */ /* 0x000fe200078e0a06 */
[----:B------:R-:W-:-:S03]  /*5ca0*/  ISETP.GT.U32.AND P5, PT, R0, R7, PT ;  /* 0x000000070000720c */ /* 0x000fc60003fa4070 */
[----:B------:R-:W-:Y:S02]  /*5cb0*/  IMAD R43, R0, R6, R43 ;  /* 0x00000006002b7224 */ /* 0x000fe400078e022b */
[----:B------:R-:W-:-:S06]  /*5cc0*/  @!P2 IMAD.IADD R44, R44, 0x1, -R0 ;  /* 0x000000012c2ca824 */ /* 0x000fcc00078e0a00 */
[--C-:B------:R-:W-:Y:S01]  /*5cd0*/  @!P6 IMAD.IADD R42, R42, 0x1, -R0.reuse ;  /* 0x000000012a2ae824 */ /* 0x100fe200078e0a00 */
[C---:B------:R-:W-:Y:S02]  /*5ce0*/  ISETP.GT.U32.AND P6, PT, R0.reuse, R43, PT ;  /* 0x0000002b0000720c */ /* 0x040fe40003fc4070 */
[----:B------:R-:W-:Y:S01]  /*5cf0*/  ISETP.GT.U32.AND P2, PT, R0, R44, PT ;  /* 0x0000002c0000720c */ /* 0x000fe20003f44070 */
[----:B------:R-:W-:Y:S01]  /*5d00*/  @!P5 IMAD.IADD R7, R7, 0x1, -R0 ;  /* 0x000000010707d824 */ /* 0x000fe200078e0a00 */
[----:B------:R-:W-:-:S04]  /*5d10*/  ISETP.GE.AND P1, PT, R60, RZ, PT ;  /* 0x000000ff3c00720c */ /* 0x000fc80003f26270 */
[----:B------:R-:W-:-:S05]  /*5d20*/  ISETP.GT.U32.AND P5, PT, R0, R7, PT ;  /* 0x000000070000720c */ /* 0x000fca0003fa4070 */
[--C-:B------:R-:W-:Y:S02]  /*5d30*/  @!P6 IMAD.IADD R43, R43, 0x1, -R0.reuse ;  /* 0x000000012b2be824 */ /* 0x100fe400078e0a00 */
[----:B------:R-:W-:Y:S01]  /*5d40*/  @!P2 IMAD.IADD R44, R44, 0x1, -R0 ;  /* 0x000000012c2ca824 */ /* 0x000fe200078e0a00 */
[----:B------:R-:W-:Y:S01]  /*5d50*/  ISETP.GE.AND P2, PT, R11, RZ, PT ;  /* 0x000000ff0b00720c */ /* 0x000fe20003f46270 */
[----:B------:R-:W-:Y:S02]  /*5d60*/  IMAD.MOV.U32 R11, RZ, RZ, R45 ;  /* 0x000000ffff0b7224 */ /* 0x000fe400078e002d */
[----:B0-----:R-:W-:Y:S02]  /*5d70*/  IMAD.MOV.U32 R12, RZ, RZ, R44 ;  /* 0x000000ffff0c7224 */ /* 0x001fe400078e002c */
[----:B------:R-:W-:Y:S02]  /*5d80*/  @!P1 IMAD.MOV R11, RZ, RZ, -R11 ;  /* 0x000000ffff0b9224 */ /* 0x000fe400078e0a0b */
[----:B------:R-:W-:-:S02]  /*5d90*/  @!P5 IMAD.IADD R7, R7, 0x1, -R0 ;  /* 0x000000010707d824 */ /* 0x000fc400078e0a00 */
[----:B------:R-:W-:Y:S01]  /*5da0*/  @!P4 IMAD.MOV R12, RZ, RZ, -R12 ;  /* 0x000000ffff0cc224 */ /* 0x000fe200078e0a0c */
[----:B------:R0:W-:Y:S04]  /*5db0*/  STL [R1+0x4c], R11 ;  /* 0x00004c0b01007387 */ /* 0x0001e80000100800 */
[----:B------:R-:W-:Y:S01]  /*5dc0*/  STL [R1+0x80], R12 ;  /* 0x0000800c01007387 */ /* 0x000fe20000100800 */
[----:B0-----:R-:W-:-:S04]  /*5dd0*/  IMAD.MOV.U32 R11, RZ, RZ, R7 ;  /* 0x000000ffff0b7224 */ /* 0x001fc800078e0007 */
[----:B------:R-:W-:Y:S01]  /*5de0*/  @!P2 IMAD.MOV R11, RZ, RZ, -R11 ;  /* 0x000000ffff0ba224 */ /* 0x000fe200078e0a0b */
[----:B------:R-:W-:Y:S02]  /*5df0*/  ISETP.GE.AND P3, PT, R59, RZ, PT ;  /* 0x000000ff3b00720c */ /* 0x000fe40003f66270 */
[----:B------:R-:W-:-:S11]  /*5e00*/  ISETP.GE.AND P5, PT, R53, RZ, PT ;  /* 0x000000ff3500720c */ /* 0x000fd60003fa6270 */
[----:B------:R-:W-:Y:S01]  /*5e10*/  @!P3 IMAD.MOV R42, RZ, RZ, -R42 ;  /* 0x000000ffff2ab224 */ /* 0x000fe200078e0a2a */
[----:B------:R-:W-:-:S13]  /*5e20*/  ISETP.GT.U32.AND P3, PT, R0, R10, PT ;  /* 0x0000000a0000720c */ /* 0x000fda0003f64070 */
[----:B------:R-:W-:Y:S01]  /*5e30*/  @!P3 IMAD.IADD R10, R10, 0x1, -R0 ;  /* 0x000000010a0ab824 */ /* 0x000fe200078e0a00 */
[----:B---3--:R-:W-:-:S05]  /*5e40*/  IABS R6, R50 ;  /* 0x0000003200067213 */ /* 0x008fca0000000000 */
[----:B------:R-:W-:-:S04]  /*5e50*/  IMAD.HI.U32 R8, R2, R6, RZ ;  /* 0x0000000602087227 */ /* 0x000fc800078e00ff */
[----:B------:R-:W-:-:S04]  /*5e60*/  IMAD.MOV R8, RZ, RZ, -R8 ;  /* 0x000000ffff087224 */ /* 0x000fc800078e0a08 */
[----:B------:R-:W-:-:S05]  /*5e70*/  IMAD R6, R0, R8, R6 ;  /* 0x0000000800067224 */ /* 0x000fca00078e0206 */
[----:B------:R-:W-:Y:S02]  /*5e80*/  ISETP.GT.U32.AND P6, PT, R0, R6, PT ;  /* 0x000000060000720c */ /* 0x000fe40003fc4070 */
[----:B----4-:R-:W-:Y:S02]  /*5e90*/  IABS R4, R55 ;  /* 0x0000003700047213 */ /* 0x010fe40000000000 */
[----:B------:R-:W-:Y:S02]  /*5ea0*/  ISETP.GE.AND P2, PT, R50, RZ, PT ;  /* 0x000000ff3200720c */ /* 0x000fe40003f46270 */
[----:B------:R-:W3:Y:S01]  /*5eb0*/  LDL.LU R50, [R1+0x48] ;  /* 0x0000480001327983 */ /* 0x000ee20000300800 */
[----:B------:R-:W-:-:S06]  /*5ec0*/  IMAD.HI.U32 R8, R2, R4, RZ ;  /* 0x0000000402087227 */ /* 0x000fcc00078e00ff */
[----:B------:R-:W-:Y:S01]  /*5ed0*/  @!P6 IMAD.IADD R6, R6, 0x1, -R0 ;  /* 0x000000010606e824 */ /* 0x000fe200078e0a00 */
[----:B------:R-:W-:-:S04]  /*5ee0*/  IABS R3, R52 ;  /* 0x0000003400037213 */ /* 0x000fc80000000000 */
[C---:B------:R-:W-:Y:S01]  /*5ef0*/  ISETP.GT.U32.AND P1, PT, R0.reuse, R6, PT ;  /* 0x000000060000720c */ /* 0x040fe20003f24070 */
[----:B------:R-:W-:Y:S01]  /*5f00*/  IMAD.MOV R8, RZ, RZ, -R8 ;  /* 0x000000ffff087224 */ /* 0x000fe200078e0a08 */
[----:B------:R-:W-:Y:S01]  /*5f10*/  ISETP.GT.U32.AND P6, PT, R0, R43, PT ;  /* 0x0000002b0000720c */ /* 0x000fe20003fc4070 */
[----:B------:R-:W-:-:S04]  /*5f20*/  IMAD.HI.U32 R46, R2, R3, RZ ;  /* 0x00000003022e7227 */ /* 0x000fc800078e00ff */
[----:B------:R-:W-:Y:S01]  /*5f30*/  IMAD R4, R0, R8, R4 ;  /* 0x0000000800047224 */ /* 0x000fe200078e0204 */
[----:B------:R0:W-:Y:S01]  /*5f40*/  STL [R1+0xa4], R11 ;  /* 0x0000a40b01007387 */ /* 0x0001e20000100800 */
[----:B------:R-:W-:-:S03]  /*5f50*/  IMAD.MOV R46, RZ, RZ, -R46 ;  /* 0x000000ffff2e7224 */ /* 0x000fc600078e0a2e */
[----:B------:R-:W-:Y:S01]  /*5f60*/  ISETP.GT.U32.AND P4, PT, R0, R4, PT ;  /* 0x000000040000720c */ /* 0x000fe20003f84070 */
[--C-:B------:R-:W-:Y:S01]  /*5f70*/  @!P1 IMAD.IADD R6, R6, 0x1, -R0.reuse ;  /* 0x0000000106069824 */ /* 0x100fe200078e0a00 */
[----:B------:R-:W-:Y:S02]  /*5f80*/  ISETP.GE.AND P1, PT, R52, RZ, PT ;  /* 0x000000ff3400720c */ /* 0x000fe40003f26270 */
[----:B------:R-:W4:Y:S01]  /*5f90*/  LDL.LU R52, [R1+0x50] ;  /* 0x0000500001347983 */ /* 0x000f220000300800 */
[----:B------:R-:W-:Y:S02]  /*5fa0*/  IMAD R3, R0, R46, R3 ;  /* 0x0000002e00037224 */ /* 0x000fe400078e0203 */
[----:B------:R-:W-:-:S03]  /*5fb0*/  @!P6 IMAD.IADD R43, R43, 0x1, -R0 ;  /* 0x000000012b2be824 */ /* 0x000fc600078e0a00 */
[----:B------:R-:W-:-:S03]  /*5fc0*/  ISETP.GT.U32.AND P6, PT, R0, R3, PT ;  /* 0x000000030000720c */ /* 0x000fc60003fc4070 */
[----:B------:R-:W-:Y:S02]  /*5fd0*/  @!P4 IMAD.IADD R4, R4, 0x1, -R0 ;  /* 0x000000010404c824 */ /* 0x000fe400078e0a00 */
[----:B0-----:R-:W-:-:S03]  /*5fe0*/  IMAD.MOV.U32 R11, RZ, RZ, R43 ;  /* 0x000000ffff0b7224 */ /* 0x001fc600078e002b */
[----:B------:R-:W-:Y:S01]  /*5ff0*/  ISETP.GT.U32.AND P4, PT, R0, R4, PT ;  /* 0x000000040000720c */ /* 0x000fe20003f84070 */
[----:B------:R-:W-:Y:S01]  /*6000*/  @!P5 IMAD.MOV R11, RZ, RZ, -R11 ;  /* 0x000000ffff0bd224 */ /* 0x000fe200078e0a0b */
[----:B------:R-:W-:-:S03]  /*6010*/  ISETP.GE.AND P3, PT, R55, RZ, PT ;  /* 0x000000ff3700720c */ /* 0x000fc60003f66270 */
[----:B------:R-:W-:Y:S01]  /*6020*/  @!P6 IMAD.IADD R3, R3, 0x1, -R0 ;  /* 0x000000010303e824 */ /* 0x000fe200078e0a00 */
[----:B------:R0:W-:Y:S04]  /*6030*/  STL [R1+0x84], R11 ;  /* 0x0000840b01007387 */ /* 0x0001e80000100800 */
[----:B------:R-:W-:Y:S01]  /*6040*/  ISETP.GT.U32.AND P6, PT, R0, R3, PT ;  /* 0x000000030000720c */ /* 0x000fe20003fc4070 */
[----:B------:R-:W-:Y:S02]  /*6050*/  @!P2 IMAD.MOV R6, RZ, RZ, -R6 ;  /* 0x000000ffff06a224 */ /* 0x000fe400078e0a06 */
[----:B------:R-:W-:Y:S02]  /*6060*/  @!P4 IMAD.IADD R4, R4, 0x1, -R0 ;  /* 0x000000010404c824 */ /* 0x000fe400078e0a00 */
[----:B0-----:R-:W-:-:S04]  /*6070*/  IMAD.MOV.U32 R11, RZ, RZ, R10 ;  /* 0x000000ffff0b7224 */ /* 0x001fc800078e000a */
[----:B------:R-:W-:Y:S02]  /*6080*/  @!P0 IMAD.MOV R11, RZ, RZ, -R11 ;  /* 0x000000ffff0b8224 */ /* 0x000fe400078e0a0b */
[----:B------:R-:W-:Y:S01]  /*6090*/  @!P3 IMAD.MOV R4, RZ, RZ, -R4 ;  /* 0x000000ffff04b224 */ /* 0x000fe200078e0a04 */
[----:B--2---:R-:W-:-:S05]  /*60a0*/  IABS R9, R54 ;  /* 0x0000003600097213 */ /* 0x004fca0000000000 */
[----:B------:R-:W-:Y:S01]  /*60b0*/  IMAD.HI.U32 R7, R2, R9, RZ ;  /* 0x0000000902077227 */ /* 0x000fe200078e00ff */
[----:B------:R-:W-:Y:S02]  /*60c0*/  ISETP.GE.AND P0, PT, R54, RZ, PT ;  /* 0x000000ff3600720c */ /* 0x000fe40003f06270 */
[----:B------:R-:W2:Y:S01]  /*60d0*/  LDL.LU R54, [R1+0x54] ;  /* 0x0000540001367983 */ /* 0x000ea20000300800 */
[----:B------:R-:W-:Y:S01]  /*60e0*/  IMAD.MOV R7, RZ, RZ, -R7 ;  /* 0x000000ffff077224 */ /* 0x000fe200078e0a07 */
[----:B-----5:R-:W-:Y:S02]  /*60f0*/  IABS R8, R51 ;  /* 0x0000003300087213 */ /* 0x020fe40000000000 */
[----:B------:R0:W-:Y:S01]  /*6100*/  STL [R1+0x8c], R11 ;  /* 0x00008c0b01007387 */ /* 0x0001e20000100800 */
[----:B------:R-:W-:Y:S01]  /*6110*/  ISETP.GE.AND P4, PT, R51, RZ, PT ;  /* 0x000000ff3300720c */ /* 0x000fe20003f86270 */
[----:B------:R-:W-:Y:S02]  /*6120*/  IMAD R9, R0, R7, R9 ;  /* 0x0000000700097224 */ /* 0x000fe400078e0209 */
[----:B------:R3:W-:Y:S01]  /*6130*/  STL [R1+0xa0], R6 ;  /* 0x0000a00601007387 */ /* 0x0007e20000100800 */
[----:B------:R-:W-:Y:S01]  /*6140*/  @!P6 IMAD.IADD R3, R3, 0x1, -R0 ;  /* 0x000000010303e824 */ /* 0x000fe200078e0a00 */
[----:B------:R-:W-:-:S02]  /*6150*/  IABS R7, R5 ;  /* 0x0000000500077213 */ /* 0x000fc40000000000 */
[----:B------:R-:W5:Y:S01]  /*6160*/  LDL.LU R51, [R1+0x58] ;  /* 0x0000580001337983 */ /* 0x000f620000300800 */
[----:B------:R-:W-:-:S03]  /*6170*/  ISETP.GE.AND P6, PT, R5, RZ, PT ;  /* 0x000000ff0500720c */ /* 0x000fc60003fc6270 */
[----:B------:R0:W-:Y:S04]  /*6180*/  STL [R1+0x94], R4 ;  /* 0x0000940401007387 */ /* 0x0001e80000100800 */
[----:B------:R-:W5:Y:S01]  /*6190*/  LDL.LU R5, [R1+0x5c] ;  /* 0x00005c0001057983 */ /* 0x000f620000300800 */
[----:B------:R-:W-:Y:S01]  /*61a0*/  ISETP.GT.U32.AND P5, PT, R0, R9, PT ;  /* 0x000000090000720c */ /* 0x000fe20003fa4070 */
[----:B------:R-:W-:Y:S02]  /*61b0*/  IMAD.HI.U32 R44, R2, R8, RZ ;  /* 0x00000008022c7227 */ /* 0x000fe400078e00ff */
[----:B------:R-:W5:Y:S02]  /*61c0*/  LDL.LU R55, [R1+0x68] ;  /* 0x0000680001377983 */ /* 0x000f640000300800 */
[----:B------:R-:W-:-:S04]  /*61d0*/  IMAD.MOV R44, RZ, RZ, -R44 ;  /* 0x000000ffff2c7224 */ /* 0x000fc800078e0a2c */
[----:B------:R-:W-:-:S04]  /*61e0*/  IMAD R8, R0, R44, R8 ;  /* 0x0000002c00087224 */ /* 0x000fc800078e0208 */
[----:B------:R-:W-:Y:S01]  /*61f0*/  @!P5 IMAD.IADD R9, R9, 0x1, -R0 ;  /* 0x000000010909d824 */ /* 0x000fe200078e0a00 */
[----:B------:R-:W-:Y:S01]  /*6200*/  ISETP.GT.U32.AND P2, PT, R0, R8, PT ;  /* 0x000000080000720c */ /* 0x000fe20003f44070 */
[----:B------:R-:W-:-:S03]  /*6210*/  IMAD.HI.U32 R10, R2, R7, RZ ;  /* 0x00000007020a7227 */ /* 0x000fc600078e00ff */
[----:B------:R-:W-:Y:S01]  /*6220*/  ISETP.GT.U32.AND P5, PT, R0, R9, PT ;  /* 0x000000090000720c */ /* 0x000fe20003fa4070 */
[----:B------:R-:W-:-:S04]  /*6230*/  IMAD.MOV R10, RZ, RZ, -R10 ;  /* 0x000000ffff0a7224 */ /* 0x000fc800078e0a0a */
[----:B------:R-:W-:-:S04]  /*6240*/  IMAD R7, R0, R10, R7 ;  /* 0x0000000a00077224 */ /* 0x000fc800078e0207 */
[--C-:B------:R-:W-:Y:S02]  /*6250*/  @!P2 IMAD.IADD R8, R8, 0x1, -R0.reuse ;  /* 0x000000010808a824 */ /* 0x100fe400078e0a00 */
[----:B------:R-:W-:Y:S02]  /*6260*/  IMAD.MOV.U32 R10, RZ, RZ, R3 ;  /* 0x000000ffff0a7224 */ /* 0x000fe400078e0003 */
[----:B------:R-:W-:Y:S01]  /*6270*/  @!P5 IMAD.IADD R9, R9, 0x1, -R0 ;  /* 0x000000010909d824 */ /* 0x000fe200078e0a00 */
[----:B------:R-:W-:Y:S01]  /*6280*/  ISETP.GT.U32.AND P2, PT, R0, R8, PT ;  /* 0x000000080000720c */ /* 0x000fe20003f44070 */
[----:B------:R-:W-:Y:S02]  /*6290*/  @!P1 IMAD.MOV R10, RZ, RZ, -R10 ;  /* 0x000000ffff0a9224 */ /* 0x000fe400078e0a0a */
[----:B------:R-:W-:-:S03]  /*62a0*/  @!P0 IMAD.MOV R9, RZ, RZ, -R9 ;  /* 0x000000ffff098224 */ /* 0x000fc600078e0a09 */
[----:B------:R2:W-:Y:S04]  /*62b0*/  STL [R1+0x98], R10 ;  /* 0x0000980a01007387 */ /* 0x0005e80000100800 */
[----:B------:R-:W-:Y:S01]  /*62c0*/  STL [R1+0x90], R9 ;  /* 0x0000900901007387 */ /* 0x000fe20000100800 */
[----:B------:R-:W-:Y:S02]  /*62d0*/  ISETP.GT.U32.AND P3, PT, R0, R7, PT ;  /* 0x000000070000720c */ /* 0x000fe40003f64070 */
[----:B------:R-:W-:-:S11]  /*62e0*/  @!P2 IMAD.IADD R8, R8, 0x1, -R0 ;  /* 0x000000010808a824 */ /* 0x000fd600078e0a00 */
[----:B------:R-:W-:-:S05]  /*62f0*/  @!P3 IMAD.IADD R7, R7, 0x1, -R0 ;  /* 0x000000010707b824 */ /* 0x000fca00078e0a00 */
[----:B------:R-:W-:Y:S01]  /*6300*/  ISETP.GT.U32.AND P3, PT, R0, R7, PT ;  /* 0x000000070000720c */ /* 0x000fe20003f64070 */
[----:B0-----:R-:W-:-:S04]  /*6310*/  IMAD.MOV.U32 R11, RZ, RZ, R8 ;  /* 0x000000ffff0b7224 */ /* 0x001fc800078e0008 */
[----:B------:R-:W-:-:S08]  /*6320*/  @!P4 IMAD.MOV R11, RZ, RZ, -R11 ;  /* 0x000000ffff0bc224 */ /* 0x000fd000078e0a0b */
        /* <DEDUP_REMOVED lines=8> */
[----:B------:R-:W3:Y:S07]  /*63b0*/  LDL.LU R52, [R1+0x6c] ;  /* 0x00006c0001347983 */ /* 0x000eee0000300800 */
[----:B------:R-:W-:-:S05]  /*63c0*/  @!P2 IMAD.IADD R6, R6, 0x1, -R0 ;  /* 0x000000010606a824 */ /* 0x000fca00078e0a00 */
[----:B------:R-:W-:Y:S01]  /*63d0*/  ISETP.GT.U32.AND P2, PT, R0, R6, PT ;  /* 0x000000060000720c */ /* 0x000fe20003f44070 */
[----:B------:R-:W-:Y:S01]  /*63e0*/  IMAD.HI.U32 R4, R2, R3, RZ ;  /* 0x0000000302047227 */ /* 0x000fe200078e00ff */
[----:B------:R-:W-:-:S03]  /*63f0*/  ISETP.GE.AND P1, PT, R50, RZ, PT ;  /* 0x000000ff3200720c */ /* 0x000fc60003f26270 */
[----:B------:R-:W-:-:S04]  /*6400*/  IMAD.MOV R4, RZ, RZ, -R4 ;  /* 0x000000ffff047224 */ /* 0x000fc800078e0a04 */
[----:B------:R-:W-:-:S04]  /*6410*/  IMAD R3, R0, R4, R3 ;  /* 0x0000000400037224 */ /* 0x000fc800078e0203 */
[----:B------:R-:W-:Y:S01]  /*6420*/  @!P2 IMAD.IADD R6, R6, 0x1, -R0 ;  /* 0x000000010606a824 */ /* 0x000fe200078e0a00 */
[----:B--2---:R-:W-:Y:S02]  /*6430*/  IABS R10, R54 ;  /* 0x00000036000a7213 */ /* 0x004fe40000000000 */
[----:B------:R-:W-:Y:S02]  /*6440*/  ISETP.GE.AND P0, PT, R54, RZ, PT ;  /* 0x000000ff3600720c */ /* 0x000fe40003f06270 */
[----:B------:R-:W2:Y:S04]  /*6450*/  LDL.LU R54, [R1+0x70] ;  /* 0x0000700001367983 */ /* 0x000ea80000300800 */
[----:B------:R0:W-:Y:S04]  /*6460*/  STL [R1+0x1e0], R11 ;  /* 0x0001e00b01007387 */ /* 0x0001e80000100800 */
[----:B------:R-:W4:Y:S01]  /*6470*/  LDL.LU R50, [R1+0x7c] ;  /* 0x00007c0001327983 */ /* 0x000f220000300800 */
[----:B0-----:R-:W-:Y:S01]  /*6480*/  IMAD.MOV.U32 R11, RZ, RZ, R7 ;  /* 0x000000ffff0b7224 */ /* 0x001fe200078e0007 */
[----:B-----5:R-:W-:-:S02]  /*6490*/  IABS R4, R5 ;  /* 0x0000000500047213 */ /* 0x020fc40000000000 */
[----:B------:R-:W-:Y:S01]  /*64a0*/  ISETP.GE.AND P2, PT, R5, RZ, PT ;  /* 0x000000ff0500720c */ /* 0x000fe20003f46270 */
[----:B------:R-:W-:Y:S02]  /*64b0*/  IMAD.MOV.U32 R5, RZ, RZ, R6 ;  /* 0x000000ffff057224 */ /* 0x000fe400078e0006 */
[----:B------:R-:W-:Y:S02]  /*64c0*/  @!P6 IMAD.MOV R11, RZ, RZ, -R11 ;  /* 0x000000ffff0be224 */ /* 0x000fe400078e0a0b */
[----:B------:R-:W-:-:S03]  /*64d0*/  @!P1 IMAD.MOV R5, RZ, RZ, -R5 ;  /* 0x000000ffff059224 */ /* 0x000fc600078e0a05 */
[----:B------:R-:W-:Y:S04]  /*64e0*/  STL [R1+0x88], R11 ;  /* 0x0000880b01007387 */ /* 0x000fe80000100800 */
[----:B------:R0:W-:Y:S04]  /*64f0*/  STL [R1+0x60], R5 ;  /* 0x0000600501007387 */ /* 0x0001e80000100800 */
[----:B0-----:R-:W5:Y:S01]  /*6500*/  LDL.LU R5, [R1+0x9c] ;  /* 0x00009c0001057983 */ /* 0x001f620000300800 */
[----:B------:R-:W-:Y:S01]  /*6510*/  IMAD.HI.U32 R43, R2, R10, RZ ;  /* 0x0000000a022b7227 */ /* 0x000fe200078e00ff */
[----:B------:R-:W-:-:S03]  /*6520*/  ISETP.GT.U32.AND P3, PT, R0, R3, PT ;  /* 0x000000030000720c */ /* 0x000fc60003f64070 */
[----:B------:R-:W-:-:S04]  /*6530*/  IMAD.MOV R43, RZ, RZ, -R43 ;  /* 0x000000ffff2b7224 */ /* 0x000fc800078e0a2b */
[----:B------:R-:W-:Y:S02]  /*6540*/  IMAD R10, R0, R43, R10 ;  /* 0x0000002b000a7224 */ /* 0x000fe400078e020a */
[----:B------:R-:W-:-:S03]  /*6550*/  IMAD.HI.U32 R44, R2, R4, RZ ;  /* 0x00000004022c7227 */ /* 0x000fc600078e00ff */
[C---:B------:R-:W-:Y:S01]  /*6560*/  ISETP.GT.U32.AND P6, PT, R0.reuse, R10, PT ;  /* 0x0000000a0000720c */ /* 0x040fe20003fc4070 */
[----:B------:R-:W-:Y:S02]  /*6570*/  @!P3 IMAD.IADD R3, R3, 0x1, -R0 ;  /* 0x000000010303b824 */ /* 0x000fe400078e0a00 */
[----:B------:R-:W-:Y:S01]  /*6580*/  IMAD.MOV R44, RZ, RZ, -R44 ;  /* 0x000000ffff2c7224 */ /* 0x000fe200078e0a2c */
[----:B------:R-:W-:Y:S02]  /*6590*/  IABS R9, R51 ;  /* 0x0000003300097213 */ /* 0x000fe40000000000 */
[C---:B------:R-:W-:Y:S01]  /*65a0*/  ISETP.GT.U32.AND P3, PT, R0.reuse, R3, PT ;  /* 0x000000030000720c */ /* 0x040fe20003f64070 */
[----:B------:R-:W-:Y:S02]  /*65b0*/  IMAD R4, R0, R44, R4 ;  /* 0x0000002c00047224 */ /* 0x000fe400078e0204 */
[----:B------:R-:W-:-:S04]  /*65c0*/  IMAD.HI.U32 R45, R2, R9, RZ ;  /* 0x00000009022d7227 */ /* 0x000fc800078e00ff */
[--C-:B------:R-:W-:Y:S01]  /*65d0*/  @!P6 IMAD.IADD R10, R10, 0x1, -R0.reuse ;  /* 0x000000010a0ae824 */ /* 0x100fe200078e0a00 */
[C---:B------:R-:W-:Y:S01]  /*65e0*/  ISETP.GT.U32.AND P6, PT, R0.reuse, R4, PT ;  /* 0x000000040000720c */ /* 0x040fe20003fc4070 */
[----:B------:R-:W-:Y:S01]  /*65f0*/  IMAD.MOV R7, RZ, RZ, -R45 ;  /* 0x000000ffff077224 */ /* 0x000fe200078e0a2d */
[----:B------:R-:W-:Y:S02]  /*6600*/  IABS R8, R55 ;  /* 0x0000003700087213 */ /* 0x000fe40000000000 */
[C---:B------:R-:W-:Y:S01]  /*6610*/  ISETP.GT.U32.AND P1, PT, R0.reuse, R10, PT ;  /* 0x0000000a0000720c */ /* 0x040fe20003f24070 */
[----:B------:R-:W-:Y:S02]  /*6620*/  IMAD R9, R0, R7, R9 ;  /* 0x0000000700097224 */ /* 0x000fe400078e0209 */
[----:B------:R-:W-:Y:S02]  /*6630*/  @!P3 IMAD.IADD R3, R3, 0x1, -R0 ;  /* 0x000000010303b824 */ /* 0x000fe400078e0a00 */
[----:B------:R-:W-:Y:S01]  /*6640*/  IMAD.HI.U32 R43, R2, R8, RZ ;  /* 0x00000008022b7227 */ /* 0x000fe200078e00ff */
[----:B------:R-:W-:-:S03]  /*6650*/  ISETP.GT.U32.AND P3, PT, R0, R9, PT ;  /* 0x000000090000720c */ /* 0x000fc60003f64070 */
[----:B------:R-:W-:Y:S02]  /*6660*/  IMAD.MOV.U32 R11, RZ, RZ, R3 ;  /* 0x000000ffff0b7224 */ /* 0x000fe400078e0003 */
[--C-:B------:R-:W-:Y:S02]  /*6670*/  @!P6 IMAD.IADD R4, R4, 0x1, -R0.reuse ;  /* 0x000000010404e824 */ /* 0x100fe400078e0a00 */
[----:B------:R-:W-:Y:S02]  /*6680*/  IMAD.MOV R43, RZ, RZ, -R43 ;  /* 0x000000ffff2b7224 */ /* 0x000fe400078e0a2b */
[----:B------:R-:W-:Y:S01]  /*6690*/  @!P5 IMAD.MOV R11, RZ, RZ, -R11 ;  /* 0x000000ffff0bd224 */ /* 0x000fe200078e0a0b */
[----:B------:R-:W-:Y:S01]  /*66a0*/  ISETP.GT.U32.AND P6, PT, R0, R4, PT ;  /* 0x000000040000720c */ /* 0x000fe20003fc4070 */
[----:B------:R-:W-:Y:S01]  /*66b0*/  @!P1 IMAD.IADD R10, R10, 0x1, -R0 ;  /* 0x000000010a0a9824 */ /* 0x000fe200078e0a00 */
[----:B------:R-:W-:Y:S01]  /*66c0*/  ISETP.GE.AND P4, PT, R51, RZ, PT ;  /* 0x000000ff3300720c */ /* 0x000fe20003f86270 */
[C---:B------:R-:W-:Y:S01]  /*66d0*/  IMAD R8, R0.reuse, R43, R8 ;  /* 0x0000002b00087224 */ /* 0x040fe200078e0208 */
[----:B------:R-:W4:Y:S04]  /*66e0*/  LDL.LU R51, [R1+0xac] ;  /* 0x0000ac0001337983 */ /* 0x000f280000300800 */
[----:B------:R0:W-:Y:S01]  /*66f0*/  STL [R1+0x78], R11 ;  /* 0x0000780b01007387 */ /* 0x0001e20000100800 */
[----:B------:R-:W-:Y:S01]  /*6700*/  ISETP.GT.U32.AND P5, PT, R0, R8, PT ;  /* 0x000000080000720c */ /* 0x000fe20003fa4070 */
[----:B------:R-:W-:-:S02]  /*6710*/  @!P3 IMAD.IADD R9, R9, 0x1, -R0 ;  /* 0x000000010909b824 */ /* 0x000fc400078e0a00 */
[----:B0-----:R-:W-:-:S04]  /*6720*/  IMAD.MOV.U32 R11, RZ, RZ, R10 ;  /* 0x000000ffff0b7224 */ /* 0x001fc800078e000a */
[----:B------:R-:W-:Y:S01]  /*6730*/  @!P0 IMAD.MOV R11, RZ, RZ, -R11 ;  /* 0x000000ffff0b8224 */ /* 0x000fe200078e0a0b */
[----:B------:R-:W-:Y:S01]  /*6740*/  ISETP.GT.U32.AND P3, PT, R0, R9, PT ;  /* 0x000000090000720c */ /* 0x000fe20003f64070 */
[----:B------:R-:W-:-:S03]  /*6750*/  @!P6 IMAD.IADD R4, R4, 0x1, -R0 ;  /* 0x000000010404e824 */ /* 0x000fc600078e0a00 */
[----:B------:R0:W-:Y:S01]  /*6760*/  STL [R1+0x64], R11 ;  /* 0x0000640b01007387 */ /* 0x0001e20000100800 */
[----:B------:R-:W-:-:S05]  /*6770*/  @!P5 IMAD.IADD R8, R8, 0x1, -R0 ;  /* 0x000000010808d824 */ /* 0x000fca00078e0a00 */
[----:B------:R-:W-:-:S03]  /*6780*/  ISETP.GT.U32.AND P5, PT, R0, R8, PT ;  /* 0x000000080000720c */ /* 0x000fc60003fa4070 */
[----:B------:R-:W-:-:S04]  /*6790*/  @!P3 IMAD.IADD R9, R9, 0x1, -R0 ;  /* 0x000000010909b824 */ /* 0x000fc800078e0a00 */
[----:B0-----:R-:W-:Y:S02]  /*67a0*/  IMAD.MOV.U32 R11, RZ, RZ, R9 ;  /* 0x000000ffff0b7224 */ /* 0x001fe400078e0009 */
[----:B------:R-:W-:Y:S02]  /*67b0*/  @!P2 IMAD.MOV R4, RZ, RZ, -R4 ;  /* 0x000000ffff04a224 */ /* 0x000fe400078e0a04 */
[----:B------:R-:W-:Y:S02]  /*67c0*/  @!P4 IMAD.MOV R11, RZ, RZ, -R11 ;  /* 0x000000ffff0bc224 */ /* 0x000fe400078e0a0b */
[----:B------:R-:W-:Y:S01]  /*67d0*/  @!P5 IMAD.IADD R8, R8, 0x1, -R0 ;  /* 0x000000010808d824 */ /* 0x000fe200078e0a00 */
[----:B---3--:R-:W-:-:S05]  /*67e0*/  IABS R7, R52 ;  /* 0x0000003400077213 */ /* 0x008fca0000000000 */
[----:B------:R-:W-:-:S04]  /*67f0*/  IMAD.HI.U32 R44, R2, R7, RZ ;  /* 0x00000007022c7227 */ /* 0x000fc800078e00ff */
[----:B------:R-:W-:-:S04]  /*6800*/  IMAD.MOV R44, RZ, RZ, -R44 ;  /* 0x000000ffff2c7224 */ /* 0x000fc800078e0a2c */
[----:B------:R-:W-:Y:S01]  /*6810*/  IMAD R7, R0, R44, R7 ;  /* 0x0000002c00077224 */ /* 0x000fe200078e0207 */
[----:B------:R-:W-:Y:S02]  /*6820*/  ISETP.GE.AND P6, PT, R52, RZ, PT ;  /* 0x000000ff3400720c */ /* 0x000fe40003fc6270 */
[----:B------:R-:W3:Y:S02]  /*6830*/  LDL.LU R52, [R1+0xb4] ;  /* 0x0000b40001347983 */ /* 0x000ee40000300800 */
[----:B------:R-:W-:-:S13]  /*6840*/  ISETP.GT.U32.AND P1, PT, R0, R7, PT ;  /* 0x000000070000720c */ /* 0x000fda0003f24070 */
[----:B------:R-:W-:-:S05]  /*6850*/  @!P1 IMAD.IADD R7, R7, 0x1, -R0 ;  /* 0x0000000107079824 */ /* 0x000fca00078e0a00 */
[----:B------:R-:W-:Y:S01]  /*6860*/  ISETP.GT.U32.AND P1, PT, R0, R7, PT ;  /* 0x000000070000720c */ /* 0x000fe20003f24070 */
[----:B------:R-:W-:-:S12]  /*6870*/  STL [R1+0x68], R11 ;  /* 0x0000680b01007387 */ /* 0x000fd80000100800 */
[----:B------:R-:W-:Y:S01]  /*6880*/  @!P1 IMAD.IADD R7, R7, 0x1, -R0 ;  /* 0x0000000107079824 */ /* 0x000fe200078e0a00 */
[----:B--2---:R-:W-:Y:S02]  /*6890*/  IABS R43, R54 ;  /* 0x00000036002b7213 */ /* 0x004fe40000000000 */
[----:B------:R-:W-:Y:S02]  /*68a0*/  ISETP.GE.AND P5, PT, R54, RZ, PT ;  /* 0x000000ff3600720c */ /* 0x000fe40003fa6270 */
[----:B------:R-:W2:Y:S04]  /*68b0*/  LDL.LU R54, [R1+0xc0] ;  /* 0x0000c00001367983 */ /* 0x000ea80000300800 */
[----:B------:R0:W-:Y:S01]  /*68c0*/  STL [R1+0x74], R4 ;  /* 0x0000740401007387 */ /* 0x0001e20000100800 */
[----:B-----5:R-:W-:-:S02]  /*68d0*/  IABS R44, R5 ;  /* 0x00000005002c7213 */ /* 0x020fc40000000000 */
[----:B------:R-:W-:Y:S02]  /*68e0*/  ISETP.GE.AND P1, PT, R5, RZ, PT ;  /* 0x000000ff0500720c */ /* 0x000fe40003f26270 */
[----:B------:R-:W5:Y:S01]  /*68f0*/  LDL.LU R5, [R1+0xc4] ;  /* 0x0000c40001057983 */ /* 0x000f620000300800 */
[----:B------:R-:W-:-:S04]  /*6900*/  IMAD.MOV.U32 R6, RZ, RZ, R43 ;  /* 0x000000ffff067224 */ /* 0x000fc800078e002b */
[----:B------:R-:W-:Y:S01]  /*6910*/  IMAD.HI.U32 R43, R2, R6, RZ ;  /* 0x00000006022b7227 */ /* 0x000fe200078e00ff */
[----:B----4-:R-:W-:-:S03]  /*6920*/  IABS R3, R50 ;  /* 0x0000003200037213 */ /* 0x010fc60000000000 */
[----:B------:R-:W-:Y:S02]  /*6930*/  IMAD.MOV R43, RZ, RZ, -R43 ;  /* 0x000000ffff2b7224 */ /* 0x000fe400078e0a2b */
[----:B------:R-:W-:-:S04]  /*6940*/  IMAD.HI.U32 R10, R2, R3, RZ ;  /* 0x00000003020a7227 */ /* 0x000fc800078e00ff */
[----:B------:R-:W-:Y:S02]  /*6950*/  IMAD R6, R0, R43, R6 ;  /* 0x0000002b00067224 */ /* 0x000fe400078e0206 */
[----:B------:R-:W-:-:S03]  /*6960*/  IMAD.MOV R10, RZ, RZ, -R10 ;  /* 0x000000ffff0a7224 */ /* 0x000fc600078e0a0a */
[C---:B------:R-:W-:Y:S02]  /*6970*/  ISETP.GT.U32.AND P3, PT, R0.reuse, R6, PT ;  /* 0x000000060000720c */ /* 0x040fe40003f64070 */
[----:B------:R-:W-:Y:S01]  /*6980*/  ISETP.GE.AND P0, PT, R55, RZ, PT ;  /* 0x000000ff3700720c */ /* 0x000fe20003f06270 */
[----:B------:R-:W-:-:S05]  /*6990*/  IMAD R3, R0, R10, R3 ;  /* 0x0000000a00037224 */ /* 0x000fca00078e0203 */
[----:B------:R-:W-:Y:S01]  /*69a0*/  ISETP.GT.U32.AND P4, PT, R0, R3, PT ;  /* 0x000000030000720c */ /* 0x000fe20003f84070 */
[----:B------:R-:W-:-:S04]  /*69b0*/  @!P6 IMAD.MOV R7, RZ, RZ, -R7 ;  /* 0x000000ffff07e224 */ /* 0x000fc800078e0a07 */
[----:B------:R-:W-:Y:S02]  /*69c0*/  @!P3 IMAD.IADD R6, R6, 0x1, -R0 ;  /* 0x000000010606b824 */ /* 0x000fe400078e0a00 */
[----:B------:R-:W-:Y:S01]  /*69d0*/  @!P0 IMAD.MOV R8, RZ, RZ, -R8 ;  /* 0x000000ffff088224 */ /* 0x000fe200078e0a08 */
[----:B------:R-:W-:Y:S02]  /*69e0*/  ISETP.GE.AND P2, PT, R50, RZ, PT ;  /* 0x000000ff3200720c */ /* 0x000fe40003f46270 */
[C---:B------:R-:W-:Y:S01]  /*69f0*/  ISETP.GT.U32.AND P3, PT, R0.reuse, R6, PT ;  /* 0x000000060000720c */ /* 0x040fe20003f64070 */
[----:B------:R-:W4:Y:S02]  /*6a00*/  LDL.LU R50, [R1+0xc8] ;  /* 0x0000c80001327983 */ /* 0x000f240000300800 */
[----:B------:R-:W-:Y:S02]  /*6a10*/  @!P4 IMAD.IADD R3, R3, 0x1, -R0 ;  /* 0x000000010303c824 */ /* 0x000fe400078e0a00 */
[----:B------:R1:W-:Y:S04]  /*6a20*/  STL [R1+0x70], R8 ;  /* 0x0000700801007387 */ /* 0x0003e80000100800 */
[----:B------:R-:W-:Y:S01]  /*6a30*/  STL [R1+0x1a8], R7 ;  /* 0x0001a80701007387 */ /* 0x000fe20000100800 */
[----:B------:R-:W-:Y:S01]  /*6a40*/  ISETP.GT.U32.AND P4, PT, R0, R3, PT ;  /* 0x000000030000720c */ /* 0x000fe20003f84070 */
[----:B0-----:R-:W-:-:S04]  /*6a50*/  IMAD.HI.U32 R4, R2, R44, RZ ;  /* 0x0000002c02047227 */ /* 0x001fc800078e00ff */
[----:B------:R-:W-:Y:S01]  /*6a60*/  @!P3 IMAD.IADD R6, R6, 0x1, -R0 ;  /* 0x000000010606b824 */ /* 0x000fe200078e0a00 */
[----:B------:R-:W-:Y:S01]  /*6a70*/  IABS R43, R51 ;  /* 0x00000033002b7213 */ /* 0x000fe20000000000 */
[----:B------:R-:W-:Y:S02]  /*6a80*/  IMAD.MOV R4, RZ, RZ, -R4 ;  /* 0x000000ffff047224 */ /* 0x000fe400078e0a04 */
[----:B-1----:R-:W-:Y:S02]  /*6a90*/  IMAD.MOV.U32 R8, RZ, RZ, R6 ;  /* 0x000000ffff087224 */ /* 0x002fe400078e0006 */
[----:B------:R-:W-:Y:S02]  /*6aa0*/  IMAD R44, R0, R4, R44 ;  /* 0x00000004002c7224 */ /* 0x000fe400078e022c */
[----:B------:R-:W-:Y:S02]  /*6ab0*/  @!P5 IMAD.MOV R8, RZ, RZ, -R8 ;  /* 0x000000ffff08d224 */ /* 0x000fe400078e0a08 */
[----:B------:R-:W-:-:S04]  /*6ac0*/  IMAD.HI.U32 R4, R2, R43, RZ ;  /* 0x0000002b02047227 */ /* 0x000fc800078e00ff */
[----:B------:R-:W-:Y:S02]  /*6ad0*/  @!P4 IMAD.IADD R3, R3, 0x1, -R0 ;  /* 0x000000010303c824 */ /* 0x000fe400078e0a00 */
[----:B------:R-:W-:-:S04]  /*6ae0*/  IMAD.MOV R4, RZ, RZ, -R4 ;  /* 0x000000ffff047224 */ /* 0x000fc800078e0a04 */
[----:B------:R-:W-:Y:S01]  /*6af0*/  IMAD R43, R0, R4, R43 ;  /* 0x00000004002b7224 */ /* 0x000fe200078e022b */
[----:B---3--:R-:W-:Y:S02]  /*6b00*/  ISETP.GE.AND P6, PT, R52, RZ, PT ;  /* 0x000000ff3400720c */ /* 0x008fe40003fc6270 */
[----:B------:R-:W-:Y:S02]  /*6b10*/  IABS R9, R52 ;  /* 0x0000003400097213 */ /* 0x000fe40000000000 */
[----:B------:R-:W3:Y:S04]  /*6b20*/  LDL.LU R52, [R1+0xcc] ;  /* 0x0000cc0001347983 */ /* 0x000ee80000300800 */
[----:B------:R-:W3:Y:S04]  /*6b30*/  LDL.LU R53, [R1+0xd0] ;  /* 0x0000d00001357983 */ /* 0x000ee80000300800 */
[----:B------:R0:W-:Y:S02]  /*6b40*/  STL [R1+0x1b4], R8 ;  /* 0x0001b40801007387 */ /* 0x0001e40000100800 */
[----:B0-----:R-:W-:-:S04]  /*6b50*/  IMAD.MOV.U32 R8, RZ, RZ, R3 ;  /* 0x000000ffff087224 */ /* 0x001fc800078e0003 */
[----:B------:R-:W-:Y:S01]  /*6b60*/  @!P2 IMAD.MOV R8, RZ, RZ, -R8 ;  /* 0x000000ffff08a224 */ /* 0x000fe200078e0a08 */
[----:B--2---:R-:W-:Y:S02]  /*6b70*/  ISETP.GE.AND P5, PT, R54, RZ, PT ;  /* 0x000000ff3600720c */ /* 0x004fe40003fa6270 */
[----:B------:R-:W-:Y:S02]  /*6b80*/  IABS R4, R54 ;  /* 0x0000003600047213 */ /* 0x000fe40000000000 */
[----:B------:R-:W2:Y:S01]  /*6b90*/  LDL.LU R54, [R1+0xd4] ;  /* 0x0000d40001367983 */ /* 0x000ea20000300800 */
[----:B-----5:R-:W-:Y:S02]  /*6ba0*/  IABS R6, R5 ;  /* 0x0000000500067213 */ /* 0x020fe40000000000 */
[----:B------:R-:W-:Y:S02]  /*6bb0*/  ISETP.GE.AND P2, PT, R5, RZ, PT ;  /* 0x000000ff0500720c */ /* 0x000fe40003f46270 */
[----:B------:R-:W5:Y:S01]  /*6bc0*/  LDL.LU R5, [R1+0xd8] ;  /* 0x0000d80001057983 */ /* 0x000f620000300800 */
[----:B------:R-:W-:Y:S01]  /*6bd0*/  ISETP.GT.U32.AND P3, PT, R0, R44, PT ;  /* 0x0000002c0000720c */ /* 0x000fe20003f64070 */
[----:B------:R-:W-:Y:S01]  /*6be0*/  IMAD.HI.U32 R7, R2, R9, RZ ;  /* 0x0000000902077227 */ /* 0x000fe200078e00ff */
[----:B------:R-:W-:Y:S01]  /*6bf0*/  ISETP.GT.U32.AND P4, PT, R0, R43, PT ;  /* 0x0000002b0000720c */ /* 0x000fe20003f84070 */
[----:B------:R-:W2:Y:S10]  /*6c00*/  LDL.LU R11, [R1+0xdc] ;  /* 0x0000dc00010b7983 */ /* 0x000eb40000300800 */
[----:B------:R-:W-:-:S05]  /*6c10*/  @!P3 IMAD.IADD R44, R44, 0x1, -R0 ;  /* 0x000000012c2cb824 */ /* 0x000fca00078e0a00 */
[----:B------:R-:W-:Y:S01]  /*6c20*/  ISETP.GT.U32.AND P3, PT, R0, R44, PT ;  /* 0x0000002c0000720c */ /* 0x000fe20003f64070 */
[----:B------:R-:W-:-:S04]  /*6c30*/  IMAD.MOV R7, RZ, RZ, -R7 ;  /* 0x000000ffff077224 */ /* 0x000fc800078e0a07 */
[----:B------:R-:W-:-:S08]  /*6c40*/  IMAD R9, R0, R7, R9 ;  /* 0x0000000700097224 */ /* 0x000fd000078e0209 */
[--C-:B------:R-:W-:Y:S01]  /*6c50*/  @!P3 IMAD.IADD R44, R44, 0x1, -R0.reuse ;  /* 0x000000012c2cb824 */ /* 0x100fe200078e0a00 */
[C---:B------:R-:W-:Y:S01]  /*6c60*/  ISETP.GT.U32.AND P3, PT, R0.reuse, R9, PT ;  /* 0x000000090000720c */ /* 0x040fe20003f64070 */
[--C-:B------:R-:W-:Y:S01]  /*6c70*/  @!P4 IMAD.IADD R43, R43, 0x1, -R0.reuse ;  /* 0x000000012b2bc824 */ /* 0x100fe200078e0a00 */
[----:B------:R0:W-:Y:S04]  /*6c80*/  STL [R1+0x1ac], R8 ;  /* 0x0001ac0801007387 */ /* 0x0001e80000100800 */
[----:B------:R-:W-:Y:S01]  /*6c90*/  ISETP.GT.U32.AND P4, PT, R0, R43, PT ;  /* 0x0000002b0000720c */ /* 0x000fe20003f84070 */
[----:B------:R-:W2:Y:S06]  /*6ca0*/  LDL.LU R55, [R1+0xe0] ;  /* 0x0000e00001377983 */ /* 0x000eac0000300800 */
[----:B------:R-:W-:-:S02]  /*6cb0*/  @!P3 IMAD.IADD R9, R9, 0x1, -R0 ;  /* 0x000000010909b824 */ /* 0x000fc400078e0a00 */
[----:B0-----:R-:W-:-:S03]  /*6cc0*/  IMAD.HI.U32 R8, R2, R6, RZ ;  /* 0x0000000602087227 */ /* 0x001fc600078e00ff */
[C---:B------:R-:W-:Y:S01]  /*6cd0*/  ISETP.GT.U32.AND P3, PT, R0.reuse, R9, PT ;  /* 0x000000090000720c */ /* 0x040fe20003f64070 */
[----:B------:R-:W-:Y:S01]  /*6ce0*/  IMAD.MOV R8, RZ, RZ, -R8 ;  /* 0x000000ffff087224 */ /* 0x000fe200078e0a08 */
[----:B------:R-:W-:Y:S01]  /*6cf0*/  ISETP.GE.AND P0, PT, R51, RZ, PT ;  /* 0x000000ff3300720c */ /* 0x000fe20003f06270 */
[----:B------:R-:W-:Y:S01]  /*6d00*/  @!P4 IMAD.IADD R43, R43, 0x1, -R0 ;  /* 0x000000012b2bc824 */ /* 0x000fe200078e0a00 */
[----:B----4-:R-:W-:Y:S01]  /*6d10*/  IABS R47, R50 ;  /* 0x00000032002f7213 */ /* 0x010fe20000000000 */
[----:B------:R-:W-:Y:S01]  /*6d20*/  IMAD R6, R0, R8, R6 ;  /* 0x0000000800067224 */ /* 0x000fe200078e0206 */
[----:B------:R-:W4:Y:S01]  /*6d30*/  LDL.LU R51, [R1+0xe4] ;  /* 0x0000e40001337983 */ /* 0x000f220000300800 */
[----:B------:R-:W-:-:S06]  /*6d40*/  IMAD.MOV.U32 R14, RZ, RZ, R44 ;  /* 0x000000ffff0e7224 */ /* 0x000fcc00078e002c */
[----:B------:R-:W-:Y:S01]  /*6d50*/  @!P3 IMAD.IADD R9, R9, 0x1, -R0 ;  /* 0x000000010909b824 */ /* 0x000fe200078e0a00 */
[----:B------:R-:W-:Y:S01]  /*6d60*/  ISETP.GT.U32.AND P3, PT, R0, R6, PT ;  /* 0x000000060000720c */ /* 0x000fe20003f64070 */
[----:B------:R-:W-:Y:S02]  /*6d70*/  IMAD.MOV.U32 R13, RZ, RZ, R43 ;  /* 0x000000ffff0d7224 */ /* 0x000fe400078e002b */
[----:B------:R-:W-:Y:S02]  /*6d80*/  IMAD.MOV.U32 R12, RZ, RZ, R9 ;  /* 0x000000ffff0c7224 */ /* 0x000fe400078e0009 */
[----:B------:R-:W-:Y:S02]  /*6d90*/  @!P1 IMAD.MOV R14, RZ, RZ, -R14 ;  /* 0x000000ffff0e9224 */ /* 0x000fe400078e0a0e */
[----:B------:R-:W-:Y:S02]  /*6da0*/  @!P0 IMAD.MOV R13, RZ, RZ, -R13 ;  /* 0x000000ffff0d8224 */ /* 0x000fe400078e0a0d */
[----:B------:R-:W-:Y:S01]  /*6db0*/  @!P6 IMAD.MOV R12, RZ, RZ, -R12 ;  /* 0x000000ffff0ce224 */ /* 0x000fe200078e0a0c */
[----:B------:R-:W-:Y:S01]  /*6dc0*/  STL [R1+0x58], R14 ;  /* 0x0000580e01007387 */ /* 0x000fe20000100800 */
[----:B------:R-:W-:-:S03]  /*6dd0*/  IMAD.HI.U32 R46, R2, R47, RZ ;  /* 0x0000002f022e7227 */ /* 0x000fc600078e00ff */
[----:B------:R0:W-:Y:S01]  /*6de0*/  STL [R1+0x54], R13 ;  /* 0x0000540d01007387 */ /* 0x0001e20000100800 */
[----:B------:R-:W-:-:S03]  /*6df0*/  @!P3 IMAD.IADD R6, R6, 0x1, -R0 ;  /* 0x000000010606b824 */ /* 0x000fc600078e0a00 */
[----:B------:R-:W-:Y:S01]  /*6e00*/  STL [R1+0x50], R12 ;  /* 0x0000500c01007387 */ /* 0x000fe20000100800 */
[----:B------:R-:W-:Y:S02]  /*6e10*/  IMAD.MOV.U32 R3, RZ, RZ, R4 ;  /* 0x000000ffff037224 */ /* 0x000fe400078e0004 */
[----:B------:R-:W-:Y:S02]  /*6e20*/  IMAD.MOV R46, RZ, RZ, -R46 ;  /* 0x000000ffff2e7224 */ /* 0x000fe400078e0a2e */
[----:B------:R-:W-:-:S04]  /*6e30*/  IMAD.HI.U32 R4, R2, R3, RZ ;  /* 0x0000000302047227 */ /* 0x000fc800078e00ff */
[----:B------:R-:W-:Y:S02]  /*6e40*/  IMAD R46, R0, R46, R47 ;  /* 0x0000002e002e7224 */ /* 0x000fe400078e022f */
[----:B------:R-:W-:Y:S01]  /*6e50*/  IMAD.MOV R4, RZ, RZ, -R4 ;  /* 0x000000ffff047224 */ /* 0x000fe200078e0a04 */
[----:B------:R-:W-:Y:S02]  /*6e60*/  ISETP.GE.AND P6, PT, R50, RZ, PT ;  /* 0x000000ff3200720c */ /* 0x000fe40003fc6270 */
[C---:B------:R-:W-:Y:S01]  /*6e70*/  ISETP.GT.U32.AND P1, PT, R0.reuse, R46, PT ;  /* 0x0000002e0000720c */ /* 0x040fe20003f24070 */
[----:B------:R-:W-:-:S05]  /*6e80*/  IMAD R3, R0, R4, R3 ;  /* 0x0000000400037224 */ /* 0x000fca00078e0203 */
[----:B------:R-:W-:-:S07]  /*6e90*/  ISETP.GT.U32.AND P4, PT, R0, R3, PT ;  /* 0x000000030000720c */ /* 0x000fce0003f84070 */
[----:B------:R-:W-:-:S06]  /*6ea0*/  @!P1 IMAD.IADD R46, R46, 0x1, -R0 ;  /* 0x000000012e2e9824 */ /* 0x000fcc00078e0a00 */
[----:B------:R-:W-:-:S05]  /*6eb0*/  @!P4 IMAD.IADD R3, R3, 0x1, -R0 ;  /* 0x000000010303c824 */ /* 0x000fca00078e0a00 */
[----:B------:R-:W-:-:S13]  /*6ec0*/  ISETP.GT.U32.AND P4, PT, R0, R3, PT ;  /* 0x000000030000720c */ /* 0x000fda0003f84070 */
[----:B------:R-:W-:-:S04]  /*6ed0*/  @!P4 IMAD.IADD R3, R3, 0x1, -R0 ;  /* 0x000000010303c824 */ /* 0x000fc800078e0a00 */
[----:B------:R-:W-:Y:S01]  /*6ee0*/  @!P5 IMAD.MOV R3, RZ, RZ, -R3 ;  /* 0x000000ffff03d224 */ /* 0x000fe200078e0a03 */
[----:B---3--:R-:W-:Y:S02]  /*6ef0*/  IABS R7, R52 ;  /* 0x0000003400077213 */ /* 0x008fe40000000000 */
[----:B------:R-:W-:Y:S02]  /*6f00*/  ISETP.GE.AND P3, PT, R52, RZ, PT ;  /* 0x000000ff3400720c */ /* 0x000fe40003f66270 */
[----:B------:R-:W3:Y:S01]  /*6f10*/  LDL.LU R52, [R1+0xe8] ;  /* 0x0000e80001347983 */ /* 0x000ee20000300800 */
[----:B------:R-:W-:-:S03]  /*6f20*/  IMAD.HI.U32 R48, R2, R7, RZ ;  /* 0x0000000702307227 */ /* 0x000fc600078e00ff */
[----:B------:R-:W3:Y:S01]  /*6f30*/  LDL.LU R50, [R1+0xec] ;  /* 0x0000ec0001327983 */ /* 0x000ee20000300800 */
[----:B------:R-:W-:-:S04]  /*6f40*/  IMAD.MOV R48, RZ, RZ, -R48 ;  /* 0x000000ffff307224 */ /* 0x000fc800078e0a30 */
[----:B------:R-:W-:-:S05]  /*6f50*/  IMAD R7, R0, R48, R7 ;  /* 0x0000003000077224 */ /* 0x000fca00078e0207 */
[----:B------:R-:W-:-:S13]  /*6f60*/  ISETP.GT.U32.AND P0, PT, R0, R7, PT ;  /* 0x000000070000720c */ /* 0x000fda0003f04070 */
[----:B------:R-:W-:Y:S01]  /*6f70*/  @!P0 IMAD.IADD R7, R7, 0x1, -R0 ;  /* 0x0000000107078824 */ /* 0x000fe200078e0a00 */
[----:B------:R-:W-:-:S13]  /*6f80*/  ISETP.GT.U32.AND P0, PT, R0, R46, PT ;  /* 0x0000002e0000720c */ /* 0x000fda0003f04070 */
[----:B------:R-:W-:Y:S01]  /*6f90*/  @!P0 IMAD.IADD R46, R46, 0x1, -R0 ;  /* 0x000000012e2e8824 */ /* 0x000fe200078e0a00 */
[----:B------:R4:W-:Y:S01]  /*6fa0*/  STL [R1+0x188], R3 ;  /* 0x0001880301007387 */ /* 0x0009e20000100800 */
[----:B-----5:R-:W-:-:S05]  /*6fb0*/  IABS R10, R5 ;  /* 0x00000005000a7213 */ /* 0x020fca0000000000 */
[----:B------:R-:W-:-:S04]  /*6fc0*/  IMAD.HI.U32 R47, R2, R10, RZ ;  /* 0x0000000a022f7227 */ /* 0x000fc800078e00ff */
[----:B------:R-:W-:-:S04]  /*6fd0*/  IMAD.MOV R47, RZ, RZ, -R47 ;  /* 0x000000ffff2f7224 */ /* 0x000fc800078e0a2f */
[----:B------:R-:W-:-:S05]  /*6fe0*/  IMAD R9, R0, R47, R10 ;  /* 0x0000002f00097224 */ /* 0x000fca00078e020a */
[----:B------:R-:W-:-:S13]  /*6ff0*/  ISETP.GT.U32.AND P0, PT, R0, R9, PT ;  /* 0x000000090000720c */ /* 0x000fda0003f04070 */
[----:B------:R-:W-:Y:S01]  /*7000*/  @!P0 IMAD.IADD R9, R9, 0x1, -R0 ;  /* 0x0000000109098824 */ /* 0x000fe200078e0a00 */
[----:B------:R-:W-:Y:S02]  /*7010*/  ISETP.GE.AND P0, PT, R5, RZ, PT ;  /* 0x000000ff0500720c */ /* 0x000fe40003f06270 */
[----:B------:R-:W5:Y:S01]  /*7020*/  LDL.LU R5, [R1+0xf0] ;  /* 0x0000f00001057983 */ /* 0x000f620000300800 */
[----:B------:R-:W-:-:S05]  /*7030*/  IABS R4, R53 ;  /* 0x0000003500047213 */ /* 0x000fca0000000000 */
[----:B------:R-:W-:-:S04]  /*7040*/  IMAD.HI.U32 R8, R2, R4, RZ ;  /* 0x0000000402087227 */ /* 0x000fc800078e00ff */
[----:B------:R-:W-:-:S04]  /*7050*/  IMAD.MOV R8, RZ, RZ, -R8 ;  /* 0x000000ffff087224 */ /* 0x000fc800078e0a08 */
[----:B------:R-:W-:Y:S01]  /*7060*/  IMAD R4, R0, R8, R4 ;  /* 0x0000000800047224 */ /* 0x000fe200078e0204 */
[----:B--2---:R-:W-:-:S04]  /*7070*/  IABS R45, R54 ;  /* 0x00000036002d7213 */ /* 0x004fc80000000000 */
[----:B------:R-:W-:Y:S01]  /*7080*/  ISETP.GT.U32.AND P4, PT, R0, R4, PT ;  /* 0x000000040000720c */ /* 0x000fe20003f84070 */
[----:B------:R-:W-:Y:S01]  /*7090*/  IMAD.HI.U32 R8, R2, R45, RZ ;  /* 0x0000002d02087227 */ /* 0x000fe200078e00ff */
[----:B------:R-:W-:-:S03]  /*70a0*/  ISETP.GT.U32.AND P1, PT, R0, R6, PT ;  /* 0x000000060000720c */ /* 0x000fc60003f24070 */
[----:B------:R-:W-:Y:S01]  /*70b0*/  IMAD.MOV R8, RZ, RZ, -R8 ;  /* 0x000000ffff087224 */ /* 0x000fe200078e0a08 */
[----:B------:R-:W-:-:S03]  /*70c0*/  IABS R44, R11 ;  /* 0x0000000b002c7213 */ /* 0x000fc60000000000 */
[----:B------:R-:W-:Y:S01]  /*70d0*/  IMAD R45, R0, R8, R45 ;  /* 0x00000008002d7224 */ /* 0x000fe200078e022d */
[----:B------:R-:W-:-:S03]  /*70e0*/  IABS R43, R55 ;  /* 0x00000037002b7213 */ /* 0x000fc60000000000 */
[--C-:B------:R-:W-:Y:S01]  /*70f0*/  @!P4 IMAD.IADD R4, R4, 0x1, -R0.reuse ;  /* 0x000000010404c824 */ /* 0x100fe200078e0a00 */
[----:B------:R-:W-:Y:S01]  /*7100*/  ISETP.GT.U32.AND P5, PT, R0, R7, PT ;  /* 0x000000070000720c */ /* 0x000fe20003fa4070 */
[----:B------:R-:W-:Y:S01]  /*7110*/  @!P1 IMAD.IADD R6, R6, 0x1, -R0 ;  /* 0x0000000106069824 */ /* 0x000fe200078e0a00 */
[----:B------:R-:W-:Y:S01]  /*7120*/  ISETP.GT.U32.AND P1, PT, R0, R45, PT ;  /* 0x0000002d0000720c */ /* 0x000fe20003f24070 */
[----:B------:R-:W-:Y:S01]  /*7130*/  IMAD.HI.U32 R8, R2, R44, RZ ;  /* 0x0000002c02087227 */ /* 0x000fe200078e00ff */
[----:B------:R-:W-:-:S03]  /*7140*/  ISETP.GT.U32.AND P4, PT, R0, R4, PT ;  /* 0x000000040000720c */ /* 0x000fc60003f84070 */
[----:B------:R-:W-:-:S04]  /*7150*/  IMAD.HI.U32 R10, R2, R43, RZ ;  /* 0x0000002b020a7227 */ /* 0x000fc800078e00ff */
[----:B------:R-:W-:Y:S02]  /*7160*/  IMAD.MOV R8, RZ, RZ, -R8 ;  /* 0x000000ffff087224 */ /* 0x000fe400078e0a08 */
[----:B------:R-:W-:Y:S02]  /*7170*/  IMAD.MOV R10, RZ, RZ, -R10 ;  /* 0x000000ffff0a7224 */ /* 0x000fe400078e0a0a */
[----:B0-----:R-:W-:Y:S02]  /*7180*/  IMAD.MOV.U32 R13, RZ, RZ, R6 ;  /* 0x000000ffff0d7224 */ /* 0x001fe400078e0006 */
[C---:B------:R-:W-:Y:S01]  /*7190*/  IMAD R44, R0.reuse, R8, R44 ;  /* 0x00000008002c7224 */ /* 0x040fe200078e022c */
[----:B----4-:R-:W-:Y:S01]  /*71a0*/  IABS R3, R51 ;  /* 0x0000003300037213 */ /* 0x010fe20000000000 */
[----:B------:R-:W-:Y:S02]  /*71b0*/  IMAD R43, R0, R10, R43 ;  /* 0x0000000a002b7224 */ /* 0x000fe400078e022b */
[----:B------:R-:W-:-:S02]  /*71c0*/  @!P2 IMAD.MOV R13, RZ, RZ, -R13 ;  /* 0x000000ffff0da224 */ /* 0x000fc400078e0a0d */
[--C-:B------:R-:W-:Y:S01]  /*71d0*/  @!P4 IMAD.IADD R4, R4, 0x1, -R0.reuse ;  /* 0x000000010404c824 */ /* 0x100fe200078e0a00 */
[----:B------:R-:W-:Y:S01]  /*71e0*/  ISETP.GT.U32.AND P4, PT, R0, R44, PT ;  /* 0x0000002c0000720c */ /* 0x000fe20003f84070 */
[--C-:B------:R-:W-:Y:S02]  /*71f0*/  @!P5 IMAD.IADD R7, R7, 0x1, -R0.reuse ;  /* 0x000000010707d824 */ /* 0x100fe400078e0a00 */
[----:B------:R-:W-:Y:S01]  /*7200*/  @!P1 IMAD.IADD R45, R45, 0x1, -R0 ;  /* 0x000000012d2d9824 */ /* 0x000fe200078e0a00 */
[----:B------:R-:W-:Y:S01]  /*7210*/  ISETP.GE.AND P1, PT, R54, RZ, PT ;  /* 0x000000ff3600720c */ /* 0x000fe20003f26270 */
[----:B------:R-:W-:Y:S01]  /*7220*/  IMAD.HI.U32 R8, R2, R3, RZ ;  /* 0x0000000302087227 */ /* 0x000fe200078e00ff */
[----:B------:R-:W2:Y:S01]  /*7230*/  LDL.LU R54, [R1+0xf4] ;  /* 0x0000f40001367983 */ /* 0x000ea20000300800 */
[----:B------:R-:W-:Y:S02]  /*7240*/  ISETP.GE.AND P5, PT, R53, RZ, PT ;  /* 0x000000ff3500720c */ /* 0x000fe40003fa6270 */
[----:B------:R-:W-:Y:S01]  /*7250*/  IMAD.MOV.U32 R12, RZ, RZ, R46 ;  /* 0x000000ffff0c7224 */ /* 0x000fe200078e002e */
[----:B------:R-:W-:Y:S01]  /*7260*/  STL [R1+0x178], R13 ;  /* 0x0001780d01007387 */ /* 0x000fe20000100800 */
[----:B------:R-:W-:-:S03]  /*7270*/  IMAD.MOV R8, RZ, RZ, -R8 ;  /* 0x000000ffff087224 */ /* 0x000fc600078e0a08 */
[----:B------:R-:W4:Y:S01]  /*7280*/  LDL.LU R53, [R1+0xf8] ;  /* 0x0000f80001357983 */ /* 0x000f220000300800 */
[----:B------:R-:W-:Y:S01]  /*7290*/  @!P6 IMAD.MOV R12, RZ, RZ, -R12 ;  /* 0x000000ffff0ce224 */ /* 0x000fe200078e0a0c */
[C---:B------:R-:W-:Y:S02]  /*72a0*/  ISETP.GT.U32.AND P2, PT, R0.reuse, R45, PT ;  /* 0x0000002d0000720c */ /* 0x040fe40003f44070 */
[C---:B------:R-:W-:Y:S01]  /*72b0*/  ISETP.GT.U32.AND P6, PT, R0.reuse, R9, PT ;  /* 0x000000090000720c */ /* 0x040fe20003fc4070 */
[----:B------:R-:W-:Y:S02]  /*72c0*/  IMAD R3, R0, R8, R3 ;  /* 0x0000000800037224 */ /* 0x000fe400078e0203 */
[----:B------:R-:W-:Y:S01]  /*72d0*/  @!P4 IMAD.IADD R44, R44, 0x1, -R0 ;  /* 0x000000012c2cc824 */ /* 0x000fe200078e0a00 */
[----:B------:R-:W-:Y:S01]  /*72e0*/  STL [R1+0x170], R12 ;  /* 0x0001700c01007387 */ /* 0x000fe20000100800 */
[----:B------:R-:W-:-:S03]  /*72f0*/  @!P5 IMAD.MOV R4, RZ, RZ, -R4 ;  /* 0x000000ffff04d224 */ /* 0x000fc600078e0a04 */
[C---:B------:R-:W-:Y:S02]  /*7300*/  ISETP.GT.U32.AND P4, PT, R0.reuse, R44, PT ;  /* 0x0000002c0000720c */ /* 0x040fe40003f84070 */
[----:B------:R-:W-:Y:S01]  /*7310*/  ISETP.GT.U32.AND P5, PT, R0, R3, PT ;  /* 0x000000030000720c */ /* 0x000fe20003fa4070 */
[--C-:B------:R-:W-:Y:S02]  /*7320*/  @!P2 IMAD.IADD R45, R45, 0x1, -R0.reuse ;  /* 0x000000012d2da824 */ /* 0x100fe400078e0a00 */
[----:B------:R-:W-:Y:S01]  /*7330*/  @!P6 IMAD.IADD R9, R9, 0x1, -R0 ;  /* 0x000000010909e824 */ /* 0x000fe200078e0a00 */
[----:B------:R-:W-:Y:S02]  /*7340*/  ISETP.GE.AND P6, PT, R55, RZ, PT ;  /* 0x000000ff3700720c */ /* 0x000fe40003fc6270 */
[----:B------:R-:W-:Y:S01]  /*7350*/  ISETP.GE.AND P2, PT, R11, RZ, PT ;  /* 0x000000ff0b00720c */ /* 0x000fe20003f46270 */
[----:B------:R-:W-:Y:S02]  /*7360*/  IMAD.MOV.U32 R11, RZ, RZ, R45 ;  /* 0x000000ffff0b7224 */ /* 0x000fe400078e002d */
[----:B------:R-:W-:-:S02]  /*7370*/  @!P0 IMAD.MOV R9, RZ, RZ, -R9 ;  /* 0x000000ffff098224 */ /* 0x000fc400078e0a09 */
[----:B------:R-:W-:Y:S02]  /*7380*/  @!P1 IMAD.MOV R11, RZ, RZ, -R11 ;  /* 0x000000ffff0b9224 */ /* 0x000fe400078e0a0b */
[--C-:B------:R-:W-:Y:S01]  /*7390*/  @!P4 IMAD.IADD R44, R44, 0x1, -R0.reuse ;  /* 0x000000012c2cc824 */ /* 0x100fe200078e0a00 */
[----:B------:R-:W-:Y:S01]  /*73a0*/  ISETP.GE.AND P4, PT, R51, RZ, PT ;  /* 0x000000ff3300720c */ /* 0x000fe20003f86270 */
[----:B------:R-:W-:-:S05]  /*73b0*/  @!P5 IMAD.IADD R3, R3, 0x1, -R0 ;  /* 0x000000010303d824 */ /* 0x000fca00078e0a00 */
[----:B------:R-:W-:-:S13]  /*73c0*/  ISETP.GT.U32.AND P0, PT, R0, R3, PT ;  /* 0x000000030000720c */ /* 0x000fda0003f04070 */
[----:B------:R-:W-:-:S04]  /*73d0*/  @!P0 IMAD.IADD R3, R3, 0x1, -R0 ;  /* 0x0000000103038824 */ /* 0x000fc800078e0a00 */
[----:B------:R-:W-:Y:S01]  /*73e0*/  @!P4 IMAD.MOV R3, RZ, RZ, -R3 ;  /* 0x000000ffff03c224 */ /* 0x000fe200078e0a03 */
[----:B---3--:R-:W-:-:S05]  /*73f0*/  IABS R10, R52 ;  /* 0x00000034000a7213 */ /* 0x008fca0000000000 */
[----:B------:R-:W-:Y:S02]  /*7400*/  IMAD.MOV.U32 R6, RZ, RZ, R10 ;  /* 0x000000ffff067224 */ /* 0x000fe400078e000a */
[----:B------:R-:W-:Y:S02]  /*7410*/  IMAD.MOV.U32 R10, RZ, RZ, R7 ;  /* 0x000000ffff0a7224 */ /* 0x000fe400078e0007 */
[----:B------:R-:W-:-:S04]  /*7420*/  IMAD.HI.U32 R7, R2, R6, RZ ;  /* 0x0000000602077227 */ /* 0x000fc800078e00ff */
[----:B------:R-:W-:Y:S01]  /*7430*/  @!P3 IMAD.MOV R10, RZ, RZ, -R10 ;  /* 0x000000ffff0ab224 */ /* 0x000fe200078e0a0a */
[----:B------:R-:W-:Y:S02]  /*7440*/  ISETP.GT.U32.AND P3, PT, R0, R43, PT ;  /* 0x0000002b0000720c */ /* 0x000fe40003f64070 */
[----:B------:R-:W-:Y:S01]  /*7450*/  IABS R8, R50 ;  /* 0x0000003200087213 */ /* 0x000fe20000000000 */
[----:B------:R-:W-:Y:S01]  /*7460*/  IMAD.MOV R7, RZ, RZ, -R7 ;  /* 0x000000ffff077224 */ /* 0x000fe200078e0a07 */
[----:B------:R0:W-:Y:S04]  /*7470*/  STL [R1+0x16c], R10 ;  /* 0x00016c0a01007387 */ /* 0x0001e80000100800 */
[----:B------:R-:W-:Y:S04]  /*7480*/  STL [R1+0x160], R4 ;  /* 0x0001600401007387 */ /* 0x000fe80000100800 */
[----:B------:R-:W3:Y:S01]  /*7490*/  LDL.LU R55, [R1+0xfc] ;  /* 0x0000fc0001377983 */ /* 0x000ee20000300800 */
[----:B0-----:R-:W-:-:S02]  /*74a0*/  IMAD.MOV.U32 R10, RZ, RZ, R8 ;  /* 0x000000ffff0a7224 */ /* 0x001fc400078e0008 */
[----:B------:R-:W-:Y:S01]  /*74b0*/  IMAD R8, R0, R7, R6 ;  /* 0x0000000700087224 */ /* 0x000fe200078e0206 */
[----:B------:R-:W3:Y:S01]  /*74c0*/  LDL.LU R51, [R1+0x100] ;  /* 0x0001000001337983 */ /* 0x000ee20000300800 */
[----:B------:R-:W-:-:S03]  /*74d0*/  @!P3 IMAD.IADD R43, R43, 0x1, -R0 ;  /* 0x000000012b2bb824 */ /* 0x000fc600078e0a00 */
[----:B------:R-:W-:Y:S01]  /*74e0*/  ISETP.GT.U32.AND P3, PT, R0, R8, PT ;  /* 0x000000080000720c */ /* 0x000fe20003f64070 */
[----:B------:R0:W-:Y:S01]  /*74f0*/  STL [R1+0x15c], R11 ;  /* 0x00015c0b01007387 */ /* 0x0001e20000100800 */
[----:B------:R-:W-:-:S03]  /*7500*/  ISETP.GE.AND P5, PT, R52, RZ, PT ;  /* 0x000000ff3400720c */ /* 0x000fc60003fa6270 */
[----:B------:R-:W-:Y:S04]  /*7510*/  STL [R1+0x158], R9 ;  /* 0x0001580901007387 */ /* 0x000fe80000100800 */
[----:B------:R-:W3:Y:S04]  /*7520*/  LDL.LU R52, [R1+0x104] ;  /* 0x0001040001347983 */ /* 0x000ee80000300800 */
[----:B------:R-:W-:-:S05]  /*7530*/  @!P3 IMAD.IADD R8, R8, 0x1, -R0 ;  /* 0x000000010808b824 */ /* 0x000fca00078e0a00 */
[----:B------:R-:W-:Y:S01]  /*7540*/  ISETP.GT.U32.AND P3, PT, R0, R8, PT ;  /* 0x000000080000720c */ /* 0x000fe20003f64070 */
[----:B0-----:R-:W-:-:S04]  /*7550*/  IMAD.MOV.U32 R11, RZ, RZ, R44 ;  /* 0x000000ffff0b7224 */ /* 0x001fc800078e002c */
[----:B------:R-:W-:-:S08]  /*7560*/  @!P2 IMAD.MOV R11, RZ, RZ, -R11 ;  /* 0x000000ffff0ba224 */ /* 0x000fd000078e0a0b */
[----:B------:R-:W-:Y:S01]  /*7570*/  @!P3 IMAD.IADD R8, R8, 0x1, -R0 ;  /* 0x000000010808b824 */ /* 0x000fe200078e0a00 */
[----:B------:R-:W-:Y:S04]  /*7580*/  STL [R1+0x14c], R11 ;  /* 0x00014c0b01007387 */ /* 0x000fe80000100800 */
[----:B------:R-:W-:Y:S01]  /*7590*/  STL [R1+0x120], R3 ;  /* 0x0001200301007387 */ /* 0x000fe20000100800 */
[----:B-----5:R-:W-:Y:S02]  /*75a0*/  IABS R4, R5 ;  /* 0x0000000500047213 */ /* 0x020fe40000000000 */
[----:B------:R-:W-:Y:S01]  /*75b0*/  ISETP.GE.AND P3, PT, R5, RZ, PT ;  /* 0x000000ff0500720c */ /* 0x000fe20003f66270 */
[----:B------:R-:W-:-:S04]  /*75c0*/  IMAD.MOV.U32 R5, RZ, RZ, R8 ;  /* 0x000000ffff057224 */ /* 0x000fc800078e0008 */
[----:B------:R-:W-:-:S05]  /*75d0*/  @!P5 IMAD.MOV R5, RZ, RZ, -R5 ;  /* 0x000000ffff05d224 */ /* 0x000fca00078e0a05 */
[----:B------:R0:W-:Y:S04]  /*75e0*/  STL [R1+0x144], R5 ;  /* 0x0001440501007387 */ /* 0x0001e80000100800 */
[----:B0-----:R-:W5:Y:S01]  /*75f0*/  LDL.LU R5, [R1+0x108] ;  /* 0x0001080001057983 */ /* 0x001f620000300800 */
[----:B------:R-:W-:Y:S01]  /*7600*/  IMAD.HI.U32 R6, R2, R10, RZ ;  /* 0x0000000a02067227 */ /* 0x000fe200078e00ff */
[----:B------:R-:W-:-:S03]  /*7610*/  ISETP.GT.U32.AND P1, PT, R0, R43, PT ;  /* 0x0000002b0000720c */ /* 0x000fc60003f24070 */
[----:B------:R-:W-:Y:S02]  /*7620*/  IMAD.MOV R6, RZ, RZ, -R6 ;  /* 0x000000ffff067224 */ /* 0x000fe400078e0a06 */
[----:B------:R-:W-:-:S04]  /*7630*/  IMAD.HI.U32 R45, R2, R4, RZ ;  /* 0x00000004022d7227 */ /* 0x000fc800078e00ff */
[----:B------:R-:W-:Y:S02]  /*7640*/  IMAD R10, R0, R6, R10 ;  /* 0x00000006000a7224 */ /* 0x000fe400078e020a */
[----:B------:R-:W-:-:S03]  /*7650*/  IMAD.MOV R9, RZ, RZ, -R45 ;  /* 0x000000ffff097224 */ /* 0x000fc600078e0a2d */
[C---:B------:R-:W-:Y:S01]  /*7660*/  ISETP.GT.U32.AND P2, PT, R0.reuse, R10, PT ;  /* 0x0000000a0000720c */ /* 0x040fe20003f44070 */
[----:B------:R-:W-:Y:S02]  /*7670*/  IMAD R9, R0, R9, R4 ;  /* 0x0000000900097224 */ /* 0x000fe400078e0204 */
[----:B------:R-:W-:-:S03]  /*7680*/  @!P1 IMAD.IADD R43, R43, 0x1, -R0 ;  /* 0x000000012b2b9824 */ /* 0x000fc600078e0a00 */
[----:B------:R-:W-:Y:S01]  /*7690*/  ISETP.GT.U32.AND P1, PT, R0, R9, PT ;  /* 0x000000090000720c */ /* 0x000fe20003f24070 */
[----:B------:R-:W-:Y:S01]  /*76a0*/  @!P6 IMAD.MOV R43, RZ, RZ, -R43 ;  /* 0x000000ffff2be224 */ /* 0x000fe200078e0a2b */
[----:B--2---:R-:W-:Y:S02]  /*76b0*/  IABS R7, R54 ;  /* 0x0000003600077213 */ /* 0x004fe40000000000 */
[----:B----4-:R-:W-:-:S03]  /*76c0*/  IABS R6, R53 ;  /* 0x0000003500067213 */ /* 0x010fc60000000000 */
[----:B------:R-:W-:-:S04]  /*76d0*/  IMAD.HI.U32 R44, R2, R7, RZ ;  /* 0x00000007022c7227 */ /* 0x000fc800078e00ff */
[----:B------:R-:W-:-:S04]  /*76e0*/  IMAD.HI.U32 R45, R2, R6, RZ ;  /* 0x00000006022d7227 */ /* 0x000fc800078e00ff */
[----:B------:R-:W-:Y:S02]  /*76f0*/  IMAD.MOV R45, RZ, RZ, -R45 ;  /* 0x000000ffff2d7224 */ /* 0x000fe400078e0a2d */
[----:B------:R-:W-:Y:S01]  /*7700*/  IMAD.MOV R44, RZ, RZ, -R44 ;  /* 0x000000ffff2c7224 */ /* 0x000fe200078e0a2c */
[----:B------:R-:W-:Y:S01]  /*7710*/  ISETP.GE.AND P4, PT, R54, RZ, PT ;  /* 0x000000ff3600720c */ /* 0x000fe20003f86270 */
[C---:B------:R-:W-:Y:S01]  /*7720*/  IMAD R45, R0.reuse, R45, R6 ;  /* 0x0000002d002d7224 */ /* 0x040fe200078e0206 */
[----:B------:R-:W2:Y:S01]  /*7730*/  LDL.LU R54, [R1+0x10c] ;  /* 0x00010c0001367983 */ /* 0x000ea20000300800 */
[----:B------:R-:W-:Y:S02]  /*7740*/  IMAD R7, R0, R44, R7 ;  /* 0x0000002c00077224 */ /* 0x000fe400078e0207 */
[--C-:B------:R-:W-:Y:S01]  /*7750*/  @!P2 IMAD.IADD R10, R10, 0x1, -R0.reuse ;  /* 0x000000010a0aa824 */ /* 0x100fe200078e0a00 */
[C---:B------:R-:W-:Y:S02]  /*7760*/  ISETP.GT.U32.AND P5, PT, R0.reuse, R45, PT ;  /* 0x0000002d0000720c */ /* 0x040fe40003fa4070 */
[C---:B------:R-:W-:Y:S01]  /*7770*/  ISETP.GT.U32.AND P6, PT, R0.reuse, R7, PT ;  /* 0x000000070000720c */ /* 0x040fe20003fc4070 */
[----:B------:R-:W-:Y:S01]  /*7780*/  @!P1 IMAD.IADD R9, R9, 0x1, -R0 ;  /* 0x0000000109099824 */ /* 0x000fe200078e0a00 */
[----:B------:R-:W-:-:S02]  /*7790*/  ISETP.GT.U32.AND P2, PT, R0, R10, PT ;  /* 0x0000000a0000720c */ /* 0x000fc40003f44070 */
[----:B------:R-:W-:Y:S02]  /*77a0*/  ISETP.GE.AND P0, PT, R50, RZ, PT ;  /* 0x000000ff3200720c */ /* 0x000fe40003f06270 */
[----:B------:R-:W-:Y:S01]  /*77b0*/  ISETP.GT.U32.AND P1, PT, R0, R9, PT ;  /* 0x000000090000720c */ /* 0x000fe20003f24070 */
[----:B------:R-:W4:Y:S04]  /*77c0*/  LDL.LU R50, [R1+0x110] ;  /* 0x0001100001327983 */ /* 0x000f280000300800 */
[--C-:B------:R-:W-:Y:S02]  /*77d0*/  @!P5 IMAD.IADD R45, R45, 0x1, -R0.reuse ;  /* 0x000000012d2dd824 */ /* 0x100fe400078e0a00 */
[--C-:B------:R-:W-:Y:S02]  /*77e0*/  @!P6 IMAD.IADD R7, R7, 0x1, -R0.reuse ;  /* 0x000000010707e824 */ /* 0x100fe400078e0a00 */
[----:B------:R-:W-:Y:S01]  /*77f0*/  @!P2 IMAD.IADD R10, R10, 0x1, -R0 ;  /* 0x000000010a0aa824 */ /* 0x000fe200078e0a00 */
[----:B------:R-:W-:-:S02]  /*7800*/  ISETP.GT.U32.AND P5, PT, R0, R45, PT ;  /* 0x0000002d0000720c */ /* 0x000fc40003fa4070 */
[----:B------:R-:W-:Y:S01]  /*7810*/  ISETP.GT.U32.AND P6, PT, R0, R7, PT ;  /* 0x000000070000720c */ /* 0x000fe20003fc4070 */
[----:B------:R-:W-:Y:S02]  /*7820*/  @!P1 IMAD.IADD R9, R9, 0x1, -R0 ;  /* 0x0000000109099824 */ /* 0x000fe400078e0a00 */
[----:B------:R-:W-:Y:S02]  /*7830*/  @!P0 IMAD.MOV R10, RZ, RZ, -R10 ;  /* 0x000000ffff0a8224 */ /* 0x000fe400078e0a0a */
[----:B------:R-:W-:-:S03]  /*7840*/  @!P3 IMAD.MOV R9, RZ, RZ, -R9 ;  /* 0x000000ffff09b224 */ /* 0x000fc600078e0a09 */
[----:B------:R5:W-:Y:S03]  /*7850*/  STL [R1+0x124], R10 ;  /* 0x0001240a01007387 */ /* 0x000be60000100800 */
[--C-:B------:R-:W-:Y:S02]  /*7860*/  @!P5 IMAD.IADD R45, R45, 0x1, -R0.reuse ;  /* 0x000000012d2dd824 */ /* 0x100fe400078e0a00 */
[----:B------:R-:W-:-:S04]  /*7870*/  @!P6 IMAD.IADD R7, R7, 0x1, -R0 ;  /* 0x000000010707e824 */ /* 0x000fc800078e0a00 */
[----:B------:R-:W-:-:S04]  /*7880*/  IMAD.MOV.U32 R12, RZ, RZ, R7 ;  /* 0x000000ffff0c7224 */ /* 0x000fc800078e0007 */
[----:B------:R-:W-:Y:S01]  /*7890*/  @!P4 IMAD.MOV R12, RZ, RZ, -R12 ;  /* 0x000000ffff0cc224 */ /* 0x000fe200078e0a0c */
[----:B---3--:R-:W-:-:S05]  /*78a0*/  IABS R44, R55 ;  /* 0x00000037002c7213 */ /* 0x008fca0000000000 */
[----:B------:R-:W-:-:S04]  /*78b0*/  IMAD.MOV.U32 R6, RZ, RZ, R44 ;  /* 0x000000ffff067224 */ /* 0x000fc800078e002c */
[----:B------:R-:W-:-:S04]  /*78c0*/  IMAD.HI.U32 R8, R2, R6, RZ ;  /* 0x0000000602087227 */ /* 0x000fc800078e00ff */
[----:B------:R-:W-:Y:S01]  /*78d0*/  IMAD.MOV R8, RZ, RZ, -R8 ;  /* 0x000000ffff087224 */ /* 0x000fe200078e0a08 */
[----:B------:R-:W-:-:S03]  /*78e0*/  IABS R3, R52 ;  /* 0x0000003400037213 */ /* 0x000fc60000000000 */
[----:B------:R-:W-:Y:S02]  /*78f0*/  IMAD R6, R0, R8, R6 ;  /* 0x0000000800067224 */ /* 0x000fe400078e0206 */
[----:B------:R-:W-:-:S04]  /*7900*/  IMAD.HI.U32 R8, R2, R3, RZ ;  /* 0x0000000302087227 */ /* 0x000fc800078e00ff */
[----:B------:R-:W-:Y:S01]  /*7910*/  IMAD.MOV R8, RZ, RZ, -R8 ;  /* 0x000000ffff087224 */ /* 0x000fe200078e0a08 */
[----:B------:R-:W-:Y:S02]  /*7920*/  IABS R4, R51 ;  /* 0x0000003300047213 */ /* 0x000fe40000000000 */
[----:B------:R-:W-:Y:S01]  /*7930*/  ISETP.GE.AND P3, PT, R51, RZ, PT ;  /* 0x000000ff3300720c */ /* 0x000fe20003f66270 */
[C---:B------:R-:W-:Y:S01]  /*7940*/  IMAD R3, R0.reuse, R8, R3 ;  /* 0x0000000800037224 */ /* 0x040fe200078e0203 */
[----:B------:R-:W3:Y:S04]  /*7950*/  LDL.LU R51, [R1+0x114] ;  /* 0x0001140001337983 */ /* 0x000ee80000300800 */
[----:B------:R-:W-:Y:S01]  /*7960*/  ISETP.GT.U32.AND P5, PT, R0, R3, PT ;  /* 0x000000030000720c */ /* 0x000fe20003fa4070 */
[----:B------:R2:W-:Y:S04]  /*7970*/  STL [R1+0x138], R9 ;  /* 0x0001380901007387 */ /* 0x0005e80000100800 */
[----:B------:R-:W-:Y:S08]  /*7980*/  STL [R1+0x130], R12 ;  /* 0x0001300c01007387 */ /* 0x000ff00000100800 */
[----:B------:R-:W-:Y:S01]  /*7990*/  @!P5 IMAD.IADD R3, R3, 0x1, -R0 ;  /* 0x000000010303d824 */ /* 0x000fe200078e0a00 */
[----:B-----5:R-:W-:-:S02]  /*79a0*/  IABS R10, R5 ;  /* 0x00000005000a7213 */ /* 0x020fc40000000000 */
[----:B------:R-:W-:Y:S02]  /*79b0*/  ISETP.GE.AND P5, PT, R5, RZ, PT ;  /* 0x000000ff0500720c */ /* 0x000fe40003fa6270 */
[----:B------:R-:W5:Y:S01]  /*79c0*/  LDL.LU R5, [R1+0x118] ;  /* 0x0001180001057983 */ /* 0x000f620000300800 */
[----:B------:R-:W-:-:S04]  /*79d0*/  IMAD.HI.U32 R44, R2, R4, RZ ;  /* 0x00000004022c7227 */ /* 0x000fc800078e00ff */
[----:B------:R-:W-:Y:S01]  /*79e0*/  IMAD.MOV R44, RZ, RZ, -R44 ;  /* 0x000000ffff2c7224 */ /* 0x000fe200078e0a2c */
[----:B------:R-:W-:-:S03]  /*79f0*/  ISETP.GT.U32.AND P0, PT, R0, R6, PT ;  /* 0x000000060000720c */ /* 0x000fc60003f04070 */
[----:B------:R-:W-:Y:S01]  /*7a00*/  IMAD R4, R0, R44, R4 ;  /* 0x0000002c00047224 */ /* 0x000fe200078e0204 */
[----:B------:R-:W-:-:S04]  /*7a10*/  ISETP.GE.AND P2, PT, R53, RZ, PT ;  /* 0x000000ff3500720c */ /* 0x000fc80003f46270 */
[----:B------:R-:W-:Y:S02]  /*7a20*/  ISETP.GT.U32.AND P6, PT, R0, R4, PT ;  /* 0x000000040000720c */ /* 0x000fe40003fc4070 */
[----:B------:R-:W-:Y:S02]  /*7a30*/  ISETP.GE.AND P1, PT, R55, RZ, PT ;  /* 0x000000ff3700720c */ /* 0x000fe40003f26270 */
[----:B------:R-:W5:Y:S01]  /*7a40*/  LDL.LU R55, [R1+0x11c] ;  /* 0x00011c0001377983 */ /* 0x000f620000300800 */
[----:B------:R-:W-:Y:S02]  /*7a50*/  @!P0 IMAD.IADD R6, R6, 0x1, -R0 ;  /* 0x0000000106068824 */ /* 0x000fe400078e0a00 */
[----:B------:R-:W-:-:S04]  /*7a60*/  IMAD.MOV.U32 R11, RZ, RZ, R45 ;  /* 0x000000ffff0b7224 */ /* 0x000fc800078e002d */
[----:B------:R-:W-:Y:S01]  /*7a70*/  @!P2 IMAD.MOV R11, RZ, RZ, -R11 ;  /* 0x000000ffff0ba224 */ /* 0x000fe200078e0a0b */
[----:B------:R-:W-:Y:S01]  /*7a80*/  ISETP.GT.U32.AND P2, PT, R0, R3, PT ;  /* 0x000000030000720c */ /* 0x000fe20003f44070 */
[----:B------:R-:W-:Y:S01]  /*7a90*/  @!P6 IMAD.IADD R4, R4, 0x1, -R0 ;  /* 0x000000010404e824 */ /* 0x000fe200078e0a00 */
[C---:B------:R-:W-:Y:S02]  /*7aa0*/  ISETP.GT.U32.AND P6, PT, R0.reuse, R6, PT ;  /* 0x000000060000720c */ /* 0x040fe40003fc4070 */
[----:B------:R0:W-:Y:S02]  /*7ab0*/  STL [R1+0x12c], R11 ;  /* 0x00012c0b01007387 */ /* 0x0001e40000100800 */
[----:B------:R-:W-:-:S07]  /*7ac0*/  ISETP.GT.U32.AND P4, PT, R0, R4, PT ;  /* 0x000000040000720c */ /* 0x000fce0003f84070 */
[--C-:B------:R-:W-:Y:S02]  /*7ad0*/  @!P2 IMAD.IADD R3, R3, 0x1, -R0.reuse ;  /* 0x000000010303a824 */ /* 0x100fe400078e0a00 */
[----:B------:R-:W-:Y:S01]  /*7ae0*/  @!P6 IMAD.IADD R6, R6, 0x1, -R0 ;  /* 0x000000010606e824 */ /* 0x000fe200078e0a00 */
[----:B--2---:R-:W-:-:S05]  /*7af0*/  IABS R9, R54 ;  /* 0x0000003600097213 */ /* 0x004fca0000000000 */
[----:B------:R-:W-:-:S04]  /*7b00*/  IMAD.HI.U32 R44, R2, R9, RZ ;  /* 0x00000009022c7227 */ /* 0x000fc800078e00ff */
[----:B------:R-:W-:-:S04]  /*7b10*/  IMAD.MOV R44, RZ, RZ, -R44 ;  /* 0x000000ffff2c7224 */ /* 0x000fc800078e0a2c */
[----:B------:R-:W-:Y:S01]  /*7b20*/  IMAD R9, R0, R44, R9 ;  /* 0x0000002c00097224 */ /* 0x000fe200078e0209 */
[----:B----4-:R-:W-:Y:S02]  /*7b30*/  IABS R8, R50 ;  /* 0x0000003200087213 */ /* 0x010fe40000000000 */
[----:B------:R-:W-:Y:S02]  /*7b40*/  ISETP.GE.AND P6, PT, R54, RZ, PT ;  /* 0x000000ff3600720c */ /* 0x000fe40003fc6270 */
[----:B------:R-:W-:Y:S01]  /*7b50*/  ISETP.GT.U32.AND P2, PT, R0, R9, PT ;  /* 0x000000090000720c */ /* 0x000fe20003f44070 */
[----:B------:R-:W2:Y:S01]  /*7b60*/  LDL.LU R54, [R1+0x128] ;  /* 0x0001280001367983 */ /* 0x000ea20000300800 */
[----:B------:R-:W-:-:S04]  /*7b70*/  IMAD.HI.U32 R7, R2, R8, RZ ;  /* 0x0000000802077227 */ /* 0x000fc800078e00ff */
[----:B------:R-:W-:Y:S01]  /*7b80*/  IMAD.MOV R7, RZ, RZ, -R7 ;  /* 0x000000ffff077224 */ /* 0x000fe200078e0a07 */
[----:B------:R-:W-:Y:S01]  /*7b90*/  ISETP.GE.AND P0, PT, R52, RZ, PT ;  /* 0x000000ff3400720c */ /* 0x000fe20003f06270 */
[----:B------:R-:W-:Y:S01]  /*7ba0*/  @!P4 IMAD.IADD R4, R4, 0x1, -R0 ;  /* 0x000000010404c824 */ /* 0x000fe200078e0a00 */
[----:B------:R-:W4:Y:S01]  /*7bb0*/  LDL.LU R52, [R1+0x134] ;  /* 0x0001340001347983 */ /* 0x000f220000300800 */
[----:B------:R-:W-:-:S03]  /*7bc0*/  IMAD R8, R0, R7, R8 ;  /* 0x0000000700087224 */ /* 0x000fc600078e0208 */
[----:B------:R-:W-:Y:S02]  /*7bd0*/  @!P2 IMAD.IADD R9, R9, 0x1, -R0 ;  /* 0x000000010909a824 */ /* 0x000fe400078e0a00 */
[----:B0-----:R-:W-:-:S03]  /*7be0*/  IMAD.MOV.U32 R11, RZ, RZ, R6 ;  /* 0x000000ffff0b7224 */ /* 0x001fc600078e0006 */
[----:B------:R-:W-:Y:S01]  /*7bf0*/  ISETP.GT.U32.AND P2, PT, R0, R9, PT ;  /* 0x000000090000720c */ /* 0x000fe20003f44070 */
[----:B------:R-:W-:Y:S01]  /*7c00*/  @!P1 IMAD.MOV R11, RZ, RZ, -R11 ;  /* 0x000000ffff0b9224 */ /* 0x000fe200078e0a0b */
[----:B------:R-:W-:-:S04]  /*7c10*/  ISETP.GE.AND P1, PT, R50, RZ, PT ;  /* 0x000000ff3200720c */ /* 0x000fc80003f26270 */
[----:B------:R-:W-:Y:S07]  /*7c20*/  STL [R1+0x108], R11 ;  /* 0x0001080b01007387 */ /* 0x000fee0000100800 */
[----:B------:R-:W-:Y:S01]  /*7c30*/  @!P2 IMAD.IADD R9, R9, 0x1, -R0 ;  /* 0x000000010909a824 */ /* 0x000fe200078e0a00 */
[----:B---3--:R-:W-:-:S05]  /*7c40*/  IABS R7, R51 ;  /* 0x0000003300077213 */ /* 0x008fca0000000000 */
[----:B------:R-:W-:Y:S02]  /*7c50*/  IMAD.MOV.U32 R6, RZ, RZ, R7 ;  /* 0x000000ffff067224 */ /* 0x000fe400078e0007 */
[----:B------:R-:W-:Y:S02]  /*7c60*/  IMAD.MOV.U32 R7, RZ, RZ, R4 ;  /* 0x000000ffff077224 */ /* 0x000fe400078e0004 */
[----:B------:R-:W-:Y:S02]  /*7c70*/  IMAD.MOV.U32 R4, RZ, RZ, R3 ;  /* 0x000000ffff047224 */ /* 0x000fe400078e0003 */
[----:B------:R-:W-:Y:S02]  /*7c80*/  @!P3 IMAD.MOV R7, RZ, RZ, -R7 ;  /* 0x000000ffff07b224 */ /* 0x000fe400078e0a07 */
[----:B------:R-:W-:Y:S01]  /*7c90*/  @!P0 IMAD.MOV R4, RZ, RZ, -R4 ;  /* 0x000000ffff048224 */ /* 0x000fe200078e0a04 */
[----:B------:R-:W-:Y:S02]  /*7ca0*/  ISETP.GE.AND P0, PT, R51, RZ, PT ;  /* 0x000000ff3300720c */ /* 0x000fe40003f06270 */
[----:B------:R-:W-:Y:S04]  /*7cb0*/  STL [R1+0x10c], R7 ;  /* 0x00010c0701007387 */ /* 0x000fe80000100800 */
[----:B------:R-:W3:Y:S04]  /*7cc0*/  LDL.LU R50, [R1+0x13c] ;  /* 0x00013c0001327983 */ /* 0x000ee80000300800 */
[----:B------:R-:W3:Y:S04]  /*7cd0*/  LDL.LU R51, [R1+0x140] ;  /* 0x0001400001337983 */ /* 0x000ee80000300800 */
[----:B------:R0:W-:Y:S01]  /*7ce0*/  STL [R1+0x110], R4 ;  /* 0x0001100401007387 */ /* 0x0001e20000100800 */
[----:B-----5:R-:W-:-:S02]  /*7cf0*/  IABS R44, R5 ;  /* 0x00000005002c7213 */ /* 0x020fc40000000000 */
[----:B------:R-:W-:Y:S02]  /*7d00*/  ISETP.GE.AND P2, PT, R5, RZ, PT ;  /* 0x000000ff0500720c */ /* 0x000fe40003f46270 */
[----:B------:R-:W5:Y:S01]  /*7d10*/  LDL.LU R5, [R1+0x148] ;  /* 0x0001480001057983 */ /* 0x000f620000300800 */
[----:B------:R-:W-:-:S04]  /*7d20*/  IMAD.HI.U32 R46, R2, R10, RZ ;  /* 0x0000000a022e7227 */ /* 0x000fc800078e00ff */
[----:B------:R-:W-:-:S04]  /*7d30*/  IMAD.MOV R45, RZ, RZ, -R46 ;  /* 0x000000ffff2d7224 */ /* 0x000fc800078e0a2e */
[----:B------:R-:W-:-:S05]  /*7d40*/  IMAD R10, R0, R45, R10 ;  /* 0x0000002d000a7224 */ /* 0x000fca00078e020a */
[C---:B------:R-:W-:Y:S02]  /*7d50*/  ISETP.GT.U32.AND P4, PT, R0.reuse, R10, PT ;  /* 0x0000000a0000720c */ /* 0x040fe40003f84070 */
[----:B------:R-:W-:Y:S01]  /*7d60*/  ISETP.GT.U32.AND P3, PT, R0, R8, PT ;  /* 0x000000080000720c */ /* 0x000fe20003f64070 */
[----:B------:R-:W-:-:S10]  /*7d70*/  IMAD.HI.U32 R3, R2, R6, RZ ;  /* 0x0000000602037227 */ /* 0x000fd400078e00ff */
[----:B------:R-:W-:-:S05]  /*7d80*/  @!P4 IMAD.IADD R10, R10, 0x1, -R0 ;  /* 0x000000010a0ac824 */ /* 0x000fca00078e0a00 */
[----:B------:R-:W-:Y:S01]  /*7d90*/  ISETP.GT.U32.AND P4, PT, R0, R10, PT ;  /* 0x0000000a0000720c */ /* 0x000fe20003f84070 */
[----:B------:R-:W-:Y:S02]  /*7da0*/  IMAD.MOV R3, RZ, RZ, -R3 ;  /* 0x000000ffff037224 */ /* 0x000fe400078e0a03 */
[----:B------:R-:W-:Y:S01]  /*7db0*/  @!P3 IMAD.IADD R8, R8, 0x1, -R0 ;  /* 0x000000010808b824 */ /* 0x000fe200078e0a00 */
[----:B------:R-:W-:Y:S01]  /*7dc0*/  IABS R45, R55 ;  /* 0x00000037002d7213 */ /* 0x000fe20000000000 */
[----:B------:R-:W-:-:S03]  /*7dd0*/  IMAD R6, R0, R3, R6 ;  /* 0x0000000300067224 */ /* 0x000fc600078e0206 */
[----:B------:R-:W-:Y:S01]  /*7de0*/  ISETP.GT.U32.AND P3, PT, R0, R8, PT ;  /* 0x000000080000720c */ /* 0x000fe20003f64070 */
[----:B0-----:R-:W-:-:S04]  /*7df0*/  IMAD.HI.U32 R4, R2, R45, RZ ;  /* 0x0000002d02047227 */ /* 0x001fc800078e00ff */
[----:B------:R-:W-:Y:S01]  /*7e00*/  @!P4 IMAD.IADD R10, R10, 0x1, -R0 ;  /* 0x000000010a0ac824 */ /* 0x000fe200078e0a00 */
[----:B------:R-:W-:Y:S01]  /*7e10*/  ISETP.GT.U32.AND P4, PT, R0, R6, PT ;  /* 0x000000060000720c */ /* 0x000fe20003f84070 */
[----:B------:R-:W-:-:S04]  /*7e20*/  IMAD.HI.U32 R7, R2, R44, RZ ;  /* 0x0000002c02077227 */ /* 0x000fc800078e00ff */
[----:B------:R-:W-:Y:S02]  /*7e30*/  IMAD.MOV R4, RZ, RZ, -R4 ;  /* 0x000000ffff047224 */ /* 0x000fe400078e0a04 */
[----:B------:R-:W-:Y:S02]  /*7e40*/  IMAD.MOV R7, RZ, RZ, -R7 ;  /* 0x000000ffff077224 */ /* 0x000fe400078e0a07 */
[----:B------:R-:W-:Y:S02]  /*7e50*/  IMAD R45, R0, R4, R45 ;  /* 0x00000004002d7224 */ /* 0x000fe400078e022d */
[----:B------:R-:W-:Y:S02]  /*7e60*/  @!P3 IMAD.IADD R8, R8, 0x1, -R0 ;  /* 0x000000010808b824 */ /* 0x000fe400078e0a00 */
[----:B------:R-:W-:Y:S02]  /*7e70*/  @!P5 IMAD.MOV R10, RZ, RZ, -R10 ;  /* 0x000000ffff0ad224 */ /* 0x000fe400078e0a0a */
[----:B------:R-:W-:-:S02]  /*7e80*/  IMAD R44, R0, R7, R44 ;  /* 0x00000007002c7224 */ /* 0x000fc400078e022c */
[----:B------:R-:W-:Y:S02]  /*7e90*/  @!P6 IMAD.MOV R9, RZ, RZ, -R9 ;  /* 0x000000ffff09e224 */ /* 0x000fe400078e0a09 */
[----:B------:R-:W-:Y:S01]  /*7ea0*/  @!P4 IMAD.IADD R6, R6, 0x1, -R0 ;  /* 0x000000010606c824 */ /* 0x000fe200078e0a00 */
[C---:B------:R-:W-:Y:S01]  /*7eb0*/  ISETP.GT.U32.AND P4, PT, R0.reuse, R45, PT ;  /* 0x0000002d0000720c */ /* 0x040fe20003f84070 */
[----:B------:R-:W-:Y:S01]  /*7ec0*/  @!P1 IMAD.MOV R8, RZ, RZ, -R8 ;  /* 0x000000ffff089224 */ /* 0x000fe200078e0a08 */
[----:B------:R-:W-:Y:S01]  /*7ed0*/  STL [R1+0xe0], R10 ;  /* 0x0000e00a01007387 */ /* 0x000fe20000100800 */
[----:B------:R-:W-:-:S03]  /*7ee0*/  ISETP.GT.U32.AND P3, PT, R0, R44, PT ;  /* 0x0000002c0000720c */ /* 0x000fc60003f64070 */
[----:B------:R-:W-:Y:S01]  /*7ef0*/  STL [R1+0xe8], R9 ;  /* 0x0000e80901007387 */ /* 0x000fe20000100800 */
[----:B--2---:R-:W-:Y:S02]  /*7f00*/  IABS R46, R54 ;  /* 0x00000036002e7213 */ /* 0x004fe40000000000 */
[----:B------:R-:W-:Y:S01]  /*7f10*/  ISETP.GE.AND P1, PT, R54, RZ, PT ;  /* 0x000000ff3600720c */ /* 0x000fe20003f26270 */
[----:B------:R0:W-:Y:S04]  /*7f20*/  STL [R1+0xf0], R8 ;  /* 0x0000f00801007387 */ /* 0x0001e80000100800 */
[----:B------:R-:W2:Y:S01]  /*7f30*/  LDL.LU R54, [R1+0x150] ;  /* 0x0001500001367983 */ /* 0x000ea20000300800 */
[----:B------:R-:W-:Y:S01]  /*7f40*/  ISETP.GT.U32.AND P5, PT, R0, R6, PT ;  /* 0x000000060000720c */ /* 0x000fe20003fa4070 */
[----:B------:R-:W-:-:S02]  /*7f50*/  @!P4 IMAD.IADD R45, R45, 0x1, -R0 ;  /* 0x000000012d2dc824 */ /* 0x000fc400078e0a00 */
[----:B------:R-:W-:-:S03]  /*7f60*/  @!P3 IMAD.IADD R44, R44, 0x1, -R0 ;  /* 0x000000012c2cb824 */ /* 0x000fc600078e0a00 */
[C---:B------:R-:W-:Y:S02]  /*7f70*/  ISETP.GT.U32.AND P4, PT, R0.reuse, R45, PT ;  /* 0x0000002d0000720c */ /* 0x040fe40003f84070 */
[----:B------:R-:W-:Y:S02]  /*7f80*/  ISETP.GT.U32.AND P3, PT, R0, R44, PT ;  /* 0x0000002c0000720c */ /* 0x000fe40003f64070 */
[----:B------:R-:W-:-:S03]  /*7f90*/  ISETP.GE.AND P6, PT, R55, RZ, PT ;  /* 0x000000ff3700720c */ /* 0x000fc60003fc6270 */
[----:B------:R-:W-:-:S04]  /*7fa0*/  @!P5 IMAD.IADD R6, R6, 0x1, -R0 ;  /* 0x000000010606d824 */ /* 0x000fc800078e0a00 */
[----:B0-----:R-:W-:Y:S02]  /*7fb0*/  IMAD.MOV.U32 R8, RZ, RZ, R6 ;  /* 0x000000ffff087224 */ /* 0x001fe400078e0006 */
[----:B------:R-:W-:Y:S02]  /*7fc0*/  @!P4 IMAD.IADD R45, R45, 0x1, -R0 ;  /* 0x000000012d2dc824 */ /* 0x000fe400078e0a00 */
[----:B------:R-:W-:Y:S01]  /*7fd0*/  @!P0 IMAD.MOV R8, RZ, RZ, -R8 ;  /* 0x000000ffff088224 */ /* 0x000fe200078e0a08 */
[----:B----4-:R-:W-:Y:S01]  /*7fe0*/  IABS R3, R52 ;  /* 0x0000003400037213 */ /* 0x010fe20000000000 */
[----:B------:R-:W-:Y:S01]  /*7ff0*/  @!P3 IMAD.IADD R44, R44, 0x1, -R0 ;  /* 0x000000012c2cb824 */ /* 0x000fe200078e0a00 */
[----:B------:R-:W-:Y:S01]  /*8000*/  ISETP.GE.AND P3, PT, R52, RZ, PT ;  /* 0x000000ff3400720c */ /* 0x000fe20003f66270 */
[----:B------:R-:W-:Y:S01]  /*8010*/  @!P6 IMAD.MOV R45, RZ, RZ, -R45 ;  /* 0x000000ffff2de224 */ /* 0x000fe200078e0a2d */
[----:B------:R0:W-:Y:S04]  /*8020*/  STL [R1+0xf4], R8 ;  /* 0x0000f40801007387 */ /* 0x0001e80000100800 */
[----:B------:R-:W4:Y:S01]  /*8030*/  LDL.LU R52, [R1+0x154] ;  /* 0x0001540001347983 */ /* 0x000f220000300800 */
[----:B-----5:R-:W-:-:S02]  /*8040*/  IABS R6, R5 ;  /* 0x0000000500067213 */ /* 0x020fc40000000000 */
[----:B------:R-:W-:Y:S02]  /*8050*/  ISETP.GE.AND P6, PT, R5, RZ, PT ;  /* 0x000000ff0500720c */ /* 0x000fe40003fc6270 */
[----:B------:R-:W5:Y:S01]  /*8060*/  LDL.LU R5, [R1+0x164] ;  /* 0x0001640001057983 */ /* 0x000f620000300800 */
[----:B------:R-:W-:-:S04]  /*8070*/  IMAD.HI.U32 R7, R2, R46, RZ ;  /* 0x0000002e02077227 */ /* 0x000fc800078e00ff */
[----:B------:R-:W-:-:S04]  /*8080*/  IMAD.MOV R7, RZ, RZ, -R7 ;  /* 0x000000ffff077224 */ /* 0x000fc800078e0a07 */
[----:B------:R-:W-:-:S05]  /*8090*/  IMAD R46, R0, R7, R46 ;  /* 0x00000007002e7224 */ /* 0x000fca00078e022e */
[----:B------:R-:W-:Y:S01]  /*80a0*/  ISETP.GT.U32.AND P5, PT, R0, R46, PT ;  /* 0x0000002e0000720c */ /* 0x000fe20003fa4070 */
[----:B------:R-:W-:Y:S01]  /*80b0*/  IMAD.HI.U32 R4, R2, R3, RZ ;  /* 0x0000000302047227 */ /* 0x000fe200078e00ff */
[----:B---3--:R-:W-:-:S03]  /*80c0*/  IABS R7, R50 ;  /* 0x0000003200077213 */ /* 0x008fc60000000000 */
[----:B------:R-:W-:Y:S02]  /*80d0*/  IMAD.MOV R4, RZ, RZ, -R4 ;  /* 0x000000ffff047224 */ /* 0x000fe400078e0a04 */
[----:B------:R-:W-:-:S06]  /*80e0*/  IMAD.HI.U32 R10, R2, R7, RZ ;  /* 0x00000007020a7227 */ /* 0x000fcc00078e00ff */
[----:B------:R-:W-:Y:S02]  /*80f0*/  @!P5 IMAD.IADD R46, R46, 0x1, -R0 ;  /* 0x000000012e2ed824 */ /* 0x000fe400078e0a00 */
[----:B------:R-:W-:-:S03]  /*8100*/  IMAD R3, R0, R4, R3 ;  /* 0x0000000400037224 */ /* 0x000fc600078e0203 */
[C---:B------:R-:W-:Y:S01]  /*8110*/  ISETP.GT.U32.AND P5, PT, R0.reuse, R46, PT ;  /* 0x0000002e0000720c */ /* 0x040fe20003fa4070 */
[----:B------:R-:W-:Y:S01]  /*8120*/  IMAD.MOV R10, RZ, RZ, -R10 ;  /* 0x000000ffff0a7224 */ /* 0x000fe200078e0a0a */
[----:B------:R-:W-:Y:S01]  /*8130*/  ISETP.GT.U32.AND P0, PT, R0, R3, PT ;  /* 0x000000030000720c */ /* 0x000fe20003f04070 */
[----:B0-----:R-:W-:-:S04]  /*8140*/  IMAD.HI.U32 R8, R2, R6, RZ ;  /* 0x0000000602087227 */ /* 0x001fc800078e00ff */
[C---:B------:R-:W-:Y:S02]  /*8150*/  IMAD R7, R0.reuse, R10, R7 ;  /* 0x0000000a00077224 */ /* 0x040fe400078e0207 */
[----:B------:R-:W-:Y:S02]  /*8160*/  IMAD.MOV R8, RZ, RZ, -R8 ;  /* 0x000000ffff087224 */ /* 0x000fe400078e0a08 */
[----:B------:R-:W-:Y:S01]  /*8170*/  @!P2 IMAD.MOV R44, RZ, RZ, -R44 ;  /* 0x000000ffff2ca224 */ /* 0x000fe200078e0a2c */
[----:B------:R-:W-:Y:S01]  /*8180*/  ISETP.GT.U32.AND P2, PT, R0, R7, PT ;  /* 0x000000070000720c */ /* 0x000fe20003f44070 */
[----:B------:R-:W-:Y:S02]  /*8190*/  @!P5 IMAD.IADD R46, R46, 0x1, -R0 ;  /* 0x000000012e2ed824 */ /* 0x000fe400078e0a00 */
[----:B------:R-:W-:Y:S02]  /*81a0*/  IMAD R6, R0, R8, R6 ;  /* 0x0000000800067224 */ /* 0x000fe400078e0206 */
[----:B------:R-:W-:-:S02]  /*81b0*/  @!P1 IMAD.MOV R46, RZ, RZ, -R46 ;  /* 0x000000ffff2e9224 */ /* 0x000fc400078e0a2e */
[----:B------:R-:W-:-:S05]  /*81c0*/  @!P0 IMAD.IADD R3, R3, 0x1, -R0 ;  /* 0x0000000103038824 */ /* 0x000fca00078e0a00 */
[----:B------:R-:W-:Y:S01]  /*81d0*/  ISETP.GT.U32.AND P0, PT, R0, R3, PT ;  /* 0x000000030000720c */ /* 0x000fe20003f04070 */
[----:B------:R-:W-:Y:S01]  /*81e0*/  @!P2 IMAD.IADD R7, R7, 0x1, -R0 ;  /* 0x000000010707a824 */ /* 0x000fe200078e0a00 */
[----:B------:R-:W-:-:S04]  /*81f0*/  IABS R4, R51 ;  /* 0x0000003300047213 */ /* 0x000fc80000000000 */
[----:B------:R-:W-:Y:S02]  /*8200*/  ISETP.GT.U32.AND P2, PT, R0, R7, PT ;  /* 0x000000070000720c */ /* 0x000fe40003f44070 */
[----:B--2---:R-:W-:Y:S02]  /*8210*/  ISETP.GE.AND P1, PT, R54, RZ, PT ;  /* 0x000000ff3600720c */ /* 0x004fe40003f26270 */
[----:B------:R-:W-:Y:S02]  /*8220*/  IABS R8, R54 ;  /* 0x0000003600087213 */ /* 0x000fe40000000000 */
[----:B------:R-:W2:Y:S01]  /*8230*/  LDL.LU R54, [R1+0x168] ;  /* 0x0001680001367983 */ /* 0x000ea20000300800 */
[----:B------:R-:W-:Y:S01]  /*8240*/  ISETP.GE.AND P4, PT, R50, RZ, PT ;  /* 0x000000ff3200720c */ /* 0x000fe20003f86270 */
[----:B------:R-:W-:Y:S02]  /*8250*/  @!P0 IMAD.IADD R3, R3, 0x1, -R0 ;  /* 0x0000000103038824 */ /* 0x000fe400078e0a00 */
[----:B------:R-:W-:-:S04]  /*8260*/  IMAD.HI.U32 R9, R2, R4, RZ ;  /* 0x0000000402097227 */ /* 0x000fc800078e00ff */
[----:B------:R-:W-:Y:S02]  /*8270*/  IMAD.MOV.U32 R11, RZ, RZ, R3 ;  /* 0x000000ffff0b7224 */ /* 0x000fe400078e0003 */
[----:B------:R-:W-:-:S04]  /*8280*/  IMAD.HI.U32 R10, R2, R8, RZ ;  /* 0x00000008020a7227 */ /* 0x000fc800078e00ff */
[----:B------:R-:W-:Y:S02]  /*8290*/  IMAD.MOV R9, RZ, RZ, -R9 ;  /* 0x000000ffff097224 */ /* 0x000fe400078e0a09 */
[----:B------:R-:W-:Y:S02]  /*82a0*/  @!P3 IMAD.MOV R11, RZ, RZ, -R11 ;  /* 0x000000ffff0bb224 */ /* 0x000fe400078e0a0b */
[----:B------:R-:W-:Y:S02]  /*82b0*/  IMAD.MOV R10, RZ, RZ, -R10 ;  /* 0x000000ffff0a7224 */ /* 0x000fe400078e0a0a */
[----:B------:R-:W-:Y:S01]  /*82c0*/  @!P2 IMAD.IADD R7, R7, 0x1, -R0 ;  /* 0x000000010707a824 */ /* 0x000fe200078e0a00 */
[----:B------:R0:W-:Y:S01]  /*82d0*/  STL [R1+0xd0], R11 ;  /* 0x0000d00b01007387 */ /* 0x0001e20000100800 */
[C---:B------:R-:W-:Y:S02]  /*82e0*/  IMAD R4, R0.reuse, R9, R4 ;  /* 0x0000000900047224 */ /* 0x040fe400078e0204 */
[----:B------:R-:W-:-:S02]  /*82f0*/  IMAD R8, R0, R10, R8 ;  /* 0x0000000a00087224 */ /* 0x000fc400078e0208 */
[----:B------:R-:W-:Y:S01]  /*8300*/  @!P4 IMAD.MOV R7, RZ, RZ, -R7 ;  /* 0x000000ffff07c224 */ /* 0x000fe200078e0a07 */
[----:B----4-:R-:W-:Y:S02]  /*8310*/  IABS R9, R52 ;  /* 0x0000003400097213 */ /* 0x010fe40000000000 */
[----:B------:R-:W-:Y:S02]  /*8320*/  ISETP.GE.AND P2, PT, R52, RZ, PT ;  /* 0x000000ff3400720c */ /* 0x000fe40003f46270 */
[----:B------:R-:W3:Y:S01]  /*8330*/  LDL.LU R52, [R1+0x174] ;  /* 0x0001740001347983 */ /* 0x000ee20000300800 */
[----:B-----5:R-:W-:Y:S02]  /*8340*/  IABS R10, R5 ;  /* 0x00000005000a7213 */ /* 0x020fe40000000000 */
[----:B------:R-:W-:Y:S02]  /*8350*/  ISETP.GE.AND P4, PT, R5, RZ, PT ;  /* 0x000000ff0500720c */ /* 0x000fe40003f86270 */
[----:B------:R-:W4:Y:S01]  /*8360*/  LDL.LU R5, [R1+0x17c] ;  /* 0x00017c0001057983 */ /* 0x000f220000300800 */
[----:B------:R-:W-:-:S02]  /*8370*/  ISETP.GT.U32.AND P0, PT, R0, R4, PT ;  /* 0x000000040000720c */ /* 0x000fc40003f04070 */
[----:B------:R-:W-:-:S11]  /*8380*/  ISETP.GT.U32.AND P3, PT, R0, R6, PT ;  /* 0x000000060000720c */ /* 0x000fd60003f64070 */
[----:B------:R-:W-:-:S05]  /*8390*/  @!P0 IMAD.IADD R4, R4, 0x1, -R0 ;  /* 0x0000000104048824 */ /* 0x000fca00078e0a00 */
[----:B------:R-:W-:Y:S01]  /*83a0*/  ISETP.GT.U32.AND P0, PT, R0, R4, PT ;  /* 0x000000040000720c */ /* 0x000fe20003f04070 */
[----:B------:R-:W-:Y:S01]  /*83b0*/  @!P3 IMAD.IADD R6, R6, 0x1, -R0 ;  /* 0x000000010606b824 */ /* 0x000fe200078e0a00 */
[----:B------:R-:W-:-:S04]  /*83c0*/  ISETP.GE.AND P5, PT, R51, RZ, PT ;  /* 0x000000ff3300720c */ /* 0x000fc80003fa6270 */
[----:B------:R-:W-:-:S07]  /*83d0*/  ISETP.GT.U32.AND P3, PT, R0, R6, PT ;  /* 0x000000060000720c */ /* 0x000fce0003f64070 */
[----:B------:R-:W-:-:S04]  /*83e0*/  @!P0 IMAD.IADD R4, R4, 0x1, -R0 ;  /* 0x0000000104048824 */ /* 0x000fc800078e0a00 */
[----:B0-----:R-:W-:-:S04]  /*83f0*/  IMAD.MOV.U32 R11, RZ, RZ, R4 ;  /* 0x000000ffff0b7224 */ /* 0x001fc800078e0004 */
[----:B------:R-:W-:Y:S01]  /*8400*/  @!P5 IMAD.MOV R11, RZ, RZ, -R11 ;  /* 0x000000ffff0bd224 */ /* 0x000fe200078e0a0b */
[----:B------:R-:W-:Y:S01]  /*8410*/  ISETP.GT.U32.AND P0, PT, R0, R8, PT ;  /* 0x000000080000720c */ /* 0x000fe20003f04070 */
[----:B------:R0:W-:Y:S01]  /*8420*/  STL [R1+0x9c], R7 ;  /* 0x00009c0701007387 */ /* 0x0001e20000100800 */
[----:B------:R-:W-:-:S03]  /*8430*/  @!P3 IMAD.IADD R6, R6, 0x1, -R0 ;  /* 0x000000010606b824 */ /* 0x000fc600078e0a00 */
[----:B------:R-:W-:Y:S01]  /*8440*/  STL [R1+0xb4], R11 ;  /* 0x0000b40b01007387 */ /* 0x000fe20000100800 */
[----:B------:R-:W-:-:S04]  /*8450*/  IMAD.HI.U32 R4, R2, R10, RZ ;  /* 0x0000000a02047227 */ /* 0x000fc800078e00ff */
[----:B------:R-:W-:Y:S02]  /*8460*/  IMAD.MOV R4, RZ, RZ, -R4 ;  /* 0x000000ffff047224 */ /* 0x000fe400078e0a04 */
[----:B------:R-:W-:Y:S02]  /*8470*/  IMAD.MOV.U32 R3, RZ, RZ, R9 ;  /* 0x000000ffff037224 */ /* 0x000fe400078e0009 */
[----:B------:R-:W-:Y:S02]  /*8480*/  @!P0 IMAD.IADD R8, R8, 0x1, -R0 ;  /* 0x0000000108088824 */ /* 0x000fe400078e0a00 */
[----:B------:R-:W-:Y:S02]  /*8490*/  IMAD R10, R0, R4, R10 ;  /* 0x00000004000a7224 */ /* 0x000fe400078e020a */
[----:B------:R-:W-:Y:S01]  /*84a0*/  IMAD.HI.U32 R9, R2, R3, RZ ;  /* 0x0000000302097227 */ /* 0x000fe200078e00ff */
[----:B------:R-:W-:Y:S02]  /*84b0*/  ISETP.GT.U32.AND P0, PT, R0, R8, PT ;  /* 0x000000080000720c */ /* 0x000fe40003f04070 */
[----:B--2---:R-:W-:-:S02]  /*84c0*/  ISETP.GE.AND P3, PT, R54, RZ, PT ;  /* 0x000000ff3600720c */ /* 0x004fc40003f66270 */
[----:B0-----:R-:W-:Y:S02]  /*84d0*/  IABS R7, R54 ;  /* 0x0000003600077213 */ /* 0x001fe40000000000 */
[----:B------:R-:W2:Y:S01]  /*84e0*/  LDL.LU R54, [R1+0x180] ;  /* 0x0001800001367983 */ /* 0x000ea20000300800 */
[----:B------:R-:W-:Y:S01]  /*84f0*/  @!P6 IMAD.MOV R6, RZ, RZ, -R6 ;  /* 0x000000ffff06e224 */ /* 0x000fe200078e0a06 */
[----:B------:R-:W-:Y:S01]  /*8500*/  ISETP.GT.U32.AND P6, PT, R0, R10, PT ;  /* 0x0000000a0000720c */ /* 0x000fe20003fc4070 */
[----:B------:R-:W-:-:S04]  /*8510*/  IMAD.MOV R9, RZ, RZ, -R9 ;  /* 0x000000ffff097224 */ /* 0x000fc800078e0a09 */
[----:B------:R-:W-:Y:S02]  /*8520*/  IMAD R3, R0, R9, R3 ;  /* 0x0000000900037224 */ /* 0x000fe400078e0203 */
[----:B------:R-:W-:-:S04]  /*8530*/  IMAD.HI.U32 R9, R2, R7, RZ ;  /* 0x0000000702097227 */ /* 0x000fc800078e00ff */
[----:B------:R-:W-:Y:S01]  /*8540*/  IMAD.MOV R9, RZ, RZ, -R9 ;  /* 0x000000ffff097224 */ /* 0x000fe200078e0a09 */
[----:B------:R0:W-:Y:S01]  /*8550*/  STL [R1+0xac], R6 ;  /* 0x0000ac0601007387 */ /* 0x0001e20000100800 */
[--C-:B------:R-:W-:Y:S02]  /*8560*/  @!P0 IMAD.IADD R8, R8, 0x1, -R0.reuse ;  /* 0x0000000108088824 */ /* 0x100fe400078e0a00 */
[----:B------:R-:W-:Y:S02]  /*8570*/  IMAD R7, R0, R9, R7 ;  /* 0x0000000900077224 */ /* 0x000fe400078e0207 */
[----:B------:R-:W-:Y:S01]  /*8580*/  @!P6 IMAD.IADD R10, R10, 0x1, -R0 ;  /* 0x000000010a0ae824 */ /* 0x000fe200078e0a00 */
[----:B---3--:R-:W-:Y:S02]  /*8590*/  IABS R4, R52 ;  /* 0x0000003400047213 */ /* 0x008fe40000000000 */
[----:B------:R-:W-:Y:S02]  /*85a0*/  ISETP.GE.AND P0, PT, R52, RZ, PT ;  /* 0x000000ff3400720c */ /* 0x000fe40003f06270 */
[----:B------:R-:W3:Y:S01]  /*85b0*/  LDL.LU R52, [R1+0x184] ;  /* 0x0001840001347983 */ /* 0x000ee20000300800 */
[----:B----4-:R-:W-:-:S02]  /*85c0*/  IABS R9, R5 ;  /* 0x0000000500097213 */ /* 0x010fc40000000000 */
[----:B------:R-:W-:Y:S02]  /*85d0*/  ISETP.GE.AND P6, PT, R5, RZ, PT ;  /* 0x000000ff0500720c */ /* 0x000fe40003fc6270 */
[----:B------:R-:W4:Y:S01]  /*85e0*/  LDL.LU R5, [R1+0x18c] ;  /* 0x00018c0001057983 */ /* 0x000f220000300800 */
[----:B------:R-:W-:-:S13]  /*85f0*/  ISETP.GT.U32.AND P5, PT, R0, R3, PT ;  /* 0x000000030000720c */ /* 0x000fda0003fa4070 */
[----:B------:R-:W-:-:S05]  /*8600*/  @!P5 IMAD.IADD R3, R3, 0x1, -R0 ;  /* 0x000000010303d824 */ /* 0x000fca00078e0a00 */
[----:B------:R-:W-:Y:S01]  /*8610*/  ISETP.GT.U32.AND P5, PT, R0, R3, PT ;  /* 0x000000030000720c */ /* 0x000fe20003fa4070 */
[----:B0-----:R-:W-:-:S04]  /*8620*/  IMAD.HI.U32 R6, R2, R4, RZ ;  /* 0x0000000402067227 */ /* 0x001fc800078e00ff */
[----:B------:R-:W-:Y:S01]  /*8630*/  @!P1 IMAD.MOV R8, RZ, RZ, -R8 ;  /* 0x000000ffff089224 */ /* 0x000fe200078e0a08 */
[----:B------:R-:W-:Y:S01]  /*8640*/  ISETP.GT.U32.AND P1, PT, R0, R10, PT ;  /* 0x0000000a0000720c */ /* 0x000fe20003f24070 */
[----:B------:R-:W-:-:S06]  /*8650*/  IMAD.MOV R6, RZ, RZ, -R6 ;  /* 0x000000ffff067224 */ /* 0x000fcc00078e0a06 */
[----:B------:R-:W-:Y:S02]  /*8660*/  @!P5 IMAD.IADD R3, R3, 0x1, -R0 ;  /* 0x000000010303d824 */ /* 0x000fe400078e0a00 */
[C---:B------:R-:W-:Y:S02]  /*8670*/  IMAD R4, R0.reuse, R6, R4 ;  /* 0x0000000600047224 */ /* 0x040fe400078e0204 */
[----:B------:R-:W-:Y:S01]  /*8680*/  IMAD.MOV.U32 R11, RZ, RZ, R3 ;  /* 0x000000ffff0b7224 */ /* 0x000fe200078e0003 */
[----:B------:R-:W-:-:S03]  /*8690*/  ISETP.GT.U32.AND P5, PT, R0, R7, PT ;  /* 0x000000070000720c */ /* 0x000fc60003fa4070 */
[----:B------:R-:W-:Y:S01]  /*86a0*/  @!P2 IMAD.MOV R11, RZ, RZ, -R11 ;  /* 0x000000ffff0ba224 */ /* 0x000fe200078e0a0b */
[----:B------:R-:W-:Y:S01]  /*86b0*/  ISETP.GT.U32.AND P2, PT, R0, R4, PT ;  /* 0x000000040000720c */ /* 0x000fe20003f44070 */
[----:B------:R2:W-:Y:S01]  /*86c0*/  STL [R1+0x34], R8 ;  /* 0x0000340801007387 */ /* 0x0005e20000100800 */
[----:B------:R-:W-:-:S03]  /*86d0*/  @!P1 IMAD.IADD R10, R10, 0x1, -R0 ;  /* 0x000000010a0a9824 */ /* 0x000fc600078e0a00 */
[----:B------:R-:W-:Y:S04]  /*86e0*/  STL [R1+0x38], R11 ;  /* 0x0000380b01007387 */ /* 0x000fe80000100800 */
[----:B------:R-:W-:-:S04]  /*86f0*/  @!P5 IMAD.IADD R7, R7, 0x1, -R0 ;  /* 0x000000010707d824 */ /* 0x000fc800078e0a00 */
[----:B------:R-:W-:Y:S01]  /*8700*/  @!P2 IMAD.IADD R4, R4, 0x1, -R0 ;  /* 0x000000010404a824 */ /* 0x000fe200078e0a00 */
[----:B------:R-:W-:-:S04]  /*8710*/  ISETP.GT.U32.AND P5, PT, R0, R7, PT ;  /* 0x000000070000720c */ /* 0x000fc80003fa4070 */
[----:B------:R-:W-:Y:S02]  /*8720*/  ISETP.GT.U32.AND P2, PT, R0, R4, PT ;  /* 0x000000040000720c */ /* 0x000fe40003f44070 */
[----:B--2---:R-:W-:Y:S02]  /*8730*/  IABS R8, R54 ;  /* 0x0000003600087213 */ /* 0x004fe40000000000 */
[----:B------:R-:W-:Y:S02]  /*8740*/  ISETP.GE.AND P1, PT, R54, RZ, PT ;  /* 0x000000ff3600720c */ /* 0x000fe40003f26270 */
[----:B------:R-:W2:Y:S03]  /*8750*/  LDL.LU R54, [R1+0x190] ;  /* 0x0001900001367983 */ /* 0x000ea60000300800 */
[----:B------:R-:W-:-:S04]  /*8760*/  @!P5 IMAD.IADD R7, R7, 0x1, -R0 ;  /* 0x000000010707d824 */ /* 0x000fc800078e0a00 */
[----:B------:R-:W-:Y:S01]  /*8770*/  @!P2 IMAD.IADD R4, R4, 0x1, -R0 ;  /* 0x000000010404a824 */ /* 0x000fe200078e0a00 */
[----:B------:R-:W5:Y:S01]  /*8780*/  LDL.LU R51, [R1+0x194] ;  /* 0x0001940001337983 */ /* 0x000f620000300800 */
[----:B------:R-:W-:-:S04]  /*8790*/  IMAD.HI.U32 R3, R2, R9, RZ ;  /* 0x0000000902037227 */ /* 0x000fc800078e00ff */
[----:B------:R-:W-:Y:S02]  /*87a0*/  @!P3 IMAD.MOV R7, RZ, RZ, -R7 ;  /* 0x000000ffff07b224 */ /* 0x000fe400078e0a07 */
[----:B------:R-:W-:Y:S02]  /*87b0*/  @!P4 IMAD.MOV R10, RZ, RZ, -R10 ;  /* 0x000000ffff0ac224 */ /* 0x000fe400078e0a0a */
[----:B------:R-:W-:-:S03]  /*87c0*/  IMAD.MOV R3, RZ, RZ, -R3 ;  /* 0x000000ffff037224 */ /* 0x000fc600078e0a03 */
[----:B------:R-:W-:Y:S01]  /*87d0*/  STL [R1+0x3c], R10 ;  /* 0x00003c0a01007387 */ /* 0x000fe20000100800 */
[----:B------:R-:W-:-:S03]  /*87e0*/  IMAD R9, R0, R3, R9 ;  /* 0x0000000300097224 */ /* 0x000fc600078e0209 */
[----:B------:R-:W-:Y:S01]  /*87f0*/  STL [R1+0x5c], R7 ;  /* 0x00005c0701007387 */ /* 0x000fe20000100800 */
[----:B---3--:R-:W-:Y:S02]  /*8800*/  IABS R3, R52 ;  /* 0x0000003400037213 */ /* 0x008fe40000000000 */
[----:B------:R-:W-:Y:S02]  /*8810*/  ISETP.GE.AND P4, PT, R52, RZ, PT ;  /* 0x000000ff3400720c */ /* 0x000fe40003f86270 */
[----:B------:R-:W3:Y:S01]  /*8820*/  LDL.LU R52, [R1+0x198] ;  /* 0x0001980001347983 */ /* 0x000ee20000300800 */
[----:B----4-:R-:W-:Y:S02]  /*8830*/  ISETP.GE.AND P3, PT, R5, RZ, PT ;  /* 0x000000ff0500720c */ /* 0x010fe40003f66270 */
[----:B------:R-:W-:Y:S01]  /*8840*/  IABS R47, R5 ;  /* 0x00000005002f7213 */ /* 0x000fe20000000000 */
[----:B------:R-:W-:-:S04]  /*8850*/  IMAD.MOV.U32 R5, RZ, RZ, R4 ;  /* 0x000000ffff057224 */ /* 0x000fc800078e0004 */
[----:B------:R-:W-:-:S05]  /*8860*/  @!P0 IMAD.MOV R5, RZ, RZ, -R5 ;  /* 0x000000ffff058224 */ /* 0x000fca00078e0a05 */
[----:B------:R0:W-:Y:S04]  /*8870*/  STL [R1+0x6c], R5 ;  /* 0x00006c0501007387 */ /* 0x0001e80000100800 */
[----:B0-----:R-:W4:Y:S01]  /*8880*/  LDL.LU R5, [R1+0x19c] ;  /* 0x00019c0001057983 */ /* 0x001f220000300800 */
[----:B------:R-:W-:-:S04]  /*8890*/  IMAD.HI.U32 R6, R2, R8, RZ ;  /* 0x0000000802067227 */ /* 0x000fc800078e00ff */
[----:B------:R-:W-:Y:S01]  /*88a0*/  IMAD.MOV R6, RZ, RZ, -R6 ;  /* 0x000000ffff067224 */ /* 0x000fe200078e0a06 */
[----:B------:R-:W-:-:S03]  /*88b0*/  ISETP.GT.U32.AND P5, PT, R0, R9, PT ;  /* 0x000000090000720c */ /* 0x000fc60003fa4070 */
[----:B------:R-:W-:-:S05]  /*88c0*/  IMAD R8, R0, R6, R8 ;  /* 0x0000000600087224 */ /* 0x000fca00078e0208 */
[----:B------:R-:W-:-:S05]  /*88d0*/  ISETP.GT.U32.AND P2, PT, R0, R8, PT ;  /* 0x000000080000720c */ /* 0x000fca0003f44070 */
[----:B------:R-:W-:-:S05]  /*88e0*/  @!P5 IMAD.IADD R9, R9, 0x1, -R0 ;  /* 0x000000010909d824 */ /* 0x000fca00078e0a00 */
[----:B------:R-:W-:-:S03]  /*88f0*/  ISETP.GT.U32.AND P5, PT, R0, R9, PT ;  /* 0x000000090000720c */ /* 0x000fc60003fa4070 */
[----:B------:R-:W-:-:S05]  /*8900*/  @!P2 IMAD.IADD R8, R8, 0x1, -R0 ;  /* 0x000000010808a824 */ /* 0x000fca00078e0a00 */
[----:B------:R-:W-:Y:S01]  /*8910*/  ISETP.GT.U32.AND P2, PT, R0, R8, PT ;  /* 0x000000080000720c */ /* 0x000fe20003f44070 */
[----:B------:R-:W-:-:S04]  /*8920*/  IMAD.HI.U32 R6, R2, R3, RZ ;  /* 0x0000000302067227 */ /* 0x000fc800078e00ff */
[----:B------:R-:W-:Y:S02]  /*8930*/  @!P5 IMAD.IADD R9, R9, 0x1, -R0 ;  /* 0x000000010909d824 */ /* 0x000fe400078e0a00 */
[----:B------:R-:W-:Y:S02]  /*8940*/  IMAD.MOV R6, RZ, RZ, -R6 ;  /* 0x000000ffff067224 */ /* 0x000fe400078e0a06 */
[----:B------:R-:W-:-:S04]  /*8950*/  @!P6 IMAD.MOV R9, RZ, RZ, -R9 ;  /* 0x000000ffff09e224 */ /* 0x000fc800078e0a09 */
[----:B------:R-:W-:Y:S02]  /*8960*/  @!P2 IMAD.IADD R8, R8, 0x1, -R0 ;  /* 0x000000010808a824 */ /* 0x000fe400078e0a00 */
[----:B------:R-:W-:Y:S02]  /*8970*/  IMAD R3, R0, R6, R3 ;  /* 0x0000000600037224 */ /* 0x000fe400078e0203 */
[----:B------:R-:W-:Y:S01]  /*8980*/  @!P1 IMAD.MOV R8, RZ, RZ, -R8 ;  /* 0x000000ffff089224 */ /* 0x000fe200078e0a08 */
[----:B--2---:R-:W-:Y:S02]  /*8990*/  IABS R48, R54 ;  /* 0x0000003600307213 */ /* 0x004fe40000000000 */
[----:B------:R-:W-:Y:S02]  /*89a0*/  ISETP.GE.AND P5, PT, R54, RZ, PT ;  /* 0x000000ff3600720c */ /* 0x000fe40003fa6270 */
[----:B------:R-:W2:Y:S04]  /*89b0*/  LDL.LU R54, [R1+0x1a0] ;  /* 0x0001a00001367983 */ /* 0x000ea80000300800 */
[----:B------:R-:W2:Y:S01]  /*89c0*/  LDL.LU R55, [R1+0x1a4] ;  /* 0x0001a40001377983 */ /* 0x000ea20000300800 */
[----:B------:R-:W-:-:S03]  /*89d0*/  ISETP.GT.U32.AND P0, PT, R0, R3, PT ;  /* 0x000000030000720c */ /* 0x000fc60003f04070 */
[----:B------:R-:W-:Y:S04]  /*89e0*/  STL [R1+0x40], R9 ;  /* 0x0000400901007387 */ /* 0x000fe80000100800 */
[----:B------:R0:W-:Y:S04]  /*89f0*/  STL [R1+0x44], R8 ;  /* 0x0000440801007387 */ /* 0x0001e80000100800 */
[----:B------:R-:W2:Y:S02]  /*8a00*/  LDL.LU R11, [R1+0x1b0] ;  /* 0x0001b000010b7983 */ /* 0x000ea40000300800 */
[----:B------:R-:W-:-:S05]  /*8a10*/  @!P0 IMAD.IADD R3, R3, 0x1, -R0 ;  /* 0x0000000103038824 */ /* 0x000fca00078e0a00 */
[----:B------:R-:W-:-:S13]  /*8a20*/  ISETP.GT.U32.AND P0, PT, R0, R3, PT ;  /* 0x000000030000720c */ /* 0x000fda0003f04070 */
[----:B------:R-:W-:Y:S01]  /*8a30*/  @!P0 IMAD.IADD R3, R3, 0x1, -R0 ;  /* 0x0000000103038824 */ /* 0x000fe200078e0a00 */
[----:B----4-:R-:W-:Y:S02]  /*8a40*/  ISETP.GE.AND P0, PT, R5, RZ, PT ;  /* 0x000000ff0500720c */ /* 0x010fe40003f06270 */
[----:B------:R-:W-:Y:S02]  /*8a50*/  IABS R50, R5 ;  /* 0x0000000500327213 */ /* 0x000fe40000000000 */
[----:B------:R-:W4:Y:S01]  /*8a60*/  LDL.LU R5, [R1+0x1b8] ;  /* 0x0001b80001057983 */ /* 0x000f220000300800 */
[C---:B------:R-:W-:Y:S01]  /*8a70*/  IMAD.HI.U32 R6, R2.reuse, R47, RZ ;  /* 0x0000002f02067227 */ /* 0x040fe200078e00ff */
[----:B---3--:R-:W-:Y:S02]  /*8a80*/  IABS R49, R52 ;  /* 0x0000003400317213 */ /* 0x008fe40000000000 */
[----:B-----5:R-:W-:Y:S01]  /*8a90*/  IABS R4, R51 ;  /* 0x0000003300047213 */ /* 0x020fe20000000000 */
[----:B------:R-:W-:Y:S01]  /*8aa0*/  IMAD.HI.U32 R7, R2, R48, RZ ;  /* 0x0000003002077227 */ /* 0x000fe200078e00ff */
[----:B------:R-:W-:Y:S01]  /*8ab0*/  ISETP.GE.AND P1, PT, R52, RZ, PT ;  /* 0x000000ff3400720c */ /* 0x000fe20003f26270 */
[----:B------:R-:W3:Y:S02]  /*8ac0*/  LDL.LU R14, [R1+0x1bc] ;  /* 0x0001bc00010e7983 */ /* 0x000ee40000300800 */
[----:B------:R-:W-:-:S02]  /*8ad0*/  IMAD.MOV R6, RZ, RZ, -R6 ;  /* 0x000000ffff067224 */ /* 0x000fc400078e0a06 */
[----:B------:R-:W-:Y:S01]  /*8ae0*/  IMAD.MOV R7, RZ, RZ, -R7 ;  /* 0x000000ffff077224 */ /* 0x000fe200078e0a07 */
[----:B------:R-:W5:Y:S01]  /*8af0*/  LDL.LU R13, [R1+0x1c0] ;  /* 0x0001c000010d7983 */ /* 0x000f620000300800 */
[C---:B------:R-:W-:Y:S02]  /*8b00*/  IMAD R47, R0.reuse, R6, R47 ;  /* 0x00000006002f7224 */ /* 0x040fe400078e022f */
[C---:B------:R-:W-:Y:S02]  /*8b10*/  IMAD R48, R0.reuse, R7, R48 ;  /* 0x0000000700307224 */ /* 0x040fe400078e0230 */
[----:B------:R-:W-:Y:S01]  /*8b20*/  @!P4 IMAD.MOV R3, RZ, RZ, -R3 ;  /* 0x000000ffff03c224 */ /* 0x000fe200078e0a03 */
[C---:B------:R-:W-:Y:S02]  /*8b30*/  ISETP.GT.U32.AND P2, PT, R0.reuse, R47, PT ;  /* 0x0000002f0000720c */ /* 0x040fe40003f44070 */
[----:B------:R-:W-:Y:S01]  /*8b40*/  ISETP.GT.U32.AND P4, PT, R0, R48, PT ;  /* 0x000000300000720c */ /* 0x000fe20003f84070 */
[----:B0-----:R-:W-:-:S10]  /*8b50*/  IMAD.HI.U32 R8, R2, R49, RZ ;  /* 0x0000003102087227 */ /* 0x001fd400078e00ff */
[--C-:B------:R-:W-:Y:S02]  /*8b60*/  @!P2 IMAD.IADD R47, R47, 0x1, -R0.reuse ;  /* 0x000000012f2fa824 */ /* 0x100fe400078e0a00 */
[----:B------:R-:W-:-:S03]  /*8b70*/  @!P4 IMAD.IADD R48, R48, 0x1, -R0 ;  /* 0x000000013030c824 */ /* 0x000fc600078e0a00 */
[C---:B------:R-:W-:Y:S02]  /*8b80*/  ISETP.GT.U32.AND P2, PT, R0.reuse, R47, PT ;  /* 0x0000002f0000720c */ /* 0x040fe40003f44070 */
[----:B------:R-:W-:Y:S01]  /*8b90*/  ISETP.GT.U32.AND P4, PT, R0, R48, PT ;  /* 0x000000300000720c */ /* 0x000fe20003f84070 */
[----:B------:R-:W-:-:S04]  /*8ba0*/  IMAD.HI.U32 R6, R2, R4, RZ ;  /* 0x0000000402067227 */ /* 0x000fc800078e00ff */
[----:B------:R-:W-:-:S04]  /*8bb0*/  IMAD.HI.U32 R7, R2, R50, RZ ;  /* 0x0000003202077227 */ /* 0x000fc800078e00ff */
[----:B------:R-:W-:Y:S02]  /*8bc0*/  IMAD.MOV R8, RZ, RZ, -R8 ;  /* 0x000000ffff087224 */ /* 0x000fe400078e0a08 */
[----:B------:R-:W-:Y:S02]  /*8bd0*/  IMAD.MOV R6, RZ, RZ, -R6 ;  /* 0x000000ffff067224 */ /* 0x000fe400078e0a06 */
[----:B------:R-:W-:Y:S02]  /*8be0*/  IMAD.MOV R7, RZ, RZ, -R7 ;  /* 0x000000ffff077224 */ /* 0x000fe400078e0a07 */
[C---:B------:R-:W-:Y:S02]  /*8bf0*/  IMAD R49, R0.reuse, R8, R49 ;  /* 0x0000000800317224 */ /* 0x040fe400078e0231 */
[----:B------:R-:W-:Y:S02]  /*8c00*/  IMAD R4, R0, R6, R4 ;  /* 0x0000000600047224 */ /* 0x000fe400078e0204 */
[----:B------:R-:W-:-:S02]  /*8c10*/  @!P2 IMAD.IADD R47, R47, 0x1, -R0 ;  /* 0x000000012f2fa824 */ /* 0x000fc400078e0a00 */
[----:B------:R-:W-:Y:S02]  /*8c20*/  IMAD R50, R0, R7, R50 ;  /* 0x0000000700327224 */ /* 0x000fe400078e0232 */
[----:B------:R-:W-:Y:S01]  /*8c30*/  @!P4 IMAD.IADD R48, R48, 0x1, -R0 ;  /* 0x000000013030c824 */ /* 0x000fe200078e0a00 */
[C---:B------:R-:W-:Y:S01]  /*8c40*/  ISETP.GT.U32.AND P4, PT, R0.reuse, R49, PT ;  /* 0x000000310000720c */ /* 0x040fe20003f84070 */
[----:B------:R-:W-:Y:S01]  /*8c50*/  @!P3 IMAD.MOV R47, RZ, RZ, -R47 ;  /* 0x000000ffff2fb224 */ /* 0x000fe200078e0a2f */
[C---:B------:R-:W-:Y:S02]  /*8c60*/  ISETP.GT.U32.AND P2, PT, R0.reuse, R4, PT ;  /* 0x000000040000720c */ /* 0x040fe40003f44070 */
[----:B------:R-:W-:Y:S02]  /*8c70*/  ISETP.GT.U32.AND P3, PT, R0, R50, PT ;  /* 0x000000320000720c */ /* 0x000fe40003f64070 */
[----:B--2---:R-:W-:Y:S01]  /*8c80*/  IABS R52, R55 ;  /* 0x0000003700347213 */ /* 0x004fe20000000000 */
[----:B------:R0:W-:Y:S01]  /*8c90*/  STL [R1+0x48], R3 ;  /* 0x0000480301007387 */ /* 0x0001e20000100800 */
[----:B------:R-:W-:-:S05]  /*8ca0*/  ISETP.GE.AND P6, PT, R51, RZ, PT ;  /* 0x000000ff3300720c */ /* 0x000fca0003fc6270 */
[--C-:B------:R-:W-:Y:S02]  /*8cb0*/  @!P4 IMAD.IADD R49, R49, 0x1, -R0.reuse ;  /* 0x000000013131c824 */ /* 0x100fe400078e0a00 */
[----:B0-----:R-:W-:Y:S01]  /*8cc0*/  IMAD.HI.U32 R3, R2, R52, RZ ;  /* 0x0000003402037227 */ /* 0x001fe200078e00ff */
[----:B------:R-:W-:Y:S01]  /*8cd0*/  IABS R53, R11 ;  /* 0x0000000b00357213 */ /* 0x000fe20000000000 */
[----:B------:R-:W2:Y:S02]  /*8ce0*/  LDL.LU R61, [R1+0x1c4] ;  /* 0x0001c400013d7983 */ /* 0x000ea40000300800 */
[----:B------:R-:W-:Y:S02]  /*8cf0*/  IMAD.MOV R3, RZ, RZ, -R3 ;  /* 0x000000ffff037224 */ /* 0x000fe400078e0a03 */
[--C-:B------:R-:W-:Y:S02]  /*8d00*/  @!P2 IMAD.IADD R4, R4, 0x1, -R0.reuse ;  /* 0x000000010404a824 */ /* 0x100fe400078e0a00 */
[----:B------:R-:W-:Y:S01]  /*8d10*/  @!P3 IMAD.IADD R50, R50, 0x1, -R0 ;  /* 0x000000013232b824 */ /* 0x000fe200078e0a00 */
[C---:B------:R-:W-:Y:S01]  /*8d20*/  ISETP.GT.U32.AND P3, PT, R0.reuse, R49, PT ;  /* 0x000000310000720c */ /* 0x040fe20003f64070 */
[C---:B------:R-:W-:Y:S01]  /*8d30*/  IMAD R52, R0.reuse, R3, R52 ;  /* 0x0000000300347224 */ /* 0x040fe200078e0234 */
[----:B------:R-:W-:Y:S01]  /*8d40*/  ISETP.GT.U32.AND P2, PT, R0, R4, PT ;  /* 0x000000040000720c */ /* 0x000fe20003f44070 */
[----:B------:R-:W-:Y:S01]  /*8d50*/  IMAD.HI.U32 R3, R2, R53, RZ ;  /* 0x0000003502037227 */ /* 0x000fe200078e00ff */
[----:B------:R-:W-:-:S03]  /*8d60*/  IABS R51, R54 ;  /* 0x0000003600337213 */ /* 0x000fc60000000000 */
[----:B------:R-:W-:Y:S02]  /*8d70*/  IMAD.MOV R3, RZ, RZ, -R3 ;  /* 0x000000ffff037224 */ /* 0x000fe400078e0a03 */
[----:B------:R-:W-:-:S04]  /*8d80*/  IMAD.HI.U32 R6, R2, R51, RZ ;  /* 0x0000003302067227 */ /* 0x000fc800078e00ff */
[C---:B------:R-:W-:Y:S02]  /*8d90*/  IMAD R53, R0.reuse, R3, R53 ;  /* 0x0000000300357224 */ /* 0x040fe400078e0235 */
[----:B------:R-:W-:Y:S02]  /*8da0*/  @!P3 IMAD.IADD R49, R49, 0x1, -R0 ;  /* 0x000000013131b824 */ /* 0x000fe400078e0a00 */
[----:B------:R-:W-:Y:S01]  /*8db0*/  IMAD.MOV R6, RZ, RZ, -R6 ;  /* 0x000000ffff067224 */ /* 0x000fe200078e0a06 */
[----:B------:R-:W-:Y:S01]  /*8dc0*/  ISETP.GT.U32.AND P3, PT, R0, R53, PT ;  /* 0x000000350000720c */ /* 0x000fe20003f64070 */
[----:B------:R-:W-:Y:S02]  /*8dd0*/  @!P2 IMAD.IADD R4, R4, 0x1, -R0 ;  /* 0x000000010404a824 */ /* 0x000fe400078e0a00 */
[----:B------:R-:W-:Y:S02]  /*8de0*/  IMAD R51, R0, R6, R51 ;  /* 0x0000000600337224 */ /* 0x000fe400078e0233 */
[----:B------:R-:W-:-:S04]  /*8df0*/  IMAD.MOV.U32 R6, RZ, RZ, R4 ;  /* 0x000000ffff067224 */ /* 0x000fc800078e0004 */
[----:B------:R-:W-:Y:S01]  /*8e00*/  @!P6 IMAD.MOV R6, RZ, RZ, -R6 ;  /* 0x000000ffff06e224 */ /* 0x000fe200078e0a06 */
[----:B------:R-:W-:-:S03]  /*8e10*/  ISETP.GE.AND P2, PT, R54, RZ, PT ;  /* 0x000000ff3600720c */ /* 0x000fc60003f46270 */
[----:B------:R-:W-:Y:S01]  /*8e20*/  @!P3 IMAD.IADD R53, R53, 0x1, -R0 ;  /* 0x000000013535b824 */ /* 0x000fe200078e0a00 */
[----:B------:R0:W-:Y:S01]  /*8e30*/  STL [R1+0x30], R6 ;  /* 0x0000300601007387 */ /* 0x0001e20000100800 */
[----:B----4-:R-:W-:Y:S02]  /*8e40*/  IABS R54, R5 ;  /* 0x0000000500367213 */ /* 0x010fe40000000000 */
[----:B------:R-:W-:Y:S02]  /*8e50*/  ISETP.GE.AND P3, PT, R5, RZ, PT ;  /* 0x000000ff0500720c */ /* 0x000fe40003f66270 */
[----:B------:R-:W4:Y:S01]  /*8e60*/  LDL.LU R5, [R1+0x1c8] ;  /* 0x0001c80001057983 */ /* 0x000f220000300800 */
[C---:B------:R-:W-:Y:S01]  /*8e70*/  ISETP.GT.U32.AND P4, PT, R0.reuse, R52, PT ;  /* 0x000000340000720c */ /* 0x040fe20003f84070 */
[----:B------:R-:W-:Y:S01]  /*8e80*/  @!P5 IMAD.MOV R48, RZ, RZ, -R48 ;  /* 0x000000ffff30d224 */ /* 0x000fe200078e0a30 */
[----:B------:R-:W-:Y:S01]  /*8e90*/  ISETP.GT.U32.AND P5, PT, R0, R51, PT ;  /* 0x000000330000720c */ /* 0x000fe20003fa4070 */
[----:B------:R-:W-:Y:S01]  /*8ea0*/  IMAD.HI.U32 R4, R2, R54, RZ ;  /* 0x0000003602047227 */ /* 0x000fe200078e00ff */
[----:B------:R-:W4:Y:S09]  /*8eb0*/  LDL.LU R12, [R1+0x1cc] ;  /* 0x0001cc00010c7983 */ /* 0x000f320000300800 */
[----:B------:R-:W-:-:S02]  /*8ec0*/  @!P4 IMAD.IADD R52, R52, 0x1, -R0 ;  /* 0x000000013434c824 */ /* 0x000fc400078e0a00 */
[----:B------:R-:W-:-:S03]  /*8ed0*/  @!P5 IMAD.IADD R51, R51, 0x1, -R0 ;  /* 0x000000013333d824 */ /* 0x000fc600078e0a00 */
[C---:B------:R-:W-:Y:S02]  /*8ee0*/  ISETP.GT.U32.AND P4, PT, R0.reuse, R52, PT ;  /* 0x000000340000720c */ /* 0x040fe40003f84070 */
[----:B------:R-:W-:Y:S01]  /*8ef0*/  ISETP.GT.U32.AND P6, PT, R0, R51, PT ;  /* 0x000000330000720c */ /* 0x000fe20003fc4070 */
[----:B------:R-:W-:-:S04]  /*8f00*/  IMAD.MOV R4, RZ, RZ, -R4 ;  /* 0x000000ffff047224 */ /* 0x000fc800078e0a04 */
[C---:B------:R-:W-:Y:S01]  /*8f10*/  IMAD R54, R0.reuse, R4, R54 ;  /* 0x0000000400367224 */ /* 0x040fe200078e0236 */
[----:B------:R-:W-:-:S05]  /*8f20*/  ISETP.GT.U32.AND P5, PT, R0, R50, PT ;  /* 0x000000320000720c */ /* 0x000fca0003fa4070 */
[--C-:B------:R-:W-:Y:S01]  /*8f30*/  @!P4 IMAD.IADD R52, R52, 0x1, -R0.reuse ;  /* 0x000000013434c824 */ /* 0x100fe200078e0a00 */
[----:B------:R-:W-:Y:S02]  /*8f40*/  ISETP.GE.AND P4, PT, R11, RZ, PT ;  /* 0x000000ff0b00720c */ /* 0x000fe40003f86270 */
[----:B------:R-:W4:Y:S01]  /*8f50*/  LDL.LU R11, [R1+0x1d0] ;  /* 0x0001d000010b7983 */ /* 0x000f220000300800 */
[--C-:B------:R-:W-:Y:S01]  /*8f60*/  @!P6 IMAD.IADD R51, R51, 0x1, -R0.reuse ;  /* 0x000000013333e824 */ /* 0x100fe200078e0a00 */
[----:B------:R-:W-:Y:S02]  /*8f70*/  ISETP.GT.U32.AND P6, PT, R0, R54, PT ;  /* 0x000000360000720c */ /* 0x000fe40003fc4070 */
[----:B-----5:R-:W-:Y:S01]  /*8f80*/  IABS R56, R13 ;  /* 0x0000000d00387213 */ /* 0x020fe20000000000 */
[----:B------:R-:W-:Y:S01]  /*8f90*/  @!P5 IMAD.IADD R50, R50, 0x1, -R0 ;  /* 0x000000013232d824 */ /* 0x000fe200078e0a00 */
[----:B------:R-:W-:-:S03]  /*8fa0*/  ISETP.GE.AND P5, PT, R55, RZ, PT ;  /* 0x000000ff3700720c */ /* 0x000fc60003fa6270 */
[----:B------:R-:W-:-:S06]  /*8fb0*/  IMAD.HI.U32 R4, R2, R56, RZ ;  /* 0x0000003802047227 */ /* 0x000fcc00078e00ff */
[----:B------:R-:W-:Y:S02]  /*8fc0*/  @!P6 IMAD.IADD R54, R54, 0x1, -R0 ;  /* 0x000000013636e824 */ /* 0x000fe400078e0a00 */
[----:B------:R-:W-:-:S03]  /*8fd0*/  IMAD.MOV R4, RZ, RZ, -R4 ;  /* 0x000000ffff047224 */ /* 0x000fc600078e0a04 */
[C---:B------:R-:W-:Y:S01]  /*8fe0*/  ISETP.GT.U32.AND P6, PT, R0.reuse, R54, PT ;  /* 0x000000360000720c */ /* 0x040fe20003fc4070 */
[----:B------:R-:W-:Y:S02]  /*8ff0*/  IMAD R56, R0, R4, R56 ;  /* 0x0000000400387224 */ /* 0x000fe400078e0238 */
[----:B------:R-:W-:-:S03]  /*9000*/  @!P5 IMAD.MOV R52, RZ, RZ, -R52 ;  /* 0x000000ffff34d224 */ /* 0x000fc600078e0a34 */
[----:B------:R-:W-:-:S07]  /*9010*/  ISETP.GT.U32.AND P5, PT, R0, R56, PT ;  /* 0x000000380000720c */ /* 0x000fce0003fa4070 */
[--C-:B------:R-:W-:Y:S01]  /*9020*/  @!P6 IMAD.IADD R54, R54, 0x1, -R0.reuse ;  /* 0x000000013636e824 */ /* 0x100fe200078e0a00 */
[----:B--2---:R-:W-:Y:S02]  /*9030*/  IABS R57, R61 ;  /* 0x0000003d00397213 */ /* 0x004fe40000000000 */
[----:B------:R-:W-:Y:S02]  /*9040*/  ISETP.GE.AND P6, PT, R61, RZ, PT ;  /* 0x000000ff3d00720c */ /* 0x000fe40003fc6270 */
[----:B------:R-:W2:Y:S01]  /*9050*/  LDL.LU R61, [R1+0x1d4] ;  /* 0x0001d400013d7983 */ /* 0x000ea20000300800 */
[----:B------:R-:W-:Y:S01]  /*9060*/  @!P5 IMAD.IADD R56, R56, 0x1, -R0 ;  /* 0x000000013838d824 */ /* 0x000fe200078e0a00 */
[----:B---3--:R-:W-:Y:S02]  /*9070*/  IABS R3, R14 ;  /* 0x0000000e00037213 */ /* 0x008fe40000000000 */
[----:B----4-:R-:W-:Y:S02]  /*9080*/  ISETP.GE.AND P5, PT, R5, RZ, PT ;  /* 0x000000ff0500720c */ /* 0x010fe40003fa6270 */
[----:B------:R-:W-:-:S02]  /*9090*/  IABS R58, R5 ;  /* 0x00000005003a7213 */ /* 0x000fc40000000000 */
[----:B------:R-:W3:Y:S01]  /*90a0*/  LDL.LU R5, [R1+0x1d8] ;  /* 0x0001d80001057983 */ /* 0x000ee20000300800 */
[----:B------:R-:W-:-:S04]  /*90b0*/  IMAD.HI.U32 R55, R2, R3, RZ ;  /* 0x0000000302377227 */ /* 0x000fc800078e00ff */
[----:B------:R-:W-:Y:S02]  /*90c0*/  IMAD.MOV R55, RZ, RZ, -R55 ;  /* 0x000000ffff377224 */ /* 0x000fe400078e0a37 */
[----:B------:R-:W-:Y:S02]  /*90d0*/  @!P1 IMAD.MOV R49, RZ, RZ, -R49 ;  /* 0x000000ffff319224 */ /* 0x000fe400078e0a31 */
[C---:B------:R-:W-:Y:S01]  /*90e0*/  IMAD R55, R0.reuse, R55, R3 ;  /* 0x0000003700377224 */ /* 0x040fe200078e0203 */
[----:B------:R-:W-:Y:S01]  /*90f0*/  ISETP.GT.U32.AND P1, PT, R0, R53, PT ;  /* 0x000000350000720c */ /* 0x000fe20003f24070 */
[----:B------:R-:W-:-:S03]  /*9100*/  @!P0 IMAD.MOV R50, RZ, RZ, -R50 ;  /* 0x000000ffff328224 */ /* 0x000fc600078e0a32 */
[----:B------:R-:W-:-:S09]  /*9110*/  ISETP.GT.U32.AND P0, PT, R0, R55, PT ;  /* 0x000000370000720c */ /* 0x000fd20003f04070 */
[----:B------:R-:W-:-:S04]  /*9120*/  @!P1 IMAD.IADD R53, R53, 0x1, -R0 ;  /* 0x0000000135359824 */ /* 0x000fc800078e0a00 */
[----:B------:R-:W-:Y:S02]  /*9130*/  @!P0 IMAD.IADD R55, R55, 0x1, -R0 ;  /* 0x0000000137378824 */ /* 0x000fe400078e0a00 */
[----:B------:R-:W-:Y:S01]  /*9140*/  @!P4 IMAD.MOV R53, RZ, RZ, -R53 ;  /* 0x000000ffff35c224 */ /* 0x000fe200078e0a35 */
[C---:B------:R-:W-:Y:S02]  /*9150*/  ISETP.GT.U32.AND P4, PT, R0.reuse, R56, PT ;  /* 0x000000380000720c */ /* 0x040fe40003f84070 */
[----:B------:R-:W-:Y:S01]  /*9160*/  ISETP.GT.U32.AND P0, PT, R0, R55, PT ;  /* 0x000000370000720c */ /* 0x000fe20003f04070 */
[----:B------:R-:W-:Y:S01]  /*9170*/  @!P2 IMAD.MOV R51, RZ, RZ, -R51 ;  /* 0x000000ffff33a224 */ /* 0x000fe200078e0a33 */
[----:B------:R-:W-:Y:S02]  /*9180*/  IABS R59, R11 ;  /* 0x0000000b003b7213 */ /* 0x000fe40000000000 */
[----:B------:R-:W-:Y:S02]  /*9190*/  ISETP.GE.AND P2, PT, R14, RZ, PT ;  /* 0x000000ff0e00720c */ /* 0x000fe40003f46270 */
[----:B------:R-:W-:-:S05]  /*91a0*/  ISETP.GE.AND P1, PT, R13, RZ, PT ;  /* 0x000000ff0d00720c */ /* 0x000fca0003f26270 */
[--C-:B------:R-:W-:Y:S01]  /*91b0*/  @!P4 IMAD.IADD R56, R56, 0x1, -R0.reuse ;  /* 0x000000013838c824 */ /* 0x100fe200078e0a00 */
[----:B------:R-:W-:Y:S01]  /*91c0*/  ISETP.GE.AND P4, PT, R11, RZ, PT ;  /* 0x000000ff0b00720c */ /* 0x000fe20003f86270 */
[----:B------:R-:W-:Y:S01]  /*91d0*/  @!P0 IMAD.IADD R55, R55, 0x1, -R0 ;  /* 0x0000000137378824 */ /* 0x000fe200078e0a00 */
[----:B------:R-:W4:Y:S01]  /*91e0*/  LDL.LU R11, [R1+0x1dc] ;  /* 0x0001dc00010b7983 */ /* 0x000f220000300800 */
[----:B------:R-:W-:Y:S02]  /*91f0*/  IABS R60, R12 ;  /* 0x0000000c003c7213 */ /* 0x000fe40000000000 */
[----:B------:R-:W-:Y:S01]  /*9200*/  ISETP.GE.AND P0, PT, R12, RZ, PT ;  /* 0x000000ff0c00720c */ /* 0x000fe20003f06270 */
[----:B------:R-:W5:Y:S04]  /*9210*/  LDL.LU R14, [R1+0x1e4] ;  /* 0x0001e400010e7983 */ /* 0x000f680000300800 */
[----:B------:R-:W4:Y:S04]  /*9220*/  LDL.LU R13, [R1+0x1e8] ;  /* 0x0001e800010d7983 */ /* 0x000f280000300800 */
[----:B------:R-:W4:Y:S01]  /*9230*/  LDL.LU R12, [R1+0x1ec] ;  /* 0x0001ec00010c7983 */ /* 0x000f220000300800 */
[----:B------:R-:W-:-:S02]  /*9240*/  @!P2 IMAD.MOV R55, RZ, RZ, -R55 ;  /* 0x000000ffff37a224 */ /* 0x000fc400078e0a37 */
[----:B------:R-:W-:Y:S01]  /*9250*/  @!P1 IMAD.MOV R56, RZ, RZ, -R56 ;  /* 0x000000ffff389224 */ /* 0x000fe200078e0a38 */
[----:B--2---:R-:W-:Y:S02]  /*9260*/  ISETP.GE.AND P2, PT, R61, RZ, PT ;  /* 0x000000ff3d00720c */ /* 0x004fe40003f46270 */
[----:B------:R-:W-:Y:S02]  /*9270*/  IABS R10, R61 ;  /* 0x0000003d000a7213 */ /* 0x000fe40000000000 */
[----:B------:R-:W2:Y:S01]  /*9280*/  LDL.LU R61, [R1+0x1f0] ;  /* 0x0001f000013d7983 */ /* 0x000ea20000300800 */
[----:B------:R-:W-:-:S04]  /*9290*/  IMAD.HI.U32 R3, R2, R57, RZ ;  /* 0x0000003902037227 */ /* 0x000fc800078e00ff */
[----:B------:R-:W-:-:S04]  /*92a0*/  IMAD.MOV R3, RZ, RZ, -R3 ;  /* 0x000000ffff037224 */ /* 0x000fc800078e0a03 */
[----:B------:R-:W-:Y:S02]  /*92b0*/  IMAD R57, R0, R3, R57 ;  /* 0x0000000300397224 */ /* 0x000fe400078e0239 */
[----:B------:R-:W-:-:S03]  /*92c0*/  @!P3 IMAD.MOV R54, RZ, RZ, -R54 ;  /* 0x000000ffff36b224 */ /* 0x000fc600078e0a36 */
[----:B------:R-:W-:Y:S01]  /*92d0*/  ISETP.GT.U32.AND P3, PT, R0, R57, PT ;  /* 0x000000390000720c */ /* 0x000fe20003f64070 */
[----:B------:R-:W-:-:S12]  /*92e0*/  IMAD.HI.U32 R4, R2, R60, RZ ;  /* 0x0000003c02047227 */ /* 0x000fd800078e00ff */
[----:B------:R-:W-:Y:S01]  /*92f0*/  @!P3 IMAD.IADD R57, R57, 0x1, -R0 ;  /* 0x000000013939b824 */ /* 0x000fe200078e0a00 */
[----:B---3--:R-:W-:Y:S02]  /*9300*/  ISETP.GE.AND P1, PT, R5, RZ, PT ;  /* 0x000000ff0500720c */ /* 0x008fe40003f26270 */
[----:B------:R-:W-:Y:S02]  /*9310*/  IABS R9, R5 ;  /* 0x0000000500097213 */ /* 0x000fe40000000000 */
[----:B------:R-:W3:Y:S01]  /*9320*/  LDL.LU R5, [R1+0x1f4] ;  /* 0x0001f40001057983 */ /* 0x000ee20000300800 */
[----:B------:R-:W-:Y:S01]  /*9330*/  ISETP.GT.U32.AND P3, PT, R0, R57, PT ;  /* 0x000000390000720c */ /* 0x000fe20003f64070 */
[----:B------:R-:W-:-:S04]  /*9340*/  IMAD.MOV R4, RZ, RZ, -R4 ;  /* 0x000000ffff047224 */ /* 0x000fc800078e0a04 */
[----:B------:R-:W-:Y:S02]  /*9350*/  IMAD R60, R0, R4, R60 ;  /* 0x00000004003c7224 */ /* 0x000fe400078e023c */
[----:B------:R-:W-:-:S06]  /*9360*/  IMAD.HI.U32 R3, R2, R58, RZ ;  /* 0x0000003a02037227 */ /* 0x000fcc00078e00ff */
[----:B------:R-:W-:-:S04]  /*9370*/  @!P3 IMAD.IADD R57, R57, 0x1, -R0 ;  /* 0x000000013939b824 */ /* 0x000fc800078e0a00 */
[----:B------:R-:W-:Y:S01]  /*9380*/  @!P6 IMAD.MOV R57, RZ, RZ, -R57 ;  /* 0x000000ffff39e224 */ /* 0x000fe200078e0a39 */
[----:B------:R-:W-:Y:S01]  /*9390*/  ISETP.GT.U32.AND P6, PT, R0, R60, PT ;  /* 0x0000003c0000720c */ /* 0x000fe20003fc4070 */
[----:B------:R-:W-:Y:S02]  /*93a0*/  IMAD.MOV R3, RZ, RZ, -R3 ;  /* 0x000000ffff037224 */ /* 0x000fe400078e0a03 */
[----:B0-----:R-:W-:-:S04]  /*93b0*/  IMAD.HI.U32 R6, R2, R59, RZ ;  /* 0x0000003b02067227 */ /* 0x001fc800078e00ff */
[----:B------:R-:W-:Y:S02]  /*93c0*/  IMAD R58, R0, R3, R58 ;  /* 0x00000003003a7224 */ /* 0x000fe400078e023a */
[----:B------:R-:W-:-:S03]  /*93d0*/  IMAD.MOV R3, RZ, RZ, -R6 ;  /* 0x000000ffff037224 */ /* 0x000fc600078e0a06 */
[----:B------:R-:W-:Y:S01]  /*93e0*/  ISETP.GT.U32.AND P3, PT, R0, R58, PT ;  /* 0x0000003a0000720c */ /* 0x000fe20003f64070 */
[----:B------:R-:W-:Y:S02]  /*93f0*/  @!P6 IMAD.IADD R60, R60, 0x1, -R0 ;  /* 0x000000013c3ce824 */ /* 0x000fe400078e0a00 */
[----:B------:R-:W-:Y:S02]  /*9400*/  IMAD R59, R0, R3, R59 ;  /* 0x00000003003b7224 */ /* 0x000fe400078e023b */
[----:B------:R-:W-:Y:S01]  /*9410*/  IMAD.HI.U32 R3, R2, R10, RZ ;  /* 0x0000000a02037227 */ /* 0x000fe200078e00ff */
[----:B------:R-:W-:-:S03]  /*9420*/  ISETP.GT.U32.AND P6, PT, R0, R60, PT ;  /* 0x0000003c0000720c */ /* 0x000fc60003fc4070 */
[----:B------:R-:W-:-:S04]  /*9430*/  IMAD.MOV R3, RZ, RZ, -R3 ;  /* 0x000000ffff037224 */ /* 0x000fc800078e0a03 */
[----:B------:R-:W-:Y:S02]  /*9440*/  @!P3 IMAD.IADD R58, R58, 0x1, -R0 ;  /* 0x000000013a3ab824 */ /* 0x000fe400078e0a00 */
[----:B------:R-:W-:-:S03]  /*9450*/  IMAD R10, R0, R3, R10 ;  /* 0x00000003000a7224 */ /* 0x000fc600078e020a */
[----:B------:R-:W-:Y:S01]  /*9460*/  ISETP.GT.U32.AND P3, PT, R0, R58, PT ;  /* 0x0000003a0000720c */ /* 0x000fe20003f64070 */
[----:B------:R-:W-:Y:S01]  /*9470*/  @!P6 IMAD.IADD R60, R60, 0x1, -R0 ;  /* 0x000000013c3ce824 */ /* 0x000fe200078e0a00 */
[----:B------:R-:W-:Y:S01]  /*9480*/  ISETP.GT.U32.AND P6, PT, R0, R10, PT ;  /* 0x0000000a0000720c */ /* 0x000fe20003fc4070 */
[----:B------:R-:W-:-:S04]  /*9490*/  IMAD.HI.U32 R4, R2, R9, RZ ;  /* 0x0000000902047227 */ /* 0x000fc800078e00ff */
[----:B------:R-:W-:-:S04]  /*94a0*/  IMAD.MOV R4, RZ, RZ, -R4 ;  /* 0x000000ffff047224 */ /* 0x000fc800078e0a04 */
[----:B------:R-:W-:Y:S01]  /*94b0*/  IMAD R9, R0, R4, R9 ;  /* 0x0000000400097224 */ /* 0x000fe200078e0209 */
[----:B----4-:R-:W-:Y:S01]  /*94c0*/  IABS R4, R12 ;  /* 0x0000000c00047213 */ /* 0x010fe20000000000 */
[--C-:B------:R-:W-:Y:S02]  /*94d0*/  @!P3 IMAD.IADD R58, R58, 0x1, -R0.reuse ;  /* 0x000000013a3ab824 */ /* 0x100fe400078e0a00 */
[----:B------:R-:W-:Y:S02]  /*94e0*/  @!P6 IMAD.IADD R10, R10, 0x1, -R0 ;  /* 0x000000010a0ae824 */ /* 0x000fe400078e0a00 */
[----:B------:R-:W-:Y:S02]  /*94f0*/  @!P5 IMAD.MOV R58, RZ, RZ, -R58 ;  /* 0x000000ffff3ad224 */ /* 0x000fe400078e0a3a */
[----:B------:R-:W-:Y:S01]  /*9500*/  IMAD.HI.U32 R17, R2, R4, RZ ;  /* 0x0000000402117227 */ /* 0x000fe200078e00ff */
[----:B------:R-:W-:-:S03]  /*9510*/  ISETP.GT.U32.AND P5, PT, R0, R10, PT ;  /* 0x0000000a0000720c */ /* 0x000fc60003fa4070 */
[----:B------:R-:W-:-:S04]  /*9520*/  IMAD.MOV R17, RZ, RZ, -R17 ;  /* 0x000000ffff117224 */ /* 0x000fc800078e0a11 */
[C---:B------:R-:W-:Y:S01]  /*9530*/  IMAD R4, R0.reuse, R17, R4 ;  /* 0x0000001100047224 */ /* 0x040fe200078e0204 */
[----:B------:R-:W-:-:S05]  /*9540*/  ISETP.GT.U32.AND P3, PT, R0, R59, PT ;  /* 0x0000003b0000720c */ /* 0x000fca0003f64070 */
[----:B------:R-:W-:Y:S01]  /*9550*/  @!P5 IMAD.IADD R10, R10, 0x1, -R0 ;  /* 0x000000010a0ad824 */ /* 0x000fe200078e0a00 */
[----:B------:R-:W-:Y:S02]  /*9560*/  ISETP.GT.U32.AND P5, PT, R0, R4, PT ;  /* 0x000000040000720c */ /* 0x000fe40003fa4070 */
[----:B-----5:R-:W-:Y:S02]  /*9570*/  IABS R7, R14 ;  /* 0x0000000e00077213 */ /* 0x020fe40000000000 */
[----:B------:R-:W-:-:S03]  /*9580*/  IABS R8, R11 ;  /* 0x0000000b00087213 */ /* 0x000fc60000000000 */
[----:B------:R-:W-:-:S04]  /*9590*/  IMAD.HI.U32 R15, R2, R7, RZ ;  /* 0x00000007020f7227 */ /* 0x000fc800078e00ff */
[--C-:B------:R-:W-:Y:S01]  /*95a0*/  @!P3 IMAD.IADD R59, R59, 0x1, -R0.reuse ;  /* 0x000000013b3bb824 */ /* 0x100fe200078e0a00 */
[----:B------:R-:W-:Y:S01]  /*95b0*/  ISETP.GT.U32.AND P3, PT, R0, R9, PT ;  /* 0x000000090000720c */ /* 0x000fe20003f64070 */
[----:B------:R-:W-:Y:S01]  /*95c0*/  @!P5 IMAD.IADD R4, R4, 0x1, -R0 ;  /* 0x000000010404d824 */ /* 0x000fe200078e0a00 */
[----:B--2---:R-:W-:Y:S01]  /*95d0*/  IABS R3, R61 ;  /* 0x0000003d00037213 */ /* 0x004fe20000000000 */
[----:B------:R-:W-:Y:S01]  /*95e0*/  IMAD.HI.U32 R6, R2, R8, RZ ;  /* 0x0000000802067227 */ /* 0x000fe200078e00ff */
[----:B------:R-:W-:-:S03]  /*95f0*/  ISETP.GT.U32.AND P6, PT, R0, R59, PT ;  /* 0x0000003b0000720c */ /* 0x000fc60003fc4070 */
[----:B------:R-:W-:Y:S02]  /*9600*/  IMAD.MOV R15, RZ, RZ, -R15 ;  /* 0x000000ffff0f7224 */ /* 0x000fe400078e0a0f */
[----:B------:R-:W-:Y:S01]  /*9610*/  @!P2 IMAD.MOV R10, RZ, RZ, -R10 ;  /* 0x000000ffff0aa224 */ /* 0x000fe200078e0a0a */
[C---:B------:R-:W-:Y:S01]  /*9620*/  ISETP.GT.U32.AND P2, PT, R0.reuse, R4, PT ;  /* 0x000000040000720c */ /* 0x040fe20003f44070 */
[----:B------:R-:W-:Y:S02]  /*9630*/  IMAD.MOV R6, RZ, RZ, -R6 ;  /* 0x000000ffff067224 */ /* 0x000fe400078e0a06 */
[----:B------:R-:W-:Y:S02]  /*9640*/  IMAD R7, R0, R15, R7 ;  /* 0x0000000f00077224 */ /* 0x000fe400078e0207 */
[----:B------:R-:W-:-:S04]  /*9650*/  IMAD.HI.U32 R15, R2, R3, RZ ;  /* 0x00000003020f7227 */ /* 0x000fc800078e00ff */
[C---:B------:R-:W-:Y:S01]  /*9660*/  IMAD R8, R0.reuse, R6, R8 ;  /* 0x0000000600087224 */ /* 0x040fe200078e0208 */
[----:B------:R-:W-:Y:S01]  /*9670*/  IABS R6, R13 ;  /* 0x0000000d00067213 */ /* 0x000fe20000000000 */
[----:B------:R-:W-:Y:S02]  /*9680*/  IMAD.MOV R15, RZ, RZ, -R15 ;  /* 0x000000ffff0f7224 */ /* 0x000fe400078e0a0f */
[----:B------:R-:W-:Y:S02]  /*9690*/  @!P3 IMAD.IADD R9, R9, 0x1, -R0 ;  /* 0x000000010909b824 */ /* 0x000fe400078e0a00 */
[----:B------:R-:W-:Y:S02]  /*96a0*/  IMAD R3, R0, R15, R3 ;  /* 0x0000000f00037224 */ /* 0x000fe400078e0203 */
[----:B------:R-:W-:Y:S01]  /*96b0*/  IMAD.HI.U32 R18, R2, R6, RZ ;  /* 0x0000000602127227 */ /* 0x000fe200078e00ff */
[----:B------:R-:W-:-:S03]  /*96c0*/  ISETP.GT.U32.AND P3, PT, R0, R9, PT ;  /* 0x000000090000720c */ /* 0x000fc60003f64070 */
[--C-:B------:R-:W-:Y:S01]  /*96d0*/  @!P6 IMAD.IADD R59, R59, 0x1, -R0.reuse ;  /* 0x000000013b3be824 */ /* 0x100fe200078e0a00 */
[----:B------:R-:W-:Y:S01]  /*96e0*/  ISETP.GT.U32.AND P6, PT, R0, R8, PT ;  /* 0x000000080000720c */ /* 0x000fe20003fc4070 */
[----:B------:R-:W-:Y:S01]  /*96f0*/  @!P2 IMAD.IADD R4, R4, 0x1, -R0 ;  /* 0x000000010404a824 */ /* 0x000fe200078e0a00 */
[----:B------:R-:W-:Y:S02]  /*9700*/  ISETP.GE.AND P2, PT, R61, RZ, PT ;  /* 0x000000ff3d00720c */ /* 0x000fe40003f46270 */
[----:B------:R-:W0:Y:S01]  /*9710*/  S2R R61, SR_TID.X ;  /* 0x00000000003d7919 */ /* 0x000e220000002100 */
[----:B------:R-:W-:-:S04]  /*9720*/  IMAD.MOV R18, RZ, RZ, -R18 ;  /* 0x000000ffff127224 */ /* 0x000fc800078e0a12 */
[----:B------:R-:W-:Y:S02]  /*9730*/  IMAD R6, R0, R18, R6 ;  /* 0x0000001200067224 */ /* 0x000fe400078e0206 */
[--C-:B------:R-:W-:Y:S02]  /*9740*/  @!P3 IMAD.IADD R9, R9, 0x1, -R0.reuse ;  /* 0x000000010909b824 */ /* 0x100fe400078e0a00 */
[----:B------:R-:W-:Y:S01]  /*9750*/  @!P6 IMAD.IADD R8, R8, 0x1, -R0 ;  /* 0x000000010808e824 */ /* 0x000fe200078e0a00 */
[----:B------:R-:W-:Y:S01]  /*9760*/  ISETP.GE.AND P6, PT, R11, RZ, PT ;  /* 0x000000ff0b00720c */ /* 0x000fe20003fc6270 */
[----:B------:R-:W2:Y:S01]  /*9770*/  LDL.LU R18, [R1+0x3878] ;  /* 0x0038780001127983 */ /* 0x000ea20000300800 */
[----:B------:R-:W-:Y:S01]  /*9780*/  ISETP.GT.U32.AND P3, PT, R0, R3, PT ;  /* 0x000000030000720c */ /* 0x000fe20003f64070 */
[----:B------:R-:W1:Y:S01]  /*9790*/  LDC R11, c[0x0][0x3ac] ;  /* 0x0000eb00ff0b7b82 */ /* 0x000e620000000800 */
[----:B------:R-:W-:-:S11]  /*97a0*/  @!P1 IMAD.MOV R9, RZ, RZ, -R9 ;  /* 0x000000ffff099224 */ /* 0x000fd600078e0a09 */
[----:B------:R-:W-:-:S05]  /*97b0*/  @!P3 IMAD.IADD R3, R3, 0x1, -R0 ;  /* 0x000000010303b824 */ /* 0x000fca00078e0a00 */
[----:B------:R-:W-:Y:S02]  /*97c0*/  ISETP.GT.U32.AND P1, PT, R0, R3, PT ;  /* 0x000000030000720c */ /* 0x000fe40003f24070 */
[----:B0-----:R-:W-:-:S05]  /*97d0*/  LOP3.LUT R17, R61, 0x1f, RZ, 0xc0, !PT ;  /* 0x0000001f3d117812 */ /* 0x001fca00078ec0ff */
[----:B-1----:R-:W-:-:S04]  /*97e0*/  IMAD R17, R17, R11, RZ ;  /* 0x0000000b11117224 */ /* 0x002fc800078e02ff */
[----:B------:R-:W-:Y:S02]  /*97f0*/  IMAD R17, R11, 0x20, R17 ;  /* 0x000000200b117824 */ /* 0x000fe400078e0211 */
[----:B------:R-:W-:Y:S02]  /*9800*/  @!P1 IMAD.IADD R3, R3, 0x1, -R0 ;  /* 0x0000000103039824 */ /* 0x000fe400078e0a00 */
[----:B------:R-:W-:Y:S01]  /*9810*/  IMAD R11, R11, 0x20, R17 ;  /* 0x000000200b0b7824 */ /* 0x000fe200078e0211 */
[----:B---3--:R-:W-:-:S05]  /*9820*/  IABS R16, R5 ;  /* 0x0000000500107213 */ /* 0x008fca0000000000 */
[----:B------:R-:W-:-:S04]  /*9830*/  IMAD.HI.U32 R15, R2, R16, RZ ;  /* 0x00000010020f7227 */ /* 0x000fc800078e00ff */
[----:B------:R-:W-:-:S04]  /*9840*/  IMAD.MOV.U32 R2, RZ, RZ, R60 ;  /* 0x000000ffff027224 */ /* 0x000fc800078e003c */
[----:B------:R-:W-:Y:S01]  /*9850*/  @!P0 IMAD.MOV R2, RZ, RZ, -R2 ;  /* 0x000000ffff028224 */ /* 0x000fe200078e0a02 */
[C---:B------:R-:W-:Y:S01]  /*9860*/  ISETP.GT.U32.AND P0, PT, R0.reuse, R7, PT ;  /* 0x000000070000720c */ /* 0x040fe20003f04070 */
[----:B------:R-:W-:Y:S02]  /*9870*/  IMAD.MOV.U32 R60, RZ, RZ, R59 ;  /* 0x000000ffff3c7224 */ /* 0x000fe400078e003b */
[----:B------:R-:W-:Y:S02]  /*9880*/  IMAD.MOV R15, RZ, RZ, -R15 ;  /* 0x000000ffff0f7224 */ /* 0x000fe400078e0a0f */
[----:B------:R-:W-:Y:S01]  /*9890*/  @!P4 IMAD.MOV R60, RZ, RZ, -R60 ;  /* 0x000000ffff3cc224 */ /* 0x000fe200078e0a3c */
[C---:B------:R-:W-:Y:S01]  /*98a0*/  ISETP.GT.U32.AND P4, PT, R0.reuse, R6, PT ;  /* 0x000000060000720c */ /* 0x040fe20003f84070 */
[C---:B------:R-:W-:Y:S02]  /*98b0*/  IMAD R59, R0.reuse, R15, R16 ;  /* 0x0000000f003b7224 */ /* 0x040fe400078e0210 */
[----:B------:R-:W3:Y:S04]  /*98c0*/  LDL.LU R16, [R1+0x1c] ;  /* 0x00001c0001107983 */ /* 0x000ee80000300800 */
[--C-:B------:R-:W-:Y:S01]  /*98d0*/  @!P0 IMAD.IADD R7, R7, 0x1, -R0.reuse ;  /* 0x0000000107078824 */ /* 0x100fe200078e0a00 */
[----:B------:R-:W-:Y:S01]  /*98e0*/  ISETP.GT.U32.AND P0, PT, R0, R59, PT ;  /* 0x0000003b0000720c */ /* 0x000fe20003f04070 */
[----:B------:R-:W4:Y:S04]  /*98f0*/  LDL.LU R15, [R1+0x18] ;  /* 0x00001800010f7983 */ /* 0x000f280000300800 */
[----:B------:R-:W-:Y:S01]  /*9900*/  @!P4 IMAD.IADD R6, R6, 0x1, -R0 ;  /* 0x000000010606c824 */ /* 0x000fe200078e0a00 */
[----:B------:R-:W-:-:S02]  /*9910*/  ISETP.GT.U32.AND P4, PT, R0, R8, PT ;  /* 0x000000080000720c */ /* 0x000fc40003f84070 */
[C---:B------:R-:W-:Y:S02]  /*9920*/  ISETP.GT.U32.AND P5, PT, R0.reuse, R7, PT ;  /* 0x000000070000720c */ /* 0x040fe40003fa4070 */
[----:B------:R-:W-:-:S03]  /*9930*/  ISETP.GT.U32.AND P3, PT, R0, R6, PT ;  /* 0x000000060000720c */ /* 0x000fc60003f64070 */
[----:B------:R-:W-:-:S05]  /*9940*/  @!P0 IMAD.IADD R59, R59, 0x1, -R0 ;  /* 0x000000013b3b8824 */ /* 0x000fca00078e0a00 */
[----:B------:R-:W-:Y:S01]  /*9950*/  ISETP.GT.U32.AND P0, PT, R0, R59, PT ;  /* 0x0000003b0000720c */ /* 0x000fe20003f04070 */
[--C-:B------:R-:W-:Y:S01]  /*9960*/  @!P4 IMAD.IADD R8, R8, 0x1, -R0.reuse ;  /* 0x000000010808c824 */ /* 0x100fe200078e0a00 */
[----:B------:R-:W-:Y:S01]  /*9970*/  ISETP.GE.AND P4, PT, R14, RZ, PT ;  /* 0x000000ff0e00720c */ /* 0x000fe20003f86270 */
[--C-:B------:R-:W-:Y:S01]  /*9980*/  @!P5 IMAD.IADD R7, R7, 0x1, -R0.reuse ;  /* 0x000000010707d824 */ /* 0x100fe200078e0a00 */
[----:B------:R-:W-:Y:S01]  /*9990*/  ISETP.GE.AND P5, PT, R13, RZ, PT ;  /* 0x000000ff0d00720c */ /* 0x000fe20003fa6270 */
[----:B------:R-:W-:Y:S01]  /*99a0*/  @!P3 IMAD.IADD R6, R6, 0x1, -R0 ;  /* 0x000000010606b824 */ /* 0x000fe200078e0a00 */
[----:B------:R-:W5:Y:S01]  /*99b0*/  LDL.LU R14, [R1+0x14] ;  /* 0x00001400010e7983 */ /* 0x000f620000300800 */
[----:B------:R-:W-:-:S03]  /*99c0*/  ISETP.GE.AND P3, PT, R12, RZ, PT ;  /* 0x000000ff0c00720c */ /* 0x000fc60003f66270 */
[----:B------:R-:W2:Y:S01]  /*99d0*/  LDL.LU R13, [R1+0x10] ;  /* 0x00001000010d7983 */ /* 0x000ea20000300800 */
[----:B------:R-:W-:-:S03]  /*99e0*/  ISETP.GE.AND P1, PT, R5, RZ, PT ;  /* 0x000000ff0500720c */ /* 0x000fc60003f26270 */
[----:B------:R-:W2:Y:S01]  /*99f0*/  LDL.LU R12, [R1+0xc] ;  /* 0x00000c00010c7983 */ /* 0x000ea20000300800 */
[----:B------:R-:W-:-:S03]  /*9a00*/  @!P0 IMAD.IADD R59, R59, 0x1, -R0 ;  /* 0x000000013b3b8824 */ /* 0x000fc600078e0a00 */
[----:B------:R-:W2:Y:S04]  /*9a10*/  LDL.LU R61, [R1+0x8] ;  /* 0x00000800013d7983 */ /* 0x000ea80000300800 */
[----:B------:R-:W2:Y:S04]  /*9a20*/  LDL.LU R5, [R1+0x3874] ;  /* 0x0038740001057983 */ /* 0x000ea80000300800 */
[----:B------:R-:W3:Y:S04]  /*9a30*/  LDL.LU R0, [R1] ;  /* 0x0000000001007983 */ /* 0x000ee80000300800 */
[----:B------:R-:W4:Y:S04]  /*9a40*/  LDL.LU R17, [R1+0x3870] ;  /* 0x0038700001117983 */ /* 0x000f280000300800 */
[----:B------:R-:W5:Y:S01]  /*9a50*/  LDL.LU R11, [R1+0x386c] ;  /* 0x00386c00010b7983 */ /* 0x000f620000300800 */
[----:B--2---:R-:W-:-:S02]  /*9a60*/  ISETP.NE.AND P0, PT, R5, RZ, PT ;  /* 0x000000ff0500720c */ /* 0x004fc40003f05270 */
[----:B------:R-:W-:-:S04]  /*9a70*/  LOP3.LUT R5, RZ, R5, RZ, 0x33, !PT ;  /* 0x00000005ff057212 */ /* 0x000fc800078e33ff */
[C---:B---3--:R-:W-:Y:S02]  /*9a80*/  SEL R16, R5.reuse, R16, !P0 ;  /* 0x0000001005107207 */ /* 0x048fe40004000000 */
[C---:B----4-:R-:W-:Y:S02]  /*9a90*/  SEL R15, R5.reuse, R15, !P0 ;  /* 0x0000000f050f7207 */ /* 0x050fe40004000000 */
[C---:B-----5:R-:W-:Y:S02]  /*9aa0*/  SEL R11, R5.reuse, R11, !P0 ;  /* 0x0000000b050b7207 */ /* 0x060fe40004000000 */
[----:B------:R-:W-:-:S03]  /*9ab0*/  SEL R14, R5, R14, !P0 ;  /* 0x0000000e050e7207 */ /* 0x000fc60004000000 */
[----:B------:R0:W-:Y:S01]  /*9ac0*/  STL [R1+0x1c4], R11 ;  /* 0x0001c40b01007387 */ /* 0x0001e20000100800 */
[C---:B------:R-:W-:Y:S02]  /*9ad0*/  SEL R13, R5.reuse, R13, !P0 ;  /* 0x0000000d050d7207 */ /* 0x040fe40004000000 */
[C---:B------:R-:W-:Y:S01]  /*9ae0*/  SEL R12, R5.reuse, R12, !P0 ;  /* 0x0000000c050c7207 */ /* 0x040fe20004000000 */
[----:B0-----:R-:W2:Y:S04]  /*9af0*/  LDL.LU R11, [R1+0x4] ;  /* 0x00000400010b7983 */ /* 0x001ea80000300800 */
[----:B------:R0:W-:Y:S01]  /*9b00*/  STL [R1+0x1dc], R16 ;  /* 0x0001dc1001007387 */ /* 0x0001e20000100800 */
[----:B------:R-:W-:-:S03]  /*9b10*/  SEL R61, R5, R61, !P0 ;  /* 0x0000003d053d7207 */ /* 0x000fc60004000000 */
[----:B0-----:R-:W3:Y:S04]  /*9b20*/  LDL.LU R16, [R1+0x3868] ;  /* 0x0038680001107983 */ /* 0x001ee80000300800 */
[----:B------:R0:W-:Y:S04]  /*9b30*/  STL [R1+0x1d8], R15 ;  /* 0x0001d80f01007387 */ /* 0x0001e80000100800 */
[----:B0-----:R-:W4:Y:S04]  /*9b40*/  LDL.LU R15, [R1+0x3864] ;  /* 0x00386400010f7983 */ /* 0x001f280000300800 */
[----:B------:R0:W-:Y:S04]  /*9b50*/  STL [R1+0x1d4], R14 ;  /* 0x0001d40e01007387 */ /* 0x0001e80000100800 */
[----:B0-----:R-:W5:Y:S04]  /*9b60*/  LDL.LU R14, [R1+0x3860] ;  /* 0x00386000010e7983 */ /* 0x001f680000300800 */
[----:B------:R0:W-:Y:S04]  /*9b70*/  STL [R1+0x1d0], R13 ;  /* 0x0001d00d01007387 */ /* 0x0001e80000100800 */
[----:B0-----:R-:W3:Y:S04]  /*9b80*/  LDL.LU R13, [R1+0x385c] ;  /* 0x00385c00010d7983 */ /* 0x001ee80000300800 */
[----:B------:R0:W-:Y:S04]  /*9b90*/  STL [R1+0x1cc], R12 ;  /* 0x0001cc0c01007387 */ /* 0x0001e80000100800 */
[----:B0-----:R-:W4:Y:S04]  /*9ba0*/  LDL.LU R12, [R1+0x3858] ;  /* 0x00385800010c7983 */ /* 0x001f280000300800 */
[----:B------:R0:W-:Y:S04]  /*9bb0*/  STL [R1+0x1c8], R61 ;  /* 0x0001c83d01007387 */ /* 0x0001e80000100800 */
[----:B0-----:R-:W5:Y:S01]  /*9bc0*/  LDL.LU R61, [R1+0x3854] ;  /* 0x00385400013d7983 */ /* 0x001f620000300800 */
[----:B--2---:R-:W-:-:S05]  /*9bd0*/  SEL R11, R5, R11, !P0 ;  /* 0x0000000b050b7207 */ /* 0x004fca0004000000 */
[----:B------:R0:W-:Y:S02]  /*9be0*/  STL [R1+0x1c0], R11 ;  /* 0x0001c00b01007387 */ /* 0x0001e40000100800 */
[----:B0-----:R-:W-:-:S05]  /*9bf0*/  SEL R11, R5, R0, !P0 ;  /* 0x00000000050b7207 */ /* 0x001fca0004000000 */
[----:B------:R3:W-:Y:S02]  /*9c00*/  STL [R1+0x1bc], R11 ;  /* 0x0001bc0b01007387 */ /* 0x0007e40000100800 */
[C---:B---3--:R-:W-:Y:S02]  /*9c10*/  SEL R11, R5.reuse, R13, !P0 ;  /* 0x0000000d050b7207 */ /* 0x048fe40004000000 */
[C---:B----4-:R-:W-:Y:S02]  /*9c20*/  SEL R12, R5.reuse, R12, !P0 ;  /* 0x0000000c050c7207 */ /* 0x050fe40004000000 */
[----:B-----5:R-:W-:-:S05]  /*9c30*/  SEL R0, R5, R61, !P0 ;  /* 0x0000003d05007207 */ /* 0x020fca0004000000 */
[----:B------:R0:W-:Y:S04]  /*9c40*/  STL [R1+0x1b8], R0 ;  /* 0x0001b80001007387 */ /* 0x0001e80000100800 */
[----:B------:R1:W-:Y:S01]  /*9c50*/  STL [R1+0x1b0], R12 ;  /* 0x0001b00c01007387 */ /* 0x0003e20000100800 */
[----:B0-----:R-:W-:-:S03]  /*9c60*/  SEL R0, R5, R14, !P0 ;  /* 0x0000000e05007207 */ /* 0x001fc60004000000 */
[----:B------:R0:W-:Y:S01]  /*9c70*/  STL [R1+0x1a4], R11 ;  /* 0x0001a40b01007387 */ /* 0x0001e20000100800 */
[----:B-1----:R-:W-:-:S03]  /*9c80*/  SEL R12, R5, R15, !P0 ;  /* 0x0000000f050c7207 */ /* 0x002fc60004000000 */
[----:B------:R1:W-:Y:S04]  /*9c90*/  STL [R1+0x1a0], R0 ;  /* 0x0001a00001007387 */ /* 0x0003e80000100800 */
[----:B------:R2:W-:Y:S01]  /*9ca0*/  STL [R1+0x19c], R12 ;  /* 0x00019c0c01007387 */ /* 0x0005e20000100800 */
[C---:B0-----:R-:W-:Y:S02]  /*9cb0*/  SEL R11, R5.reuse, R16, !P0 ;  /* 0x00000010050b7207 */ /* 0x041fe40004000000 */
[----:B-1----:R-:W-:-:S03]  /*9cc0*/  SEL R0, R5, R17, !P0 ;  /* 0x0000001105007207 */ /* 0x002fc60004000000 */
[----:B------:R0:W-:Y:S01]  /*9cd0*/  STL [R1+0x198], R11 ;  /* 0x0001980b01007387 */ /* 0x0001e20000100800 */
[----:B--2---:R-:W-:-:S03]  /*9ce0*/  SEL R12, R5, R18, !P0 ;  /* 0x00000012050c7207 */ /* 0x004fc60004000000 */
        /* <DEDUP_REMOVED lines=12> */
[----:B0-----:R-:W2:Y:S04]  /*9db0*/  LDL.LU R11, [R1+0xa8] ;  /* 0x0000a800010b7983 */ /* 0x001ea80000300800 */
[----:B------:R0:W-:Y:S04]  /*9dc0*/  STL [R1+0x174], R0 ;  /* 0x0001740001007387 */ /* 0x0001e80000100800 */
[----:B------:R1:W-:Y:S01]  /*9dd0*/  STL [R1+0x168], R12 ;  /* 0x0001680c01007387 */ /* 0x0003e20000100800 */
[----:B------:R-:W-:-:S03]  /*9de0*/  SEL R14, R5, R26, !P0 ;  /* 0x0000001a050e7207 */ /* 0x000fc60004000000 */
[----:B------:R-:W3:Y:S01]  /*9df0*/  LDL.LU R22, [R1+0xb0] ;  /* 0x0000b00001167983 */ /* 0x000ee20000300800 */
[----:B0-----:R-:W-:-:S03]  /*9e00*/  SEL R0, R5, R25, !P0 ;  /* 0x0000001905007207 */ /* 0x001fc60004000000 */
[----:B------:R-:W4:Y:S04]  /*9e10*/  LDL.LU R18, [R1+0xb8] ;  /* 0x0000b80001127983 */ /* 0x000f280000300800 */
[----:B------:R0:W-:Y:S01]  /*9e20*/  STL [R1+0x164], R0 ;  /* 0x0001640001007387 */ /* 0x0001e20000100800 */
[----:B------:R-:W-:-:S03]  /*9e30*/  SEL R13, R5, R28, !P0 ;  /* 0x0000001c050d7207 */ /* 0x000fc60004000000 */
[----:B-1----:R-:W5:Y:S01]  /*9e40*/  LDL.LU R12, [R1+0xbc] ;  /* 0x0000bc00010c7983 */ /* 0x002f620000300800 */
[----:B0-----:R-:W-:-:S03]  /*9e50*/  SEL R0, R5, R27, !P0 ;  /* 0x0000001b05007207 */ /* 0x001fc60004000000 */
[----:B------:R-:W-:Y:S04]  /*9e60*/  STL [R1+0x154], R14 ;  /* 0x0001540e01007387 */ /* 0x000fe80000100800 */
[----:B------:R-:W5:Y:S04]  /*9e70*/  LDL.LU R61, [R1+0x4c] ;  /* 0x00004c00013d7983 */ /* 0x000f680000300800 */
[----:B------:R0:W-:Y:S04]  /*9e80*/  STL [R1+0x150], R0 ;  /* 0x0001500001007387 */ /* 0x0001e80000100800 */
[----:B------:R1:W-:Y:S04]  /*9e90*/  STL [R1+0x148], R13 ;  /* 0x0001480d01007387 */ /* 0x0003e80000100800 */
[----:B------:R-:W5:Y:S01]  /*9ea0*/  LDL.LU R21, [R1+0x80] ;  /* 0x0000800001157983 */ /* 0x000f620000300800 */
[----:B0-----:R-:W-:-:S03]  /*9eb0*/  SEL R0, R5, R29, !P0 ;  /* 0x0000001d05007207 */ /* 0x001fc60004000000 */
[----:B------:R-:W5:Y:S04]  /*9ec0*/  LDL.LU R20, [R1+0xa4] ;  /* 0x0000a40001147983 */ /* 0x000f680000300800 */
[----:B------:R0:W-:Y:S04]  /*9ed0*/  STL [R1+0x140], R0 ;  /* 0x0001400001007387 */ /* 0x0001e80000100800 */
[----:B------:R-:W5:Y:S01]  /*9ee0*/  LDL.LU R19, [R1+0x84] ;  /* 0x0000840001137983 */ /* 0x000f620000300800 */
[----:B-1----:R-:W-:-:S03]  /*9ef0*/  SEL R13, R5, R30, !P0 ;  /* 0x0000001e050d7207 */ /* 0x002fc60004000000 */
[----:B------:R-:W5:Y:S04]  /*9f00*/  LDL.LU R17, [R1+0x8c] ;  /* 0x00008c0001117983 */ /* 0x000f680000300800 */
[----:B------:R-:W5:Y:S01]  /*9f10*/  LDL.LU R16, [R1+0xa0] ;  /* 0x0000a00001107983 */ /* 0x000f620000300800 */
[----:B0-----:R-:W-:-:S03]  /*9f20*/  SEL R0, R5, R31, !P0 ;  /* 0x0000001f05007207 */ /* 0x001fc60004000000 */
[----:B------:R0:W-:Y:S04]  /*9f30*/  STL [R1+0x13c], R13 ;  /* 0x00013c0d01007387 */ /* 0x0001e80000100800 */
[----:B------:R-:W5:Y:S04]  /*9f40*/  LDL.LU R14, [R1+0x94] ;  /* 0x00009400010e7983 */ /* 0x000f680000300800 */
[----:B------:R1:W-:Y:S01]  /*9f50*/  STL [R1+0x134], R0 ;  /* 0x0001340001007387 */ /* 0x0003e20000100800 */
[----:B0-----:R-:W-:-:S03]  /*9f60*/  SEL R13, R5, R32, !P0 ;  /* 0x00000020050d7207 */ /* 0x001fc60004000000 */
[----:B------:R-:W5:Y:S01]  /*9f70*/  LDL.LU R15, [R1+0x98] ;  /* 0x00009800010f7983 */ /* 0x000f620000300800 */
[----:B-1----:R-:W-:-:S03]  /*9f80*/  SEL R0, R5, R33, !P0 ;  /* 0x0000002105007207 */ /* 0x002fc60004000000 */
[----:B------:R0:W-:Y:S04]  /*9f90*/  STL [R1+0x128], R13 ;  /* 0x0001280d01007387 */ /* 0x0001e80000100800 */
[----:B------:R1:W-:Y:S01]  /*9fa0*/  STL [R1+0x11c], R0 ;  /* 0x00011c0001007387 */ /* 0x0003e20000100800 */
[C---:B0-----:R-:W-:Y:S02]  /*9fb0*/  SEL R13, R5.reuse, R34, !P0 ;  /* 0x00000022050d7207 */ /* 0x041fe40004000000 */
[----:B-1----:R-:W-:-:S03]  /*9fc0*/  SEL R0, R5, R35, !P0 ;  /* 0x0000002305007207 */ /* 0x002fc60004000000 */
[----:B------:R0:W-:Y:S01]  /*9fd0*/  STL [R1+0x118], R13 ;  /* 0x0001180d01007387 */ /* 0x0001e20000100800 */
[----:B------:R-:W-:-:S03]  /*9fe0*/  SEL R23, R5, R36, !P0 ;  /* 0x0000002405177207 */ /* 0x000fc60004000000 */
[----:B0-----:R-:W5:Y:S04]  /*9ff0*/  LDL.LU R13, [R1+0x90] ;  /* 0x00009000010d7983 */ /* 0x001f680000300800 */
[----:B------:R0:W-:Y:S04]  /*a000*/  STL [R1+0x114], R0 ;  /* 0x0001140001007387 */ /* 0x0001e80000100800 */
[----:B------:R-:W-:Y:S01]  /*a010*/  STL [R1+0x104], R23 ;  /* 0x0001041701007387 */ /* 0x000fe20000100800 */
[----:B0-----:R-:W-:-:S05]  /*a020*/  SEL R0, R5, R37, !P0 ;  /* 0x0000002505007207 */ /* 0x001fca0004000000 */
[----:B------:R0:W-:Y:S04]  /*a030*/  STL [R1+0x100], R0 ;  /* 0x0001000001007387 */ /* 0x0001e80000100800 */
[----:B0-----:R-:W5:Y:S01]  /*a040*/  LDL.LU R0, [R1+0x1e0] ;  /* 0x0001e00001007983 */ /* 0x001f620000300800 */
[C---:B------:R-:W-:Y:S02]  /*a050*/  SEL R24, R5.reuse, R38, !P0 ;  /* 0x0000002605187207 */ /* 0x040fe40004000000 */
[C---:B------:R-:W-:Y:S02]  /*a060*/  SEL R23, R5.reuse, R39, !P0 ;  /* 0x0000002705177207 */ /* 0x040fe40004000000 */
[C---:B------:R-:W-:Y:S01]  /*a070*/  SEL R25, R5.reuse, R40, !P0 ;  /* 0x0000002805197207 */ /* 0x040fe20004000000 */
[----:B------:R-:W-:Y:S04]  /*a080*/  STL [R1+0xfc], R24 ;  /* 0x0000fc1801007387 */ /* 0x000fe80000100800 */
[----:B------:R0:W-:Y:S04]  /*a090*/  STL [R1+0xf8], R23 ;  /* 0x0000f81701007387 */ /* 0x0001e80000100800 */
[----:B------:R-:W-:Y:S01]  /*a0a0*/  STL [R1+0xe4], R25 ;  /* 0x0000e41901007387 */ /* 0x000fe20000100800 */
[----:B0-----:R-:W-:-:S02]  /*a0b0*/  SEL R23, R5, R41, !P0 ;  /* 0x0000002905177207 */ /* 0x001fc40004000000 */
[C---:B--2---:R-:W-:Y:S02]  /*a0c0*/  SEL R24, R5.reuse, R11, !P0 ;  /* 0x0000000b05187207 */ /* 0x044fe40004000000 */
[----:B------:R-:W2:Y:S04]  /*a0d0*/  LDL.LU R11, [R1+0x88] ;  /* 0x00008800010b7983 */ /* 0x000ea80000300800 */
[----:B------:R3:W-:Y:S04]  /*a0e0*/  STL [R1+0xdc], R23 ;  /* 0x0000dc1701007387 */ /* 0x0007e80000100800 */
[----:B------:R-:W-:Y:S01]  /*a0f0*/  STL [R1+0xd8], R24 ;  /* 0x0000d81801007387 */ /* 0x000fe20000100800 */
[----:B---3--:R-:W-:-:S02]  /*a100*/  SEL R23, R5, R22, !P0 ;  /* 0x0000001605177207 */ /* 0x008fc40004000000 */
[----:B----4-:R-:W-:-:S03]  /*a110*/  SEL R22, R5, R18, !P0 ;  /* 0x0000001205167207 */ /* 0x010fc60004000000 */
[----:B------:R-:W-:Y:S01]  /*a120*/  STL [R1+0xd4], R23 ;  /* 0x0000d41701007387 */ /* 0x000fe20000100800 */
[----:B-----5:R-:W-:-:S03]  /*a130*/  SEL R12, R5, R12, !P0 ;  /* 0x0000000c050c7207 */ /* 0x020fc60004000000 */
[----:B------:R-:W3:Y:S04]  /*a140*/  LDL.LU R18, [R1+0x60] ;  /* 0x0000600001127983 */ /* 0x000ee80000300800 */
[----:B------:R0:W-:Y:S04]  /*a150*/  STL [R1+0xcc], R22 ;  /* 0x0000cc1601007387 */ /* 0x0001e80000100800 */
[----:B------:R1:W-:Y:S01]  /*a160*/  STL [R1+0xc8], R12 ;  /* 0x0000c80c01007387 */ /* 0x0003e20000100800 */
[C---:B0-----:R-:W-:Y:S02]  /*a170*/  SEL R22, R5.reuse, R42, !P0 ;  /* 0x0000002a05167207 */ /* 0x041fe40004000000 */
[C---:B------:R-:W-:Y:S01]  /*a180*/  SEL R23, R5.reuse, R61, !P0 ;  /* 0x0000003d05177207 */ /* 0x040fe20004000000 */
[----:B-1----:R-:W4:Y:S04]  /*a190*/  LDL.LU R12, [R1+0x78] ;  /* 0x00007800010c7983 */ /* 0x002f280000300800 */
[----:B------:R0:W-:Y:S04]  /*a1a0*/  STL [R1+0xc4], R22 ;  /* 0x0000c41601007387 */ /* 0x0001e80000100800 */
[----:B------:R-:W5:Y:S01]  /*a1b0*/  LDL.LU R61, [R1+0x64] ;  /* 0x00006400013d7983 */ /* 0x000f620000300800 */
[----:B0-----:R-:W-:-:S02]  /*a1c0*/  SEL R22, R5, R21, !P0 ;  /* 0x0000001505167207 */ /* 0x001fc40004000000 */
[C---:B------:R-:W-:Y:S01]  /*a1d0*/  SEL R21, R5.reuse, R20, !P0 ;  /* 0x0000001405157207 */ /* 0x040fe20004000000 */
[----:B------:R-:W-:Y:S01]  /*a1e0*/  STL [R1+0xc0], R23 ;  /* 0x0000c01701007387 */ /* 0x000fe20000100800 */
[C---:B------:R-:W-:Y:S02]  /*a1f0*/  SEL R20, R5.reuse, R19, !P0 ;  /* 0x0000001305147207 */ /* 0x040fe40004000000 */
[C---:B------:R-:W-:Y:S01]  /*a200*/  SEL R19, R5.reuse, R17, !P0 ;  /* 0x0000001105137207 */ /* 0x040fe20004000000 */
[----:B------:R-:W-:Y:S04]  /*a210*/  STL [R1+0xbc], R22 ;  /* 0x0000bc1601007387 */ /* 0x000fe80000100800 */
[----:B------:R-:W-:Y:S04]  /*a220*/  STL [R1+0xb8], R21 ;  /* 0x0000b81501007387 */ /* 0x000fe80000100800 */
[----:B------:R-:W5:Y:S04]  /*a230*/  LDL.LU R17, [R1+0x68] ;  /* 0x0000680001117983 */ /* 0x000f680000300800 */
[----:B------:R0:W-:Y:S04]  /*a240*/  STL [R1+0xb0], R20 ;  /* 0x0000b01401007387 */ /* 0x0001e80000100800 */
[----:B------:R1:W-:Y:S01]  /*a250*/  STL [R1+0xa8], R19 ;  /* 0x0000a81301007387 */ /* 0x0003e20000100800 */
[----:B0-----:R-:W-:-:S03]  /*a260*/  SEL R20, R5, R16, !P0 ;  /* 0x0000001005147207 */ /* 0x001fc60004000000 */
[----:B------:R-:W5:Y:S01]  /*a270*/  LDL.LU R16, [R1+0x74] ;  /* 0x0000740001107983 */ /* 0x000f620000300800 */
[----:B-1----:R-:W-:-:S03]  /*a280*/  SEL R19, R5, R14, !P0 ;  /* 0x0000000e05137207 */ /* 0x002fc60004000000 */
[----:B------:R-:W-:Y:S04]  /*a290*/  STL [R1+0xa4], R20 ;  /* 0x0000a41401007387 */ /* 0x000fe80000100800 */
[----:B------:R-:W5:Y:S01]  /*a2a0*/  LDL.LU R30, [R1+0x70] ;  /* 0x00007000011e7983 */ /* 0x000f620000300800 */
[----:B------:R-:W-:-:S03]  /*a2b0*/  SEL R15, R5, R15, !P0 ;  /* 0x0000000f050f7207 */ /* 0x000fc60004000000 */
[----:B------:R-:W5:Y:S04]  /*a2c0*/  LDL.LU R14, [R1+0x1a8] ;  /* 0x0001a800010e7983 */ /* 0x000f680000300800 */
[----:B------:R-:W-:Y:S04]  /*a2d0*/  STL [R1+0xa0], R19 ;  /* 0x0000a01301007387 */ /* 0x000fe80000100800 */
[----:B------:R-:W5:Y:S04]  /*a2e0*/  LDL.LU R29, [R1+0x1b4] ;  /* 0x0001b400011d7983 */ /* 0x000f680000300800 */
[----:B------:R-:W5:Y:S04]  /*a2f0*/  LDL.LU R28, [R1+0x1ac] ;  /* 0x0001ac00011c7983 */ /* 0x000f680000300800 */
[----:B------:R0:W-:Y:S01]  /*a300*/  STL [R1+0x98], R15 ;  /* 0x0000980f01007387 */ /* 0x0001e20000100800 */
[----:B------:R-:W-:-:S03]  /*a310*/  SEL R13, R5, R13, !P0 ;  /* 0x0000000d050d7207 */ /* 0x000fc60004000000 */
[----:B0-----:R-:W5:Y:S04]  /*a320*/  LDL.LU R15, [R1+0x58] ;  /* 0x00005800010f7983 */ /* 0x001f680000300800 */
[----:B------:R-:W5:Y:S04]  /*a330*/  LDL.LU R27, [R1+0x54] ;  /* 0x00005400011b7983 */ /* 0x000f680000300800 */
[----:B------:R-:W5:Y:S04]  /*a340*/  LDL.LU R26, [R1+0x50] ;  /* 0x00005000011a7983 */ /* 0x000f680000300800 */
[----:B------:R0:W-:Y:S01]  /*a350*/  STL [R1+0x94], R13 ;  /* 0x0000940d01007387 */ /* 0x0001e20000100800 */
[----:B------:R-:W-:-:S03]  /*a360*/  SEL R0, R5, R0, !P0 ;  /* 0x0000000005007207 */ /* 0x000fc60004000000 */
[----:B0-----:R-:W5:Y:S04]  /*a370*/  LDL.LU R13, [R1+0x188] ;  /* 0x00018800010d7983 */ /* 0x001f680000300800 */
[----:B------:R-:W5:Y:S04]  /*a380*/  LDL.LU R25, [R1+0x178] ;  /* 0x0001780001197983 */ /* 0x000f680000300800 */
[----:B------:R-:W5:Y:S04]  /*a390*/  LDL.LU R24, [R1+0x170] ;  /* 0x0001700001187983 */ /* 0x000f680000300800 */
[----:B------:R0:W-:Y:S04]  /*a3a0*/  STL [R1+0x90], R0 ;  /* 0x0000900001007387 */ /* 0x0001e80000100800 */
[----:B0-----:R-:W5:Y:S04]  /*a3b0*/  LDL.LU R0, [R1+0x16c] ;  /* 0x00016c0001007983 */ /* 0x001f680000300800 */
[----:B------:R-:W5:Y:S04]  /*a3c0*/  LDL.LU R23, [R1+0x160] ;  /* 0x0001600001177983 */ /* 0x000f680000300800 */
[----:B------:R-:W5:Y:S01]  /*a3d0*/  LDL.LU R22, [R1+0x15c] ;  /* 0x00015c0001167983 */ /* 0x000f620000300800 */
[----:B--2---:R-:W-:-:S05]  /*a3e0*/  SEL R11, R5, R11, !P0 ;  /* 0x0000000b050b7207 */ /* 0x004fca0004000000 */
[----:B------:R0:W-:Y:S04]  /*a3f0*/  STL [R1+0x8c], R11 ;  /* 0x00008c0b01007387 */ /* 0x0001e80000100800 */
[----:B0-----:R-:W2:Y:S04]  /*a400*/  LDL.LU R11, [R1+0x158] ;  /* 0x00015800010b7983 */ /* 0x001ea80000300800 */
[----:B------:R-:W2:Y:S01]  /*a410*/  LDL.LU R21, [R1+0x14c] ;  /* 0x00014c0001157983 */ /* 0x000ea20000300800 */
[----:B---3--:R-:W-:-:S05]  /*a420*/  SEL R18, R5, R18, !P0 ;  /* 0x0000001205127207 */ /* 0x008fca0004000000 */
[----:B------:R5:W-:Y:S01]  /*a430*/  STL [R1+0x88], R18 ;  /* 0x0000881201007387 */ /* 0x000be20000100800 */
[----:B----4-:R-:W-:-:S03]  /*a440*/  SEL R19, R5, R12, !P0 ;  /* 0x0000000c05137207 */ /* 0x010fc60004000000 */
[----:B------:R-:W3:Y:S04]  /*a450*/  LDL.LU R12, [R1+0x120] ;  /* 0x00012000010c7983 */ /* 0x000ee80000300800 */
[----:B------:R0:W-:Y:S01]  /*a460*/  STL [R1+0x84], R19 ;  /* 0x0000841301007387 */ /* 0x0001e20000100800 */
[----:B-----5:R-:W-:-:S03]  /*a470*/  SEL R18, R5, R61, !P0 ;  /* 0x0000003d05127207 */ /* 0x020fc60004000000 */
[----:B------:R-:W4:Y:S04]  /*a480*/  LDL.LU R20, [R1+0x144] ;  /* 0x0001440001147983 */ /* 0x000f280000300800 */
[----:B0-----:R-:W5:Y:S04]  /*a490*/  LDL.LU R19, [R1+0x124] ;  /* 0x0001240001137983 */ /* 0x001f680000300800 */
[----:B------:R0:W-:Y:S01]  /*a4a0*/  STL [R1+0x80], R18 ;  /* 0x0000801201007387 */ /* 0x0001e20000100800 */
[----:B------:R-:W-:-:S03]  /*a4b0*/  SEL R32, R5, R17, !P0 ;  /* 0x0000001105207207 */ /* 0x000fc60004000000 */
[----:B0-----:R-:W5:Y:S04]  /*a4c0*/  LDL.LU R18, [R1+0x138] ;  /* 0x0001380001127983 */ /* 0x001f680000300800 */
[----:B------:R-:W5:Y:S04]  /*a4d0*/  LDL.LU R61, [R1+0x130] ;  /* 0x00013000013d7983 */ /* 0x000f680000300800 */
[----:B------:R-:W5:Y:S04]  /*a4e0*/  LDL.LU R17, [R1+0x12c] ;  /* 0x00012c0001117983 */ /* 0x000f680000300800 */
[----:B------:R-:W-:Y:S01]  /*a4f0*/  STL [R1+0x78], R32 ;  /* 0x0000782001007387 */ /* 0x000fe20000100800 */
[----:B------:R-:W-:-:S03]  /*a500*/  SEL R31, R5, R16, !P0 ;  /* 0x00000010051f7207 */ /* 0x000fc60004000000 */
[----:B------:R-:W5:Y:S04]  /*a510*/  LDL.LU R16, [R1+0x108] ;  /* 0x0001080001107983 */ /* 0x000f680000300800 */
[----:B------:R0:W-:Y:S01]  /*a520*/  STL [R1+0x74], R31 ;  /* 0x0000741f01007387 */ /* 0x0001e20000100800 */
[C---:B------:R-:W-:Y:S02]  /*a530*/  SEL R30, R5.reuse, R30, !P0 ;  /* 0x0000001e051e7207 */ /* 0x040fe40004000000 */
[C---:B0-----:R-:W-:Y:S02]  /*a540*/  SEL R31, R5.reuse, R14, !P0 ;  /* 0x0000000e051f7207 */ /* 0x041fe40004000000 */
[----:B------:R-:W5:Y:S04]  /*a550*/  LDL.LU R14, [R1+0x10c] ;  /* 0x00010c00010e7983 */ /* 0x000f680000300800 */
[----:B------:R0:W-:Y:S01]  /*a560*/  STL [R1+0x70], R30 ;  /* 0x0000701e01007387 */ /* 0x0001e20000100800 */
[----:B------:R-:W-:-:S03]  /*a570*/  SEL R28, R5, R28, !P0 ;  /* 0x0000001c051c7207 */ /* 0x000fc60004000000 */
[----:B------:R-:W-:Y:S01]  /*a580*/  STL [R1+0x68], R31 ;  /* 0x0000681f01007387 */ /* 0x000fe20000100800 */
[----:B0-----:R-:W-:-:S05]  /*a590*/  SEL R30, R5, R29, !P0 ;  /* 0x0000001d051e7207 */ /* 0x001fca0004000000 */
[----:B------:R-:W-:Y:S01]  /*a5a0*/  STL [R1+0x64], R30 ;  /* 0x0000641e01007387 */ /* 0x000fe20000100800 */
[----:B------:R-:W-:-:S03]  /*a5b0*/  SEL R29, R5, R15, !P0 ;  /* 0x0000000f051d7207 */ /* 0x000fc60004000000 */
[----:B------:R-:W5:Y:S04]  /*a5c0*/  LDL.LU R15, [R1+0x110] ;  /* 0x00011000010f7983 */ /* 0x000f680000300800 */
[----:B------:R0:W-:Y:S01]  /*a5d0*/  STL [R1+0x60], R28 ;  /* 0x0000601c01007387 */ /* 0x0001e20000100800 */
[----:B------:R-:W-:-:S03]  /*a5e0*/  SEL R26, R5, R26, !P0 ;  /* 0x0000001a051a7207 */ /* 0x000fc60004000000 */
[----:B------:R1:W-:Y:S01]  /*a5f0*/  STL [R1+0x58], R29 ;  /* 0x0000581d01007387 */ /* 0x0003e20000100800 */
[C---:B0-----:R-:W-:Y:S02]  /*a600*/  SEL R28, R5.reuse, R27, !P0 ;  /* 0x0000001b051c7207 */ /* 0x041fe40004000000 */
[----:B------:R-:W-:-:S03]  /*a610*/  SEL R24, R5, R24, !P0 ;  /* 0x0000001805187207 */ /* 0x000fc60004000000 */
[----:B------:R-:W-:Y:S01]  /*a620*/  STL [R1+0x54], R28 ;  /* 0x0000541c01007387 */ /* 0x000fe20000100800 */
[C---:B------:R-:W-:Y:S01]  /*a630*/  SEL R27, R5.reuse, R13, !P0 ;  /* 0x0000000d051b7207 */ /* 0x040fe20004000000 */
[----:B-1----:R-:W0:Y:S02]  /*a640*/  LDC R29, c[0x0][0x3ac] ;  /* 0x0000eb00ff1d7b82 */ /* 0x002e240000000800 */
[----:B------:R-:W5:Y:S04]  /*a650*/  LDL.LU R13, [R1+0xe0] ;  /* 0x0000e000010d7983 */ /* 0x000f680000300800 */
[----:B------:R1:W-:Y:S04]  /*a660*/  STL [R1+0x50], R26 ;  /* 0x0000501a01007387 */ /* 0x0003e80000100800 */
[----:B------:R-:W-:Y:S01]  /*a670*/  STL [R1+0x4c], R27 ;  /* 0x00004c1b01007387 */ /* 0x000fe20000100800 */
[----:B-1----:R-:W-:-:S02]  /*a680*/  SEL R26, R5, R25, !P0 ;  /* 0x00000019051a7207 */ /* 0x002fc40004000000 */
[----:B------:R-:W-:-:S03]  /*a690*/  SEL R25, R5, R0, !P0 ;  /* 0x0000000005197207 */ /* 0x000fc60004000000 */
[----:B------:R-:W-:Y:S04]  /*a6a0*/  STL [R1+0x2c], R26 ;  /* 0x00002c1a01007387 */ /* 0x000fe80000100800 */
[----:B------:R-:W5:Y:S04]  /*a6b0*/  LDL.LU R0, [R1+0xe8] ;  /* 0x0000e80001007983 */ /* 0x000f680000300800 */
[----:B------:R1:W-:Y:S04]  /*a6c0*/  STL [R1+0x28], R24 ;  /* 0x0000281801007387 */ /* 0x0003e80000100800 */
[----:B------:R-:W-:Y:S01]  /*a6d0*/  STL [R1+0x24], R25 ;  /* 0x0000241901007387 */ /* 0x000fe20000100800 */
[----:B-1----:R-:W-:-:S02]  /*a6e0*/  SEL R24, R5, R23, !P0 ;  /* 0x0000001705187207 */ /* 0x002fc40004000000 */
[----:B------:R-:W-:-:S03]  /*a6f0*/  SEL R23, R5, R22, !P0 ;  /* 0x0000001605177207 */ /* 0x000fc60004000000 */
[----:B------:R-:W-:Y:S01]  /*a700*/  STL [R1+0x20], R24 ;  /* 0x0000201801007387 */ /* 0x000fe20000100800 */
[----:B--2---:R-:W-:-:S03]  /*a710*/  SEL R22, R5, R11, !P0 ;  /* 0x0000000b05167207 */ /* 0x004fc60004000000 */
[----:B------:R-:W2:Y:S04]  /*a720*/  LDL.LU R11, [R1+0xf0] ;  /* 0x0000f000010b7983 */ /* 0x000ea80000300800 */
[----:B------:R1:W-:Y:S04]  /*a730*/  STL [R1+0x1c], R23 ;  /* 0x00001c1701007387 */ /* 0x0003e80000100800 */
[----:B------:R0:W-:Y:S01]  /*a740*/  STL [R1+0x18], R22 ;  /* 0x0000181601007387 */ /* 0x0001e20000100800 */
[C---:B-1----:R-:W-:Y:S02]  /*a750*/  SEL R23, R5.reuse, R21, !P0 ;  /* 0x0000001505177207 */ /* 0x042fe40004000000 */
[----:B0-----:R-:W-:-:S03]  /*a760*/  SEL R22, R5, R43, !P0 ;  /* 0x0000002b05167207 */ /* 0x001fc60004000000 */
[----:B------:R-:W-:Y:S01]  /*a770*/  STL [R1+0x14], R23 ;  /* 0x0000141701007387 */ /* 0x000fe20000100800 */
[----:B---3--:R-:W-:-:S03]  /*a780*/  SEL R21, R5, R12, !P0 ;  /* 0x0000000c05157207 */ /* 0x008fc60004000000 */
[----:B------:R-:W3:Y:S01]  /*a790*/  LDL.LU R12, [R1+0xf4] ;  /* 0x0000f400010c7983 */ /* 0x000ee20000300800 */
[----:B----4-:R-:W-:-:S03]  /*a7a0*/  SEL R20, R5, R20, !P0 ;  /* 0x0000001405147207 */ /* 0x010fc60004000000 */
[----:B------:R-:W-:Y:S01]  /*a7b0*/  STL [R1+0x10], R22 ;  /* 0x0000101601007387 */ /* 0x000fe20000100800 */
[----:B-----5:R-:W-:-:S03]  /*a7c0*/  SEL R19, R5, R19, !P0 ;  /* 0x0000001305137207 */ /* 0x020fc60004000000 */
[----:B------:R-:W-:Y:S04]  /*a7d0*/  STL [R1+0xc], R21 ;  /* 0x00000c1501007387 */ /* 0x000fe80000100800 */
[----:B------:R0:W-:Y:S04]  /*a7e0*/  STL [R1+0x8], R20 ;  /* 0x0000081401007387 */ /* 0x0001e80000100800 */
[----:B------:R1:W-:Y:S01]  /*a7f0*/  STL [R1+0x4], R19 ;  /* 0x0000041301007387 */ /* 0x0003e20000100800 */
[C---:B------:R-:W-:Y:S02]  /*a800*/  SEL R18, R5.reuse, R18, !P0 ;  /* 0x0000001205127207 */ /* 0x040fe40004000000 */
[----:B------:R-:W-:-:S02]  /*a810*/  SEL R61, R5, R61, !P0 ;  /* 0x0000003d053d7207 */ /* 0x000fc40004000000 */
[----:B------:R-:W-:-:S03]  /*a820*/  SEL R43, R5, R17, !P0 ;  /* 0x00000011052b7207 */ /* 0x000fc60004000000 */
[----:B------:R-:W-:Y:S04]  /*a830*/  STL [R1+0x37f8], R61 ;  /* 0x0037f83d01007387 */ /* 0x000fe80000100800 */
[----:B------:R4:W-:Y:S01]  /*a840*/  STL [R1], R18 ;  /* 0x0000001201007387 */ /* 0x0009e20000100800 */
[----:B------:R-:W-:-:S03]  /*a850*/  SEL R42, R5, R16, !P0 ;  /* 0x00000010052a7207 */ /* 0x000fc60004000000 */
[----:B------:R-:W-:Y:S04]  /*a860*/  STL [R1+0x37fc], R43 ;  /* 0x0037fc2b01007387 */ /* 0x000fe80000100800 */
[----:B------:R-:W5:Y:S04]  /*a870*/  LDL.LU R24, [R1+0xd0] ;  /* 0x0000d00001187983 */ /* 0x000f680000300800 */
[----:B------:R-:W-:Y:S04]  /*a880*/  STL [R1+0x3800], R42 ;  /* 0x0038002a01007387 */ /* 0x000fe80000100800 */
[----:B------:R-:W5:Y:S01]  /*a890*/  LDL.LU R26, [R1+0x9c] ;  /* 0x00009c00011a7983 */ /* 0x000f620000300800 */
[----:B------:R-:W-:-:S03]  /*a8a0*/  SEL R14, R5, R14, !P0 ;  /* 0x0000000e050e7207 */ /* 0x000fc60004000000 */
[----:B------:R-:W5:Y:S04]  /*a8b0*/  LDL.LU R16, [R1+0xb4] ;  /* 0x0000b40001107983 */ /* 0x000f680000300800 */
[----:B------:R-:W-:Y:S04]  /*a8c0*/  STL [R1+0x3804], R14 ;  /* 0x0038040e01007387 */ /* 0x000fe80000100800 */
[----:B0-----:R-:W5:Y:S04]  /*a8d0*/  LDL.LU R20, [R1+0xac] ;  /* 0x0000ac0001147983 */ /* 0x001f680000300800 */
[----:B-1----:R-:W5:Y:S01]  /*a8e0*/  LDL.LU R19, [R1+0x34] ;  /* 0x0000340001137983 */ /* 0x002f620000300800 */
[----:B------:R-:W-:-:S05]  /*a8f0*/  SEL R15, R5, R15, !P0 ;  /* 0x0000000f050f7207 */ /* 0x000fca0004000000 */
[----:B------:R-:W-:Y:S04]  /*a900*/  STL [R1+0x3808], R15 ;  /* 0x0038080f01007387 */ /* 0x000fe80000100800 */
[----:B------:R-:W5:Y:S04]  /*a910*/  LDL.LU R23, [R1+0x38] ;  /* 0x0000380001177983 */ /* 0x000f680000300800 */
[----:B------:R-:W5:Y:S01]  /*a920*/  LDL.LU R25, [R1+0x3c] ;  /* 0x00003c0001197983 */ /* 0x000f620000300800 */
        /* <DEDUP_REMOVED lines=8> */
[C---:B------:R-:W-:Y:S02]  /*a9b0*/  SEL R44, R5.reuse, R44, !P0 ;  /* 0x0000002c052c7207 */ /* 0x040fe40004000000 */
[----:B------:R-:W-:-:S02]  /*a9c0*/  SEL R45, R5, R45, !P0 ;  /* 0x0000002d052d7207 */ /* 0x000fc40004000000 */
[C---:B------:R-:W-:Y:S02]  /*a9d0*/  SEL R46, R5.reuse, R46, !P0 ;  /* 0x0000002e052e7207 */ /* 0x040fe40004000000 */
[----:B--2---:R-:W-:-:S05]  /*a9e0*/  SEL R11, R5, R11, !P0 ;  /* 0x0000000b050b7207 */ /* 0x004fca0004000000 */
[----:B------:R-:W-:Y:S04]  /*a9f0*/  STL [R1+0x3814], R11 ;  /* 0x0038140b01007387 */ /* 0x000fe80000100800 */
[----:B----4-:R-:W2:Y:S04]  /*aa00*/  LDL.LU R18, [R1+0x48] ;  /* 0x0000480001127983 */ /* 0x010ea80000300800 */
[----:B------:R-:W4:Y:S01]  /*aa10*/  LDL.LU R28, [R1+0x30] ;  /* 0x00003000011c7983 */ /* 0x000f220000300800 */
[----:B---3--:R-:W-:-:S05]  /*aa20*/  SEL R12, R5, R12, !P0 ;  /* 0x0000000c050c7207 */ /* 0x008fca0004000000 */
[----:B------:R-:W-:Y:S04]  /*aa30*/  STL [R1+0x3818], R12 ;  /* 0x0038180c01007387 */ /* 0x000fe80000100800 */
[----:B------:R-:W-:Y:S04]  /*aa40*/  STL [R1+0x381c], R44 ;  /* 0x00381c2c01007387 */ /* 0x000fe80000100800 */
[----:B------:R-:W-:Y:S04]  /*aa50*/  STL [R1+0x3820], R45 ;  /* 0x0038202d01007387 */ /* 0x000fe80000100800 */
[----:B------:R-:W-:Y:S01]  /*aa60*/  STL [R1+0x3824], R46 ;  /* 0x0038242e01007387 */ /* 0x000fe20000100800 */
[----:B-----5:R-:W-:-:S02]  /*aa70*/  SEL R24, R5, R24, !P0 ;  /* 0x0000001805187207 */ /* 0x020fc40004000000 */
[----:B------:R-:W-:-:S03]  /*aa80*/  SEL R26, R5, R26, !P0 ;  /* 0x0000001a051a7207 */ /* 0x000fc60004000000 */
[----:B------:R0:W-:Y:S01]  /*aa90*/  STL [R1+0x3828], R24 ;  /* 0x0038281801007387 */ /* 0x0001e20000100800 */
[----:B------:R-:W-:-:S03]  /*aaa0*/  SEL R16, R5, R16, !P0 ;  /* 0x0000001005107207 */ /* 0x000fc60004000000 */
[----:B------:R-:W-:Y:S01]  /*aab0*/  STL [R1+0x382c], R26 ;  /* 0x00382c1a01007387 */ /* 0x000fe20000100800 */
[----:B------:R-:W-:-:S03]  /*aac0*/  SEL R20, R5, R20, !P0 ;  /* 0x0000001405147207 */ /* 0x000fc60004000000 */
[----:B------:R1:W-:Y:S01]  /*aad0*/  STL [R1+0x3830], R16 ;  /* 0x0038301001007387 */ /* 0x0003e20000100800 */
[----:B------:R-:W-:-:S03]  /*aae0*/  SEL R19, R5, R19, !P0 ;  /* 0x0000001305137207 */ /* 0x000fc60004000000 */
[----:B------:R-:W-:Y:S04]  /*aaf0*/  STL [R1+0x3834], R20 ;  /* 0x0038341401007387 */ /* 0x000fe80000100800 */
[----:B------:R-:W-:Y:S01]  /*ab00*/  STL [R1+0x3838], R19 ;  /* 0x0038381301007387 */ /* 0x000fe20000100800 */
[C---:B------:R-:W-:Y:S02]  /*ab10*/  SEL R23, R5.reuse, R23, !P0 ;  /* 0x0000001705177207 */ /* 0x040fe40004000000 */
[----:B------:R-:W-:-:S03]  /*ab20*/  SEL R25, R5, R25, !P0 ;  /* 0x0000001905197207 */ /* 0x000fc60004000000 */
[----:B------:R-:W-:Y:S04]  /*ab30*/  STL [R1+0x383c], R23 ;  /* 0x00383c1701007387 */ /* 0x000fe80000100800 */
[----:B------:R-:W-:Y:S01]  /*ab40*/  STL [R1+0x3840], R25 ;  /* 0x0038401901007387 */ /* 0x000fe20000100800 */
[C---:B------:R-:W-:Y:S02]  /*ab50*/  SEL R17, R5.reuse, R17, !P0 ;  /* 0x0000001105117207 */ /* 0x040fe40004000000 */
[----:B------:R-:W-:-:S03]  /*ab60*/  SEL R21, R5, R21, !P0 ;  /* 0x0000001505157207 */ /* 0x000fc60004000000 */
[----:B------:R3:W-:Y:S04]  /*ab70*/  STL [R1+0x3844], R17 ;  /* 0x0038441101007387 */ /* 0x0007e80000100800 */
[----:B------:R-:W-:Y:S01]  /*ab80*/  STL [R1+0x3848], R21 ;  /* 0x0038481501007387 */ /* 0x000fe20000100800 */
[C---:B------:R-:W-:Y:S02]  /*ab90*/  SEL R27, R5.reuse, R27, !P0 ;  /* 0x0000001b051b7207 */ /* 0x040fe40004000000 */
[----:B------:R-:W-:-:S03]  /*aba0*/  SEL R22, R5, R22, !P0 ;  /* 0x0000001605167207 */ /* 0x000fc60004000000 */
[----:B------:R-:W-:Y:S04]  /*abb0*/  STL [R1+0x384c], R27 ;  /* 0x00384c1b01007387 */ /* 0x000fe80000100800 */
[----:B------:R-:W-:Y:S04]  /*abc0*/  STL [R1+0x3850], R22 ;  /* 0x0038501601007387 */ /* 0x000fe80000100800 */
[----:B------:R-:W5:Y:S04]  /*abd0*/  LDL.LU R36, [R1+0x1c4] ;  /* 0x0001c40001247983 */ /* 0x000f680000300800 */
[----:B------:R-:W3:Y:S04]  /*abe0*/  LDL.LU R37, [R1+0x1dc] ;  /* 0x0001dc0001257983 */ /* 0x000ee80000300800 */
[----:B------:R-:W3:Y:S04]  /*abf0*/  LDL.LU R38, [R1+0x1d8] ;  /* 0x0001d80001267983 */ /* 0x000ee80000300800 */
[----:B------:R-:W3:Y:S04]  /*ac00*/  LDL.LU R39, [R1+0x1d4] ;  /* 0x0001d40001277983 */ /* 0x000ee80000300800 */
[----:B------:R-:W3:Y:S04]  /*ac10*/  LDL.LU R40, [R1+0x1d0] ;  /* 0x0001d00001287983 */ /* 0x000ee80000300800 */
[----:B------:R-:W3:Y:S04]  /*ac20*/  LDL.LU R41, [R1+0x1cc] ;  /* 0x0001cc0001297983 */ /* 0x000ee80000300800 */
[----:B0-----:R-:W1:Y:S04]  /*ac30*/  LDL.LU R24, [R1+0x1c8] ;  /* 0x0001c80001187983 */ /* 0x001e680000300800 */
[----:B------:R-:W3:Y:S04]  /*ac40*/  LDL.LU R46, [R1+0x1c0] ;  /* 0x0001c000012e7983 */ /* 0x000ee80000300800 */
        /* <DEDUP_REMOVED lines=10> */
[----:B------:R-:W3:Y:S01]  /*acf0*/  LDL.LU R61, [R1+0x184] ;  /* 0x00018400013d7983 */ /* 0x000ee20000300800 */
[----:B------:R-:W0:Y:S01]  /*ad00*/  S2R R30, SR_TID.X ;  /* 0x00000000001e7919 */ /* 0x000e220000002100 */
[----:B------:R-:W-:-:S02]  /*ad10*/  @!P6 IMAD.MOV R8, RZ, RZ, -R8 ;  /* 0x000000ffff08e224 */ /* 0x000fc400078e0a08 */
[----:B------:R-:W-:Y:S02]  /*ad20*/  @!P4 IMAD.MOV R7, RZ, RZ, -R7 ;  /* 0x000000ffff07c224 */ /* 0x000fe400078e0a07 */
[----:B------:R-:W-:Y:S02]  /*ad30*/  @!P5 IMAD.MOV R6, RZ, RZ, -R6 ;  /* 0x000000ffff06d224 */ /* 0x000fe400078e0a06 */
[----:B------:R-:W-:Y:S02]  /*ad40*/  @!P3 IMAD.MOV R4, RZ, RZ, -R4 ;  /* 0x000000ffff04b224 */ /* 0x000fe400078e0a04 */
[----:B------:R-:W-:Y:S02]  /*ad50*/  @!P2 IMAD.MOV R3, RZ, RZ, -R3 ;  /* 0x000000ffff03a224 */ /* 0x000fe400078e0a03 */
[----:B------:R-:W-:Y:S01]  /*ad60*/  @!P1 IMAD.MOV R59, RZ, RZ, -R59 ;  /* 0x000000ffff3b9224 */ /* 0x000fe200078e0a3b */
[C---:B------:R-:W-:Y:S02]  /*ad70*/  SEL R47, R5.reuse, R47, !P0 ;  /* 0x0000002f052f7207 */ /* 0x040fe40004000000 */
[----:B------:R-:W-:-:S02]  /*ad80*/  SEL R48, R5, R48, !P0 ;  /* 0x0000003005307207 */ /* 0x000fc40004000000 */
[----:B0-----:R-:W-:-:S05]  /*ad90*/  LOP3.LUT R30, R30, 0x1f, RZ, 0xc0, !PT ;  /* 0x0000001f1e1e7812 */ /* 0x001fca00078ec0ff */
[CC--:B------:R-:W-:Y:S02]  /*ada0*/  IMAD R34, R30.reuse, R29.reuse, RZ ;  /* 0x0000001d1e227224 */ /* 0x0c0fe400078e02ff */
[CC--:B------:R-:W-:Y:S02]  /*adb0*/  IMAD R33, R30.reuse, R29.reuse, RZ ;  /* 0x0000001d1e217224 */ /* 0x0c0fe400078e02ff */
[C---:B------:R-:W-:Y:S02]  /*adc0*/  IMAD R34, R29.reuse, 0x20, R34 ;  /* 0x000000201d227824 */ /* 0x040fe400078e0222 */
[----:B------:R-:W-:Y:S02]  /*add0*/  IMAD R32, R30, R29, RZ ;  /* 0x0000001d1e207224 */ /* 0x000fe400078e02ff */
[C---:B------:R-:W-:Y:S02]  /*ade0*/  IMAD R34, R29.reuse, 0x20, R34 ;  /* 0x000000201d227824 */ /* 0x040fe400078e0222 */
[----:B------:R-:W-:Y:S01]  /*adf0*/  IMAD R33, R29, 0x20, R33 ;  /* 0x000000201d217824 */ /* 0x000fe200078e0221 */
[----:B--2---:R-:W-:Y:S01]  /*ae00*/  SEL R18, R5, R18, !P0 ;  /* 0x0000001205127207 */ /* 0x004fe20004000000 */
[----:B------:R-:W-:Y:S01]  /*ae10*/  IMAD R35, R29, 0x20, R34 ;  /* 0x000000201d237824 */ /* 0x000fe200078e0222 */
[----:B----4-:R-:W-:-:S02]  /*ae20*/  SEL R28, R5, R28, !P0 ;  /* 0x0000001c051c7207 */ /* 0x010fc40004000000 */
[C---:B------:R-:W-:Y:S02]  /*ae30*/  SEL R49, R5.reuse, R49, !P0 ;  /* 0x0000003105317207 */ /* 0x040fe40004000000 */
[C---:B------:R-:W-:Y:S02]  /*ae40*/  SEL R50, R5.reuse, R50, !P0 ;  /* 0x0000003205327207 */ /* 0x040fe40004000000 */
[C---:B------:R-:W-:Y:S02]  /*ae50*/  SEL R51, R5.reuse, R51, !P0 ;  /* 0x0000003305337207 */ /* 0x040fe40004000000 */
[C---:B------:R-:W-:Y:S02]  /*ae60*/  SEL R52, R5.reuse, R52, !P0 ;  /* 0x0000003405347207 */ /* 0x040fe40004000000 */
[C---:B------:R-:W-:Y:S02]  /*ae70*/  SEL R53, R5.reuse, R53, !P0 ;  /* 0x0000003505357207 */ /* 0x040fe40004000000 */
[----:B------:R-:W-:-:S02]  /*ae80*/  SEL R54, R5, R54, !P0 ;  /* 0x0000003605367207 */ /* 0x000fc40004000000 */
        /* <DEDUP_REMOVED lines=13> */
[----:B------:R-:W-:Y:S02]  /*af60*/  SEL R59, R5, R59, !P0 ;  /* 0x0000003b053b7207 */ /* 0x000fe40004000000 */
[----:B------:R-:W-:Y:S02]  /*af70*/  IADD3 R5, P0, PT, R32, UR22, RZ ;  /* 0x0000001620057c10 */ /* 0x000fe4000ff1e0ff */
[----:B------:R-:W-:Y:S02]  /*af80*/  IADD3 R29, P1, PT, R33, UR22, RZ ;  /* 0x00000016211d7c10 */ /* 0x000fe4000ff3e0ff */
[----:B------:R-:W-:Y:S02]  /*af90*/  IADD3 R30, P2, PT, R34, UR22, RZ ;  /* 0x00000016221e7c10 */ /* 0x000fe4000ff5e0ff */
[----:B------:R-:W-:Y:S01]  /*afa0*/  IADD3 R31, P3, PT, R35, UR22, RZ ;  /* 0x00000016231f7c10 */ /* 0x000fe2000ff7e0ff */
[----:B------:R0:W-:Y:S01]  /*afb0*/  STL [R1+0x3760], R5 ;  /* 0x0037600501007387 */ /* 0x0001e20000100800 */
[----:B------:R-:W-:Y:S01]  /*afc0*/  LEA.HI.X.SX32 R32, R32, UR23, 0x1, P0 ;  /* 0x0000001720207c11 */ /* 0x000fe200080f0eff */
[----:B------:R-:W-:Y:S01]  /*afd0*/  UIMAD UR12, UR12, 0x5d, URZ ;  /* 0x0000005d0c0c78a4 */ /* 0x000fe2000f8e02ff */
[----:B------:R-:W-:Y:S01]  /*afe0*/  LEA.HI.X.SX32 R33, R33, UR23, 0x1, P1 ;  /* 0x0000001721217c11 */ /* 0x000fe200088f0eff */
[----:B------:R-:W-:Y:S01]  /*aff0*/  STL [R1+0x376c], R29 ;  /* 0x00376c1d01007387 */ /* 0x000fe20000100800 */
[----:B------:R-:W-:Y:S01]  /*b000*/  LEA.HI.X.SX32 R34, R34, UR23, 0x1, P2 ;  /* 0x0000001722227c11 */ /* 0x000fe200090f0eff */
[----:B------:R-:W-:Y:S01]  /*b010*/  UIMAD UR13, UR13, 0x5c, URZ ;  /* 0x0000005c0d0d78a4 */ /* 0x000fe2000f8e02ff */
[----:B------:R-:W-:Y:S01]  /*b020*/  LEA.HI.X.SX32 R35, R35, UR23, 0x1, P3 ;  /* 0x0000001723237c11 */ /* 0x000fe200098f0eff */
[----:B------:R-:W-:Y:S01]  /*b030*/  STL [R1+0x3770], R30 ;  /* 0x0037701e01007387 */ /* 0x000fe20000100800 */
[----:B------:R-:W-:-:S02]  /*b040*/  UIMAD UR14, UR14, 0x5b, URZ ;  /* 0x0000005b0e0e78a4 */ /* 0x000fc4000f8e02ff */
[----:B------:R-:W-:Y:S01]  /*b050*/  UIMAD UR15, UR15, 0x5a, URZ ;  /* 0x0000005a0f0f78a4 */ /* 0x000fe2000f8e02ff */
[----:B------:R-:W-:Y:S01]  /*b060*/  STL [R1+0x3774], R31 ;  /* 0x0037741f01007387 */ /* 0x000fe20000100800 */
[----:B------:R-:W-:Y:S02]  /*b070*/  UIMAD UR16, UR16, 0x59, URZ ;  /* 0x00000059101078a4 */ /* 0x000fe4000f8e02ff */
[----:B------:R-:W-:Y:S01]  /*b080*/  UIMAD UR17, UR17, 0x58, URZ ;  /* 0x00000058111178a4 */ /* 0x000fe2000f8e02ff */
[----:B------:R-:W-:Y:S01]  /*b090*/  STL [R1+0x3764], R32 ;  /* 0x0037642001007387 */ /* 0x000fe20000100800 */
[----:B------:R-:W-:Y:S02]  /*b0a0*/  UIMAD UR18, UR18, 0x57, URZ ;  /* 0x00000057121278a4 */ /* 0x000fe4000f8e02ff */
[----:B------:R-:W-:Y:S01]  /*b0b0*/  UIMAD UR19, UR19, 0x56, URZ ;  /* 0x00000056131378a4 */ /* 0x000fe2000f8e02ff */
        /* <DEDUP_REMOVED lines=8> */
[----:B------:R-:W-:Y:S02]  /*b140*/  UIMAD UR29, UR29, 0x50, URZ ;  /* 0x000000501d1d78a4 */ /* 0x000fe4000f8e02ff */
[----:B------:R-:W-:-:S02]  /*b150*/  UIMAD UR30, UR30, 0x4f, URZ ;  /* 0x0000004f1e1e78a4 */ /* 0x000fc4000f8e02ff */
[----:B------:R-:W-:Y:S02]  /*b160*/  UIMAD UR31, UR31, 0x4e, URZ ;  /* 0x0000004e1f1f78a4 */ /* 0x000fe4000f8e02ff */
[----:B------:R-:W-:Y:S02]  /*b170*/  UIMAD UR32, UR32, 0x4d, URZ ;  /* 0x0000004d202078a4 */ /* 0x000fe4000f8e02ff */
[----:B------:R-:W-:Y:S02]  /*b180*/  UIMAD UR33, UR33, 0x4c, URZ ;  /* 0x0000004c212178a4 */ /* 0x000fe4000f8e02ff */
        /* <DEDUP_REMOVED lines=11> */
[----:B------:R-:W-:Y:S02]  /*b240*/  USHF.L.U32 UR9, UR9, 0x6, URZ ;  /* 0x0000000609097899 */ /* 0x000fe400080006ff */
        /* <DEDUP_REMOVED lines=29> */
[----:B------:R-:W-:Y:S01]  /*b420*/  UIMAD UR70, UR70, 0x22, URZ ;  /* 0x00000022464678a4 */ /* 0x000fe2000f8e02ff */
[----:B-----5:R-:W-:Y:S01]  /*b430*/  IMAD R36, R36, UR76, RZ ;  /* 0x0000004c24247c24 */ /* 0x020fe2000f8e02ff */
[----:B------:R-:W2:Y:S01]  /*b440*/  LDCU UR22, c[0x0][0x3a8] ;  /* 0x00007500ff1677ac */ /* 0x000ea20008000800 */
[----:B---3--:R-:W-:Y:S01]  /*b450*/  IMAD R37, R37, UR76, RZ ;  /* 0x0000004c25257c24 */ /* 0x008fe2000f8e02ff */
[----:B------:R-:W3:Y:S01]  /*b460*/  LDCU UR23, c[0x0][0x3a8] ;  /* 0x00007500ff1777ac */ /* 0x000ee20008000800 */
[----:B-1----:R-:W-:Y:S02]  /*b470*/  IMAD R16, R24, UR76, RZ ;  /* 0x0000004c18107c24 */ /* 0x002fe4000f8e02ff */
[----:B------:R-:W-:-:S03]  /*b480*/  IMAD R17, R46, UR76, RZ ;  /* 0x0000004c2e117c24 */ /* 0x000fc6000f8e02ff */
[----:B------:R1:W-:Y:S01]  /*b490*/  STL [R1+0x30], R16 ;  /* 0x0000301001007387 */ /* 0x0003e20000100800 */
[----:B0-----:R-:W-:-:S03]  /*b4a0*/  IMAD R5, R45, UR76, RZ ;  /* 0x0000004c2d057c24 */ /* 0x001fc6000f8e02ff */
[----:B------:R-:W-:Y:S04]  /*b4b0*/  STL [R1+0x34], R17 ;  /* 0x0000341101007387 */ /* 0x000fe80000100800 */
[----:B------:R0:W-:Y:S01]  /*b4c0*/  STL [R1+0x38], R5 ;  /* 0x0000380501007387 */ /* 0x0001e20000100800 */
[----:B-1----:R-:W-:Y:S02]  /*b4d0*/  IMAD R16, R44, UR76, RZ ;  /* 0x0000004c2c107c24 */ /* 0x002fe4000f8e02ff */
[----:B------:R-:W-:-:S03]  /*b4e0*/  IMAD R12, R12, UR76, RZ ;  /* 0x0000004c0c0c7c24 */ /* 0x000fc6000f8e02ff */
[----:B------:R-:W-:Y:S01]  /*b4f0*/  STL [R1+0x3c], R16 ;  /* 0x00003c1001007387 */ /* 0x000fe20000100800 */
[----:B0-----:R-:W-:Y:S02]  /*b500*/  IMAD R5, R11, UR76, RZ ;  /* 0x0000004c0b057c24 */ /* 0x001fe4000f8e02ff */
[----:B------:R-:W-:Y:S01]  /*b510*/  IMAD R0, R0, UR76, RZ ;  /* 0x0000004c00007c24 */ /* 0x000fe2000f8e02ff */
[----:B------:R-:W-:Y:S01]  /*b520*/  STL [R1+0x40], R12 ;  /* 0x0000400c01007387 */ /* 0x000fe20000100800 */
[----:B------:R-:W-:-:S03]  /*b530*/  IMAD R11, R13, UR76, RZ ;  /* 0x0000004c0d0b7c24 */ /* 0x000fc6000f8e02ff */
[----:B------:R0:W-:Y:S04]  /*b540*/  STL [R1+0x44], R5 ;  /* 0x0000440501007387 */ /* 0x0001e80000100800 */
[----:B------:R1:W-:Y:S04]  /*b550*/  STL [R1+0x48], R0 ;  /* 0x0000480001007387 */ /* 0x0003e80000100800 */
[----:B------:R4:W-:Y:S01]  /*b560*/  STL [R1+0x5c], R11 ;  /* 0x00005c0b01007387 */ /* 0x0009e20000100800 */
[----:B0-----:R-:W-:Y:S02]  /*b570*/  IMAD R5, R15, UR76, RZ ;  /* 0x0000004c0f057c24 */ /* 0x001fe4000f8e02ff */
[----:B-1----:R-:W-:-:S03]  /*b580*/  IMAD R0, R14, UR76, RZ ;  /* 0x0000004c0e007c24 */ /* 0x002fc6000f8e02ff */
[----:B------:R0:W-:Y:S01]  /*b590*/  STL [R1+0x6c], R5 ;  /* 0x00006c0501007387 */ /* 0x0001e20000100800 */
[----:B----4-:R-:W-:-:S03]  /*b5a0*/  IMAD R11, R42, UR76, RZ ;  /* 0x0000004c2a0b7c24 */ /* 0x010fc6000f8e02ff */
[----:B------:R1:W-:Y:S04]  /*b5b0*/  STL [R1+0x7c], R0 ;  /* 0x00007c0001007387 */ /* 0x0003e80000100800 */
[----:B------:R-:W-:Y:S01]  /*b5c0*/  STL [R1+0x9c], R11 ;  /* 0x00009c0b01007387 */ /* 0x000fe20000100800 */
[----:B0-----:R-:W-:-:S03]  /*b5d0*/  IMAD R5, R43, UR76, RZ ;  /* 0x0000004c2b057c24 */ /* 0x001fc6000f8e02ff */
[----:B------:R-:W4:Y:S01]  /*b5e0*/  LDL.LU R35, [R1+0x180] ;  /* 0x0001800001237983 */ /* 0x000f220000300800 */
[----:B-1----:R-:W-:-:S03]  /*b5f0*/  IMAD R0, R61, UR76, RZ ;  /* 0x0000004c3d007c24 */ /* 0x002fc6000f8e02ff */
[----:B------:R0:W-:Y:S04]  /*b600*/  STL [R1+0xac], R5 ;  /* 0x0000ac0501007387 */ /* 0x0001e80000100800 */
[----:B------:R-:W5:Y:S04]  /*b610*/  LDL.LU R34, [R1+0x17c] ;  /* 0x00017c0001227983 */ /* 0x000f680000300800 */
[----:B------:R1:W-:Y:S04]  /*b620*/  STL [R1+0xb4], R0 ;  /* 0x0000b40001007387 */ /* 0x0003e80000100800 */
[----:B------:R-:W2:Y:S04]  /*b630*/  LDL.LU R33, [R1+0x174] ;  /* 0x0001740001217983 */ /* 0x000ea80000300800 */
[----:B------:R-:W3:Y:S04]  /*b640*/  LDL.LU R32, [R1+0x168] ;  /* 0x0001680001207983 */ /* 0x000ee80000300800 */
[----:B------:R-:W3:Y:S04]  /*b650*/  LDL.LU R31, [R1+0x164] ;  /* 0x00016400011f7983 */ /* 0x000ee80000300800 */
[----:B------:R-:W3:Y:S04]  /*b660*/  LDL.LU R30, [R1+0x154] ;  /* 0x00015400011e7983 */ /* 0x000ee80000300800 */
[----:B------:R-:W3:Y:S04]  /*b670*/  LDL.LU R29, [R1+0x150] ;  /* 0x00015000011d7983 */ /* 0x000ee80000300800 */
[----:B0-----:R-:W3:Y:S04]  /*b680*/  LDL.LU R5, [R1+0x148] ;  /* 0x0001480001057983 */ /* 0x001ee80000300800 */
        /* <DEDUP_REMOVED lines=16> */
[----:B-1----:R-:W3:Y:S04]  /*b790*/  LDL.LU R0, [R1+0xc8] ;  /* 0x0000c80001007983 */ /* 0x002ee80000300800 */
[----:B------:R-:W3:Y:S04]  /*b7a0*/  LDL.LU R13, [R1+0xc4] ;  /* 0x0000c400010d7983 */ /* 0x000ee80000300800 */
[----:B------:R-:W3:Y:S04]  /*b7b0*/  LDL.LU R15, [R1+0xc0] ;  /* 0x0000c000010f7983 */ /* 0x000ee80000300800 */
[----:B------:R-:W3:Y:S04]  /*b7c0*/  LDL.LU R14, [R1+0xbc] ;  /* 0x0000bc00010e7983 */ /* 0x000ee80000300800 */
[----:B------:R-:W3:Y:S04]  /*b7d0*/  LDL.LU R42, [R1+0xb8] ;  /* 0x0000b800012a7983 */ /* 0x000ee80000300800 */
[----:B------:R-:W3:Y:S04]  /*b7e0*/  LDL.LU R43, [R1+0xb0] ;  /* 0x0000b000012b7983 */ /* 0x000ee80000300800 */
[----:B------:R-:W3:Y:S01]  /*b7f0*/  LDL.LU R61, [R1+0xa8] ;  /* 0x0000a800013d7983 */ /* 0x000ee20000300800 */
[----:B----4-:R-:W-:-:S05]  /*b800*/  IMAD R35, R35, UR76, RZ ;  /* 0x0000004c23237c24 */ /* 0x010fca000f8e02ff */
[----:B------:R5:W-:Y:S02]  /*b810*/  STL [R1+0xd0], R35 ;  /* 0x0000d02301007387 */ /* 0x000be40000100800 */
[----:B-----5:R-:W-:Y:S02]  /*b820*/  IMAD R35, R34, UR76, RZ ;  /* 0x0000004c22237c24 */ /* 0x020fe4000f8e02ff */
[----:B--2---:R-:W-:Y:S02]  /*b830*/  IMAD R34, R33, UR76, RZ ;  /* 0x0000004c21227c24 */ /* 0x004fe4000f8e02ff */
[----:B---3--:R-:W-:Y:S01]  /*b840*/  IMAD R33, R32, UR76, RZ ;  /* 0x0000004c20217c24 */ /* 0x008fe2000f8e02ff */
[----:B------:R-:W-:Y:S01]  /*b850*/  STL [R1+0xe0], R35 ;  /* 0x0000e02301007387 */ /* 0x000fe20000100800 */
[----:B------:R-:W-:-:S03]  /*b860*/  IMAD R32, R31, UR76, RZ ;  /* 0x0000004c1f207c24 */ /* 0x000fc6000f8e02ff */
        /* <DEDUP_REMOVED lines=12> */
[----:B------:R0:W-:Y:S04]  /*b930*/  STL [R1+0x110], R5 ;  /* 0x0001100501007387 */ /* 0x0001e80000100800 */
[----:B------:R-:W-:Y:S01]  /*b940*/  STL [R1+0x120], R27 ;  /* 0x0001201b01007387 */ /* 0x000fe20000100800 */
[----:B0-----:R-:W-:-:S03]  /*b950*/  IMAD R5, R17, UR76, RZ ;  /* 0x0000004c11057c24 */ /* 0x001fc6000f8e02ff */
[----:B------:R-:W-:Y:S01]  /*b960*/  STL [R1+0x124], R22 ;  /* 0x0001241601007387 */ /* 0x000fe20000100800 */
[----:B------:R-:W-:Y:S02]  /*b970*/  IMAD R21, R25, UR76, RZ ;  /* 0x0000004c19157c24 */ /* 0x000fe4000f8e02ff */
[----:B------:R-:W-:Y:S01]  /*b980*/  IMAD R17, R23, UR76, RZ ;  /* 0x0000004c17117c24 */ /* 0x000fe2000f8e02ff */
[----:B------:R0:W-:Y:S04]  /*b990*/  STL [R1+0x128], R5 ;  /* 0x0001280501007387 */ /* 0x0001e80000100800 */
[----:B------:R-:W-:Y:S01]  /*b9a0*/  STL [R1+0x11c], R21 ;  /* 0x00011c1501007387 */ /* 0x000fe20000100800 */
[----:B0-----:R-:W-:-:S03]  /*b9b0*/  IMAD R5, R19, UR76, RZ ;  /* 0x0000004c13057c24 */ /* 0x001fc6000f8e02ff */
[----:B------:R0:W-:Y:S01]  /*b9c0*/  STL [R1+0x118], R17 ;  /* 0x0001181101007387 */ /* 0x0001e20000100800 */
[----:B------:R-:W-:-:S03]  /*b9d0*/  IMAD R19, R20, UR76, RZ ;  /* 0x0000004c14137c24 */ /* 0x000fc6000f8e02ff */
[----:B------:R1:W-:Y:S01]  /*b9e0*/  STL [R1+0x114], R5 ;  /* 0x0001140501007387 */ /* 0x0003e20000100800 */
[----:B0-----:R-:W-:-:S03]  /*b9f0*/  IMAD R17, R16, UR76, RZ ;  /* 0x0000004c10117c24 */ /* 0x001fc6000f8e02ff */
[----:B------:R-:W-:Y:S01]  /*ba00*/  STL [R1+0x104], R19 ;  /* 0x0001041301007387 */ /* 0x000fe20000100800 */
[----:B-1----:R-:W-:-:S03]  /*ba10*/  IMAD R5, R26, UR76, RZ ;  /* 0x0000004c1a057c24 */ /* 0x002fc6000f8e02ff */
[----:B------:R0:W-:Y:S01]  /*ba20*/  STL [R1+0x100], R17 ;  /* 0x0001001101007387 */ /* 0x0001e20000100800 */
[----:B------:R-:W-:-:S03]  /*ba30*/  IMAD R16, R24, UR76, RZ ;  /* 0x0000004c18107c24 */ /* 0x000fc6000f8e02ff */
[----:B------:R1:W-:Y:S01]  /*ba40*/  STL [R1+0xfc], R5 ;  /* 0x0000fc0501007387 */ /* 0x0003e20000100800 */
[----:B0-----:R-:W-:-:S03]  /*ba50*/  IMAD R17, R46, UR76, RZ ;  /* 0x0000004c2e117c24 */ /* 0x001fc6000f8e02ff */
[----:B------:R0:W-:Y:S01]  /*ba60*/  STL [R1+0xf8], R16 ;  /* 0x0000f81001007387 */ /* 0x0001e20000100800 */
[----:B-1----:R-:W-:-:S03]  /*ba70*/  IMAD R5, R45, UR76, RZ ;  /* 0x0000004c2d057c24 */ /* 0x002fc6000f8e02ff */
[----:B------:R-:W-:Y:S01]  /*ba80*/  STL [R1+0xe4], R17 ;  /* 0x0000e41101007387 */ /* 0x000fe20000100800 */
[----:B------:R-:W-:-:S03]  /*ba90*/  IMAD R12, R12, UR76, RZ ;  /* 0x0000004c0c0c7c24 */ /* 0x000fc6000f8e02ff */
[----:B------:R1:W-:Y:S01]  /*baa0*/  STL [R1+0xdc], R5 ;  /* 0x0000dc0501007387 */ /* 0x0003e20000100800 */
[----:B0-----:R-:W-:Y:S02]  /*bab0*/  IMAD R16, R44, UR76, RZ ;  /* 0x0000004c2c107c24 */ /* 0x001fe4000f8e02ff */
[----:B------:R-:W-:-:S03]  /*bac0*/  IMAD R0, R0, UR76, RZ ;  /* 0x0000004c00007c24 */ /* 0x000fc6000f8e02ff */
[----:B------:R-:W-:Y:S01]  /*bad0*/  STL [R1+0xd8], R16 ;  /* 0x0000d81001007387 */ /* 0x000fe20000100800 */
[----:B-1----:R-:W-:-:S03]  /*bae0*/  IMAD R5, R11, UR76, RZ ;  /* 0x0000004c0b057c24 */ /* 0x002fc6000f8e02ff */
[----:B------:R-:W-:Y:S01]  /*baf0*/  STL [R1+0xd4], R12 ;  /* 0x0000d40c01007387 */ /* 0x000fe20000100800 */
[----:B------:R-:W-:-:S03]  /*bb00*/  IMAD R11, R13, UR76, RZ ;  /* 0x0000004c0d0b7c24 */ /* 0x000fc6000f8e02ff */
[----:B------:R0:W-:Y:S04]  /*bb10*/  STL [R1+0xcc], R5 ;  /* 0x0000cc0501007387 */ /* 0x0001e80000100800 */
[----:B------:R1:W-:Y:S01]  /*bb20*/  STL [R1+0xc8], R0 ;  /* 0x0000c80001007387 */ /* 0x0003e20000100800 */
[----:B0-----:R-:W-:-:S03]  /*bb30*/  IMAD R5, R15, UR76, RZ ;  /* 0x0000004c0f057c24 */ /* 0x001fc6000f8e02ff */
[----:B------:R0:W-:Y:S01]  /*bb40*/  STL [R1+0xc4], R11 ;  /* 0x0000c40b01007387 */ /* 0x0001e20000100800 */
[----:B-1----:R-:W-:-:S03]  /*bb50*/  IMAD R0, R14, UR76, RZ ;  /* 0x0000004c0e007c24 */ /* 0x002fc6000f8e02ff */
[----:B------:R1:W-:Y:S01]  /*bb60*/  STL [R1+0xc0], R5 ;  /* 0x0000c00501007387 */ /* 0x0003e20000100800 */
[----:B0-----:R-:W-:-:S03]  /*bb70*/  IMAD R11, R42, UR76, RZ ;  /* 0x0000004c2a0b7c24 */ /* 0x001fc6000f8e02ff */
[----:B------:R0:W-:Y:S01]  /*bb80*/  STL [R1+0xbc], R0 ;  /* 0x0000bc0001007387 */ /* 0x0001e20000100800 */
[----:B-1----:R-:W-:-:S03]  /*bb90*/  IMAD R5, R43, UR76, RZ ;  /* 0x0000004c2b057c24 */ /* 0x002fc6000f8e02ff */
[----:B------:R1:W-:Y:S04]  /*bba0*/  STL [R1+0xb8], R11 ;  /* 0x0000b80b01007387 */ /* 0x0003e80000100800 */
[----:B------:R-:W2:Y:S01]  /*bbb0*/  LDL.LU R22, [R1+0xa4] ;  /* 0x0000a40001167983 */ /* 0x000ea20000300800 */
[----:B0-----:R-:W-:-:S03]  /*bbc0*/  IMAD R0, R61, UR76, RZ ;  /* 0x0000004c3d007c24 */ /* 0x001fc6000f8e02ff */
[----:B------:R-:W-:Y:S04]  /*bbd0*/  STL [R1+0xb0], R5 ;  /* 0x0000b00501007387 */ /* 0x000fe80000100800 */
[----:B------:R-:W3:Y:S04]  /*bbe0*/  LDL.LU R27, [R1+0xa0] ;  /* 0x0000a000011b7983 */ /* 0x000ee80000300800 */
[----:B------:R0:W-:Y:S04]  /*bbf0*/  STL [R1+0xa8], R0 ;  /* 0x0000a80001007387 */ /* 0x0001e80000100800 */
[----:B------:R-:W4:Y:S04]  /*bc00*/  LDL.LU R21, [R1+0x98] ;  /* 0x0000980001157983 */ /* 0x000f280000300800 */
[----:B------:R-:W5:Y:S04]  /*bc10*/  LDL.LU R17, [R1+0x94] ;  /* 0x0000940001117983 */ /* 0x000f680000300800 */
        /* <DEDUP_REMOVED lines=11> */
[----:B-1----:R-:W5:Y:S04]  /*bcd0*/  LDL.LU R11, [R1+0x58] ;  /* 0x00005800010b7983 */ /* 0x002f680000300800 */
[----:B0-----:R-:W5:Y:S04]  /*bce0*/  LDL.LU R0, [R1+0x54] ;  /* 0x0000540001007983 */ /* 0x001f680000300800 */
        /* <DEDUP_REMOVED lines=13> */
[----:B------:R-:W5:Y:S01]  /*bdc0*/  LDL.LU R5, [R1] ;  /* 0x0000000001057983 */ /* 0x000f620000300800 */
[----:B--2---:R-:W-:-:S05]  /*bdd0*/  IMAD R22, R22, UR76, RZ ;  /* 0x0000004c16167c24 */ /* 0x004fca000f8e02ff */
[----:B------:R0:W-:Y:S01]  /*bde0*/  STL [R1+0xa4], R22 ;  /* 0x0000a41601007387 */ /* 0x0001e20000100800 */
[----:B---3--:R-:W-:-:S03]  /*bdf0*/  IMAD R27, R27, UR76, RZ ;  /* 0x0000004c1b1b7c24 */ /* 0x008fc6000f8e02ff */
[----:B0-----:R-:W2:Y:S01]  /*be00*/  LDL.LU R22, [R1+0x3850] ;  /* 0x0038500001167983 */ /* 0x001ea20000300800 */
[----:B----4-:R-:W-:-:S03]  /*be10*/  IMAD R21, R21, UR76, RZ ;  /* 0x0000004c15157c24 */ /* 0x010fc6000f8e02ff */
[----:B------:R0:W-:Y:S01]  /*be20*/  STL [R1+0xa0], R27 ;  /* 0x0000a01b01007387 */ /* 0x0001e20000100800 */
[----:B-----5:R-:W-:Y:S02]  /*be30*/  IMAD R17, R17, UR76, RZ ;  /* 0x0000004c11117c24 */ /* 0x020fe4000f8e02ff */
[----:B------:R-:W-:Y:S01]  /*be40*/  IMAD R25, R25, UR76, RZ ;  /* 0x0000004c19197c24 */ /* 0x000fe2000f8e02ff */
[----:B0-----:R-:W3:Y:S01]  /*be50*/  LDL.LU R27, [R1+0x384c] ;  /* 0x00384c00011b7983 */ /* 0x001ee20000300800 */
[----:B------:R-:W-:-:S03]  /*be60*/  IMAD R23, R23, UR76, RZ ;  /* 0x0000004c17177c24 */ /* 0x000fc6000f8e02ff */
[----:B------:R0:W-:Y:S01]  /*be70*/  STL [R1+0x98], R21 ;  /* 0x0000981501007387 */ /* 0x0001e20000100800 */
[----:B------:R-:W-:Y:S02]  /*be80*/  IMAD R19, R19, UR76, RZ ;  /* 0x0000004c13137c24 */ /* 0x000fe4000f8e02ff */
[----:B------:R-:W-:Y:S01]  /*be90*/  IMAD R20, R20, UR76, RZ ;  /* 0x0000004c14147c24 */ /* 0x000fe2000f8e02ff */
[----:B0-----:R-:W4:Y:S04]  /*bea0*/  LDL.LU R21, [R1+0x3848] ;  /* 0x0038480001157983 */ /* 0x001f280000300800 */
[----:B------:R0:W-:Y:S01]  /*beb0*/  STL [R1+0x94], R17 ;  /* 0x0000941101007387 */ /* 0x0001e20000100800 */
[----:B------:R-:W-:Y:S02]  /*bec0*/  IMAD R16, R16, UR76, RZ ;  /* 0x0000004c10107c24 */ /* 0x000fe4000f8e02ff */
[----:B------:R-:W-:Y:S01]  /*bed0*/  IMAD R26, R26, UR76, RZ ;  /* 0x0000004c1a1a7c24 */ /* 0x000fe2000f8e02ff */
[----:B0-----:R-:W5:Y:S04]  /*bee0*/  LDL.LU R17, [R1+0x3844] ;  /* 0x0038440001117983 */ /* 0x001f680000300800 */
[----:B------:R0:W-:Y:S01]  /*bef0*/  STL [R1+0x90], R25 ;  /* 0x0000901901007387 */ /* 0x0001e20000100800 */
[----:B------:R-:W-:-:S03]  /*bf00*/  IMAD R24, R24, UR76, RZ ;  /* 0x0000004c18187c24 */ /* 0x000fc6000f8e02ff */
[----:B0-----:R-:W2:Y:S04]  /*bf10*/  LDL.LU R25, [R1+0x3840] ;  /* 0x0038400001197983 */ /* 0x001ea80000300800 */
        /* <DEDUP_REMOVED lines=36> */
[----:B------:R0:W-:Y:S04]  /*c160*/  STL [R1+0x140], R13 ;  /* 0x0001400d01007387 */ /* 0x0001e80000100800 */
[----:B0-----:R-:W2:Y:S04]  /*c170*/  LDL.LU R13, [R1+0x380c] ;  /* 0x00380c00010d7983 */ /* 0x001ea80000300800 */
[----:B------:R0:W-:Y:S04]  /*c180*/  STL [R1+0x148], R15 ;  /* 0x0001480f01007387 */ /* 0x0001e80000100800 */
[----:B0-----:R-:W3:Y:S04]  /*c190*/  LDL.LU R15, [R1+0x3808] ;  /* 0x00380800010f7983 */ /* 0x001ee80000300800 */
[----:B------:R0:W-:Y:S04]  /*c1a0*/  STL [R1+0x14c], R14 ;  /* 0x00014c0e01007387 */ /* 0x0001e80000100800 */
[----:B0-----:R-:W3:Y:S04]  /*c1b0*/  LDL.LU R14, [R1+0x3804] ;  /* 0x00380400010e7983 */ /* 0x001ee80000300800 */
[----:B------:R0:W-:Y:S04]  /*c1c0*/  STL [R1+0x154], R42 ;  /* 0x0001542a01007387 */ /* 0x0001e80000100800 */
[----:B0-----:R-:W3:Y:S04]  /*c1d0*/  LDL.LU R42, [R1+0x3800] ;  /* 0x00380000012a7983 */ /* 0x001ee80000300800 */
[----:B------:R0:W-:Y:S04]  /*c1e0*/  STL [R1+0x15c], R43 ;  /* 0x00015c2b01007387 */ /* 0x0001e80000100800 */
[----:B0-----:R-:W4:Y:S04]  /*c1f0*/  LDL.LU R43, [R1+0x37fc] ;  /* 0x0037fc00012b7983 */ /* 0x001f280000300800 */
[----:B------:R0:W-:Y:S04]  /*c200*/  STL [R1+0x164], R61 ;  /* 0x0001643d01007387 */ /* 0x0001e80000100800 */
[----:B0-----:R-:W5:Y:S01]  /*c210*/  LDL.LU R61, [R1+0x37f8] ;  /* 0x0037f800013d7983 */ /* 0x001f620000300800 */
[----:B------:R-:W-:-:S05]  /*c220*/  IMAD R35, R35, UR76, RZ ;  /* 0x0000004c23237c24 */ /* 0x000fca000f8e02ff */
[----:B------:R0:W-:Y:S02]  /*c230*/  STL [R1+0x16c], R35 ;  /* 0x00016c2301007387 */ /* 0x0001e40000100800 */
[----:B0-----:R-:W-:Y:S02]  /*c240*/  IMAD R35, R34, UR76, RZ ;  /* 0x0000004c22237c24 */ /* 0x001fe4000f8e02ff */
[----:B------:R-:W-:Y:S02]  /*c250*/  IMAD R34, R33, UR76, RZ ;  /* 0x0000004c21227c24 */ /* 0x000fe4000f8e02ff */
[----:B------:R-:W-:Y:S02]  /*c260*/  IMAD R33, R32, UR76, RZ ;  /* 0x0000004c20217c24 */ /* 0x000fe4000f8e02ff */
[----:B------:R-:W-:Y:S01]  /*c270*/  IMAD R32, R31, UR76, RZ ;  /* 0x0000004c1f207c24 */ /* 0x000fe2000f8e02ff */
[----:B------:R-:W-:Y:S01]  /*c280*/  STL [R1+0x170], R35 ;  /* 0x0001702301007387 */ /* 0x000fe20000100800 */
[----:B------:R-:W-:-:S02]  /*c290*/  IMAD R31, R30, UR76, RZ ;  /* 0x0000004c1e1f7c24 */ /* 0x000fc4000f8e02ff */
[----:B------:R-:W-:Y:S01]  /*c2a0*/  IMAD R30, R29, UR76, RZ ;  /* 0x0000004c1d1e7c24 */ /* 0x000fe2000f8e02ff */
[----:B------:R-:W-:Y:S01]  /*c2b0*/  STL [R1+0x178], R34 ;  /* 0x0001782201007387 */ /* 0x000fe20000100800 */
[----:B------:R-:W-:-:S03]  /*c2c0*/  IMAD R29, R5, UR76, RZ ;  /* 0x0000004c051d7c24 */ /* 0x000fc6000f8e02ff */
[----:B------:R-:W-:Y:S04]  /*c2d0*/  STL [R1+0x180], R33 ;  /* 0x0001802101007387 */ /* 0x000fe80000100800 */
[----:B------:R-:W-:Y:S04]  /*c2e0*/  STL [R1+0x188], R32 ;  /* 0x0001882001007387 */ /* 0x000fe80000100800 */
[----:B------:R-:W-:Y:S04]  /*c2f0*/  STL [R1+0x190], R31 ;  /* 0x0001901f01007387 */ /* 0x000fe80000100800 */
[----:B------:R-:W-:Y:S04]  /*c300*/  STL [R1+0x198], R30 ;  /* 0x0001981e01007387 */ /* 0x000fe80000100800 */
[----:B------:R3:W-:Y:S01]  /*c310*/  STL [R1+0x19c], R29 ;  /* 0x00019c1d01007387 */ /* 0x0007e20000100800 */
[----:B--2---:R-:W-:-:S02]  /*c320*/  IMAD R13, R13, UR76, RZ ;  /* 0x0000004c0d0d7c24 */ /* 0x004fc4000f8e02ff */
[----:B---3--:R-:W-:Y:S02]  /*c330*/  IMAD R29, R42, UR76, RZ ;  /* 0x0000004c2a1d7c24 */ /* 0x008fe4000f8e02ff */
[----:B----4-:R-:W-:Y:S02]  /*c340*/  IMAD R30, R43, UR76, RZ ;  /* 0x0000004c2b1e7c24 */ /* 0x010fe4000f8e02ff */
[----:B-----5:R-:W-:-:S05]  /*c350*/  IMAD R5, R61, UR76, RZ ;  /* 0x0000004c3d057c24 */ /* 0x020fca000f8e02ff */
[----:B------:R0:W-:Y:S04]  /*c360*/  STL [R1+0x1a4], R5 ;  /* 0x0001a40501007387 */ /* 0x0001e80000100800 */
[----:B------:R-:W-:Y:S01]  /*c370*/  STL [R1+0x1ac], R30 ;  /* 0x0001ac1e01007387 */ /* 0x000fe20000100800 */
[----:B0-----:R-:W-:-:S03]  /*c380*/  IMAD R5, R14, UR76, RZ ;  /* 0x0000004c0e057c24 */ /* 0x001fc6000f8e02ff */
[----:B------:R-:W-:Y:S01]  /*c390*/  STL [R1+0x1b4], R29 ;  /* 0x0001b41d01007387 */ /* 0x000fe20000100800 */
[----:B------:R-:W-:-:S03]  /*c3a0*/  IMAD R14, R15, UR76, RZ ;  /* 0x0000004c0f0e7c24 */ /* 0x000fc6000f8e02ff */
[----:B------:R0:W-:Y:S04]  /*c3b0*/  STL [R1+0x1bc], R5 ;  /* 0x0001bc0501007387 */ /* 0x0001e80000100800 */
[----:B------:R-:W-:Y:S01]  /*c3c0*/  STL [R1+0x1c0], R14 ;  /* 0x0001c00e01007387 */ /* 0x000fe20000100800 */
[----:B0-----:R-:W-:Y:S02]  /*c3d0*/  IMAD R5, R0, UR76, RZ ;  /* 0x0000004c00057c24 */ /* 0x001fe4000f8e02ff */
[----:B------:R-:W-:Y:S01]  /*c3e0*/  IMAD R0, R11, UR76, RZ ;  /* 0x0000004c0b007c24 */ /* 0x000fe2000f8e02ff */
        /* <DEDUP_REMOVED lines=53> */
[----:B------:R-:W-:Y:S01]  /*c740*/  STL [R1+0x28c], R11 ;  /* 0x00028c0b01007387 */ /* 0x000fe20000100800 */
[----:B-1----:R-:W-:-:S03]  /*c750*/  IMAD R0, R56, UR76, RZ ;  /* 0x0000004c38007c24 */ /* 0x002fc6000f8e02ff */
[----:B------:R-:W2:Y:S04]  /*c760*/  LDL.LU R14, [R1+0x214] ;  /* 0x00021400010e7983 */ /* 0x000ea80000300800 */
[----:B------:R0:W-:Y:S04]  /*c770*/  STL [R1+0x294], R5 ;  /* 0x0002940501007387 */ /* 0x0001e80000100800 */
[----:B------:R1:W-:Y:S04]  /*c780*/  STL [R1+0x29c], R0 ;  /* 0x00029c0001007387 */ /* 0x0003e80000100800 */
[----:B------:R-:W3:Y:S01]  /*c790*/  LDL.LU R42, [R1+0x20c] ;  /* 0x00020c00012a7983 */ /* 0x000ee20000300800 */
[----:B0-----:R-:W-:-:S02]  /*c7a0*/  IMAD R5, R57, UR76, RZ ;  /* 0x0000004c39057c24 */ /* 0x001fc4000f8e02ff */
[----:B-1----:R-:W-:-:S03]  /*c7b0*/  IMAD R0, R58, UR76, RZ ;  /* 0x0000004c3a007c24 */ /* 0x002fc6000f8e02ff */
[----:B------:R-:W-:Y:S04]  /*c7c0*/  STL [R1+0x2a0], R5 ;  /* 0x0002a00501007387 */ /* 0x000fe80000100800 */
[----:B------:R-:W4:Y:S04]  /*c7d0*/  LDL.LU R43, [R1+0x200] ;  /* 0x00020000012b7983 */ /* 0x000f280000300800 */
[----:B------:R0:W-:Y:S04]  /*c7e0*/  STL [R1+0x2a8], R0 ;  /* 0x0002a80001007387 */ /* 0x0001e80000100800 */
[----:B------:R-:W5:Y:S01]  /*c7f0*/  LDL.LU R61, [R1+0x1f8] ;  /* 0x0001f800013d7983 */ /* 0x000f620000300800 */
[----:B------:R-:W-:-:S02]  /*c800*/  IMAD R35, R60, UR76, RZ ;  /* 0x0000004c3c237c24 */ /* 0x000fc4000f8e02ff */
[----:B------:R-:W-:Y:S02]  /*c810*/  IMAD R34, R10, UR76, RZ ;  /* 0x0000004c0a227c24 */ /* 0x000fe4000f8e02ff */
[----:B0-----:R-:W-:Y:S02]  /*c820*/  IMAD R0, R2, UR76, RZ ;  /* 0x0000004c02007c24 */ /* 0x001fe4000f8e02ff */
[----:B------:R-:W-:-:S03]  /*c830*/  IMAD R31, R9, UR76, RZ ;  /* 0x0000004c091f7c24 */ /* 0x000fc6000f8e02ff */
[----:B------:R0:W-:Y:S01]  /*c840*/  STL [R1+0x2b0], R0 ;  /* 0x0002b00001007387 */ /* 0x0001e20000100800 */
[----:B------:R-:W-:-:S03]  /*c850*/  IMAD R30, R8, UR76, RZ ;  /* 0x0000004c081e7c24 */ /* 0x000fc6000f8e02ff */
[----:B------:R-:W-:Y:S01]  /*c860*/  STL [R1+0x2b8], R35 ;  /* 0x0002b82301007387 */ /* 0x000fe20000100800 */
[----:B------:R-:W-:-:S03]  /*c870*/  IMAD R29, R7, UR76, RZ ;  /* 0x0000004c071d7c24 */ /* 0x000fc6000f8e02ff */
[----:B------:R-:W-:Y:S01]  /*c880*/  STL [R1+0x3780], R35 ;  /* 0x0037802301007387 */ /* 0x000fe20000100800 */
[----:B------:R-:W-:-:S03]  /*c890*/  IMAD R33, R6, UR76, RZ ;  /* 0x0000004c06217c24 */ /* 0x000fc6000f8e02ff */
[----:B------:R-:W-:Y:S04]  /*c8a0*/  STL [R1+0x2c0], R34 ;  /* 0x0002c02201007387 */ /* 0x000fe80000100800 */
[----:B------:R-:W-:Y:S01]  /*c8b0*/  STL [R1+0x3784], R34 ;  /* 0x0037842201007387 */ /* 0x000fe20000100800 */
[----:B0-----:R-:W-:-:S03]  /*c8c0*/  IMAD R0, R59, UR76, RZ ;  /* 0x0000004c3b007c24 */ /* 0x001fc6000f8e02ff */
[----:B------:R-:W-:Y:S04]  /*c8d0*/  STL [R1+0x2c8], R31 ;  /* 0x0002c81f01007387 */ /* 0x000fe80000100800 */
[----:B------:R-:W-:Y:S04]  /*c8e0*/  STL [R1+0x3788], R31 ;  /* 0x0037881f01007387 */ /* 0x000fe80000100800 */
[----:B------:R-:W-:Y:S04]  /*c8f0*/  STL [R1+0x2cc], R30 ;  /* 0x0002cc1e01007387 */ /* 0x000fe80000100800 */
[----:B------:R-:W-:Y:S01]  /*c900*/  STL [R1+0x378c], R30 ;  /* 0x00378c1e01007387 */ /* 0x000fe20000100800 */
[----:B------:R-:W-:-:S03]  /*c910*/  IMAD R32, R4, UR76, RZ ;  /* 0x0000004c04207c24 */ /* 0x000fc6000f8e02ff */
[----:B------:R-:W-:Y:S01]  /*c920*/  STL [R1+0x2d4], R29 ;  /* 0x0002d41d01007387 */ /* 0x000fe20000100800 */
[----:B------:R-:W-:-:S03]  /*c930*/  IMAD R5, R3, UR76, RZ ;  /* 0x0000004c03057c24 */ /* 0x000fc6000f8e02ff */
[----:B------:R-:W-:Y:S04]  /*c940*/  STL [R1+0x3790], R29 ;  /* 0x0037901d01007387 */ /* 0x000fe80000100800 */
[----:B------:R-:W-:Y:S04]  /*c950*/  STL [R1+0x2dc], R33 ;  /* 0x0002dc2101007387 */ /* 0x000fe80000100800 */
[----:B------:R-:W-:Y:S04]  /*c960*/  STL [R1+0x3794], R33 ;  /* 0x0037942101007387 */ /* 0x000fe80000100800 */
[----:B------:R-:W-:Y:S04]  /*c970*/  STL [R1+0x2f0], R0 ;  /* 0x0002f00001007387 */ /* 0x000fe80000100800 */
[----:B------:R-:W-:Y:S04]  /*c980*/  STL [R1+0x2e4], R32 ;  /* 0x0002e42001007387 */ /* 0x000fe80000100800 */
[----:B------:R-:W-:Y:S04]  /*c990*/  STL [R1+0x3798], R32 ;  /* 0x0037982001007387 */ /* 0x000fe80000100800 */
[----:B------:R-:W-:Y:S04]  /*c9a0*/  STL [R1+0x2ec], R5 ;  /* 0x0002ec0501007387 */ /* 0x000fe80000100800 */
[----:B------:R0:W-:Y:S01]  /*c9b0*/  STL [R1+0x379c], R5 ;  /* 0x00379c0501007387 */ /* 0x0001e20000100800 */
[----:B--2---:R-:W-:-:S05]  /*c9c0*/  IMAD R4, R14, UR77, RZ ;  /* 0x0000004d0e047c24 */ /* 0x004fca000f8e02ff */
[----:B------:R-:W-:Y:S01]  /*c9d0*/  IADD3 R9, P0, PT, R4, UR20, RZ ;  /* 0x0000001404097c10 */ /* 0x000fe2000ff1e0ff */
[----:B---3--:R-:W-:-:S03]  /*c9e0*/  IMAD R3, R42, UR77, RZ ;  /* 0x0000004d2a037c24 */ /* 0x008fc6000f8e02ff */
[----:B0-----:R-:W-:Y:S02]  /*c9f0*/  LEA.HI.X.SX32 R5, R4, UR21, 0x1, P0 ;  /* 0x0000001504057c11 */ /* 0x001fe400080f0eff */
[----:B------:R-:W-:Y:S01]  /*ca00*/  IADD3 R10, P1, PT, R3, UR20, RZ ;  /* 0x00000014030a7c10 */ /* 0x000fe2000ff3e0ff */
[----:B----4-:R-:W-:Y:S02]  /*ca10*/  IMAD R2, R43, UR77, RZ ;  /* 0x0000004d2b027c24 */ /* 0x010fe4000f8e02ff */
[----:B-----5:R-:W-:-:S03]  /*ca20*/  IMAD R0, R61, UR77, RZ ;  /* 0x0000004d3d007c24 */ /* 0x020fc6000f8e02ff */
[----:B------:R-:W-:Y:S01]  /*ca30*/  IADD3 R11, P2, PT, R2, UR20, RZ ;  /* 0x00000014020b7c10 */ /* 0x000fe2000ff5e0ff */
[----:B------:R-:W-:Y:S01]  /*ca40*/  STL [R1+0xfd8], R9 ;  /* 0x000fd80901007387 */ /* 0x000fe20000100800 */
[----:B------:R-:W-:Y:S01]  /*ca50*/  LEA.HI.X.SX32 R6, R3, UR21, 0x1, P1 ;  /* 0x0000001503067c11 */ /* 0x000fe200088f0eff */
[----:B------:R-:W-:Y:S01]  /*ca60*/  IMAD R38, R38, UR76, RZ ;  /* 0x0000004c26267c24 */ /* 0x000fe2000f8e02ff */
[----:B------:R-:W-:Y:S01]  /*ca70*/  IADD3 R12, P3, PT, R0, UR20, RZ ;  /* 0x00000014000c7c10 */ /* 0x000fe2000ff7e0ff */
[----:B------:R-:W-:Y:S01]  /*ca80*/  UIMAD UR20, UR75, 0x7f, URZ ;  /* 0x0000007f4b1478a4 */ /* 0x000fe2000f8e02ff */
[----:B------:R-:W-:Y:S01]  /*ca90*/  STL [R1+0xfe0], R10 ;  /* 0x000fe00a01007387 */ /* 0x000fe20000100800 */
[----:B------:R-:W-:Y:S01]  /*caa0*/  LEA.HI.X.SX32 R7, R2, UR21, 0x1, P2 ;  /* 0x0000001502077c11 */ /* 0x000fe200090f0eff */
[----:B------:R-:W-:Y:S01]  /*cab0*/  IMAD R39, R39, UR76, RZ ;  /* 0x0000004c27277c24 */ /* 0x000fe2000f8e02ff */
[----:B------:R-:W-:Y:S01]  /*cac0*/  LEA.HI.X.SX32 R8, R0, UR21, 0x1, P3 ;  /* 0x0000001500087c11 */ /* 0x000fe200098f0eff */
[----:B------:R-:W-:Y:S01]  /*cad0*/  STL [R1+0xfe8], R11 ;  /* 0x000fe80b01007387 */ /* 0x000fe20000100800 */
[----:B------:R-:W-:Y:S01]  /*cae0*/  IADD3 R0, P0, PT, R12, UR20, RZ ;  /* 0x000000140c007c10 */ /* 0x000fe2000ff1e0ff */
[----:B------:R-:W-:Y:S01]  /*caf0*/  IMAD R40, R40, UR76, RZ ;  /* 0x0000004c28287c24 */ /* 0x000fe2000f8e02ff */
[----:B------:R-:W-:Y:S01]  /*cb00*/  SHF.R.S32.HI R17, RZ, 0x1f, R36 ;  /* 0x0000001fff117819 */ /* 0x000fe20000011424 */
[----:B------:R-:W-:Y:S01]  /*cb10*/  STL [R1+0xff0], R12 ;  /* 0x000ff00c01007387 */ /* 0x000fe20000100800 */
[----:B------:R-:W-:Y:S01]  /*cb20*/  IADD3 R3, P1, PT, R11, UR20, RZ ;  /* 0x000000140b037c10 */ /* 0x000fe2000ff3e0ff */
[----:B------:R-:W-:Y:S01]  /*cb30*/  IMAD R41, R41, UR76, RZ ;  /* 0x0000004c29297c24 */ /* 0x000fe2000f8e02ff */
[----:B------:R-:W-:Y:S01]  /*cb40*/  USHF.R.S32.HI UR21, URZ, 0x1f, UR20 ;  /* 0x0000001fff157899 */ /* 0x000fe20008011414 */
[----:B------:R-:W-:Y:S01]  /*cb50*/  STL [R1+0xfd4], R5 ;  /* 0x000fd40501007387 */ /* 0x000fe20000100800 */
[----:B------:R-:W-:Y:S01]  /*cb60*/  IADD3 R2, P2, PT, R10, UR20, RZ ;  /* 0x000000140a027c10 */ /* 0x000fe2000ff5e0ff */
[----:B------:R-:W0:Y:S02]  /*cb70*/  LDCU UR76, c[0x0][0x3a8] ;  /* 0x00007500ff4c77ac */ /* 0x000e240008000800 */
[----:B------:R-:W-:Y:S01]  /*cb80*/  STL [R1+0xfdc], R6 ;  /* 0x000fdc0601007387 */ /* 0x000fe20000100800 */
[----:B------:R-:W-:Y:S01]  /*cb90*/  SHF.R.S32.HI R16, RZ, 0x1f, R37 ;  /* 0x0000001fff107819 */ /* 0x000fe20000011425 */
[----:B------:R-:W1:Y:S02]  /*cba0*/  LDCU UR77, c[0x0][0x3a8] ;  /* 0x00007500ff4d77ac */ /* 0x000e640008000800 */
[----:B------:R-:W-:Y:S04]  /*cbb0*/  STL [R1+0xfe4], R7 ;  /* 0x000fe40701007387 */ /* 0x000fe80000100800 */
[----:B------:R-:W-:Y:S04]  /*cbc0*/  STL [R1+0xfec], R8 ;  /* 0x000fec0801007387 */ /* 0x000fe80000100800 */
[----:B------:R2:W-:Y:S04]  /*cbd0*/  STL [R1+0x2cfc], R0 ;  /* 0x002cfc0001007387 */ /* 0x0005e80000100800 */
[----:B------:R3:W-:Y:S01]  /*cbe0*/  STL [R1+0x2d04], R3 ;  /* 0x002d040301007387 */ /* 0x0007e20000100800 */
[----:B--2---:R-:W-:-:S03]  /*cbf0*/  IADD3 R0, P3, PT, R9, UR20, RZ ;  /* 0x0000001409007c10 */ /* 0x004fc6000ff7e0ff */
[----:B------:R2:W-:Y:S01]  /*cc00*/  STL [R1+0x2d0c], R2 ;  /* 0x002d0c0201007387 */ /* 0x0005e20000100800 */
[----:B------:R-:W-:Y:S01]  /*cc10*/  UIMAD UR20, UR75, 0x7e, URZ ;  /* 0x0000007e4b1478a4 */ /* 0x000fe2000f8e02ff */
[----:B---3--:R-:W-:Y:S02]  /*cc20*/  IADD3.X R3, PT, PT, R7, UR21, RZ, P1, !PT ;  /* 0x0000001507037c10 */ /* 0x008fe40008ffe4ff */
[----:B------:R3:W-:Y:S01]  /*cc30*/  STL [R1+0x2d14], R0 ;  /* 0x002d140001007387 */ /* 0x0007e20000100800 */
[----:B--2---:R-:W-:Y:S02]  /*cc40*/  IADD3.X R2, PT, PT, R8, UR21, RZ, P0, !PT ;  /* 0x0000001508027c10 */ /* 0x004fe400087fe4ff */
[----:B---3--:R-:W-:-:S03]  /*cc50*/  IADD3.X R0, PT, PT, R6, UR21, RZ, P2, !PT ;  /* 0x0000001506007c10 */ /* 0x008fc600097fe4ff */
[----:B------:R2:W-:Y:S04]  /*cc60*/  STL [R1+0x2cf8], R2 ;  /* 0x002cf80201007387 */ /* 0x0005e80000100800 */
[----:B------:R3:W-:Y:S04]  /*cc70*/  STL [R1+0x2d00], R3 ;  /* 0x002d000301007387 */ /* 0x0007e80000100800 */
[----:B------:R4:W-:Y:S01]  /*cc80*/  STL [R1+0x2d08], R0 ;  /* 0x002d080001007387 */ /* 0x0009e20000100800 */
[----:B--2---:R-:W-:Y:S01]  /*cc90*/  IADD3.X R2, PT, PT, R5, UR21, RZ, P3, !PT ;  /* 0x0000001505027c10 */ /* 0x004fe20009ffe4ff */
[----:B------:R-:W-:-:S02]  /*cca0*/  USHF.R.S32.HI UR21, URZ, 0x1f, UR20 ;  /* 0x0000001fff157899 */ /* 0x000fc40008011414 */
[----:B---3--:R-:W-:Y:S02]  /*ccb0*/  IADD3 R3, P1, PT, R11, UR20, RZ ;  /* 0x000000140b037c10 */ /* 0x008fe4000ff3e0ff */
[----:B------:R2:W-:Y:S01]  /*ccc0*/  STL [R1+0x2d10], R2 ;  /* 0x002d100201007387 */ /* 0x0005e20000100800 */
[----:B----4-:R-:W-:-:S05]  /*ccd0*/  IADD3 R0, P0, PT, R12, UR20, RZ ;  /* 0x000000140c007c10 */ /* 0x010fca000ff1e0ff */
[----:B------:R3:W-:Y:S01]  /*cce0*/  STL [R1+0x2d1c], R0 ;  /* 0x002d1c0001007387 */ /* 0x0007e20000100800 */
[----:B--2---:R-:W-:-:S03]  /*ccf0*/  IADD3 R2, P2, PT, R10, UR20, RZ ;  /* 0x000000140a027c10 */ /* 0x004fc6000ff5e0ff */
[----:B------:R2:W-:Y:S01]  /*cd00*/  STL [R1+0x2d24], R3 ;  /* 0x002d240301007387 */ /* 0x0005e20000100800 */
[----:B---3--:R-:W-:-:S03]  /*cd10*/  IADD3 R0, P3, PT, R9, UR20, RZ ;  /* 0x0000001409007c10 */ /* 0x008fc6000ff7e0ff */
[----:B------:R3:W-:Y:S01]  /*cd20*/  STL [R1+0x2d2c], R2 ;  /* 0x002d2c0201007387 */ /* 0x0007e20000100800 */
[----:B------:R-:W-:Y:S01]  /*cd30*/  UIMAD UR20, UR75, 0x7d, URZ ;  /* 0x0000007d4b1478a4 */ /* 0x000fe2000f8e02ff */
[----:B--2---:R-:W-:Y:S02]  /*cd40*/  IADD3.X R3, PT, PT, R7, UR21, RZ, P1, !PT ;  /* 0x0000001507037c10 */ /* 0x004fe40008ffe4ff */
[----:B------:R2:W-:Y:S01]  /*cd50*/  STL [R1+0x2d34], R0 ;  /* 0x002d340001007387 */ /* 0x0005e20000100800 */
[----:B---3--:R-:W-:Y:S02]  /*cd60*/  IADD3.X R2, PT, PT, R8, UR21, RZ, P0, !PT ;  /* 0x0000001508027c10 */ /* 0x008fe400087fe4ff */
[----:B--2---:R-:W-:-:S03]  /*cd70*/  IADD3.X R0, PT, PT, R6, UR21, RZ, P2, !PT ;  /* 0x0000001506007c10 */ /* 0x004fc600097fe4ff */
        /* <DEDUP_REMOVED lines=571> */
[----:B------:R-:W4:Y:S01]  /*f130*/  S2R R61, SR_TID.X ;  /* 0x00000000003d7919 */ /* 0x000f220000002100 */
[----:B--2---:R-:W-:Y:S01]  /*f140*/  IADD3.X R3, PT, PT, R7, UR21, RZ, P1, !PT ;  /* 0x0000001507037c10 */ /* 0x004fe20008ffe4ff */
[----:B------:R-:W2:Y:S01]  /*f150*/  LDCU UR20, c[0x0][0x3a8] ;  /* 0x00007500ff1477ac */ /* 0x000ea20008000800 */
[----:B------:R5:W-:Y:S01]  /*f160*/  STL [R1+0x3134], R0 ;  /* 0x0031340001007387 */ /* 0x000be20000100800 */
[----:B---3--:R-:W-:-:S05]  /*f170*/  IADD3.X R2, PT, PT, R8, UR21, RZ, P0, !PT ;  /* 0x0000001508027c10 */ /* 0x008fca00087fe4ff */
[----:B------:R3:W-:Y:S01]  /*f180*/  STL [R1+0x3118], R2 ;  /* 0x0031180201007387 */ /* 0x0007e20000100800 */
[----:B-----5:R-:W-:-:S03]  /*f190*/  IADD3.X R0, PT, PT, R6, UR21, RZ, P2, !PT ;  /* 0x0000001506007c10 */ /* 0x020fc600097fe4ff */
[----:B------:R5:W-:Y:S04]  /*f1a0*/  STL [R1+0x3120], R3 ;  /* 0x0031200301007387 */ /* 0x000be80000100800 */
[----:B------:R0:W-:Y:S01]  /*f1b0*/  STL [R1+0x3128], R0 ;  /* 0x0031280001007387 */ /* 0x0001e20000100800 */
[----:B---3--:R-:W-:Y:S01]  /*f1c0*/  IADD3.X R2, PT, PT, R5, UR21, RZ, P3, !PT ;  /* 0x0000001505027c10 */ /* 0x008fe20009ffe4ff */
[----:B------:R-:W-:Y:S02]  /*f1d0*/  USHF.R.S32.HI UR21, URZ, 0x1f, UR12 ;  /* 0x0000001fff157899 */ /* 0x000fe4000801140c */
[----:B-----5:R-:W-:Y:S02]  /*f1e0*/  IADD3 R3, P1, PT, R11, UR12, RZ ;  /* 0x0000000c0b037c10 */ /* 0x020fe4000ff3e0ff */
[----:B------:R3:W-:Y:S01]  /*f1f0*/  STL [R1+0x3130], R2 ;  /* 0x0031300201007387 */ /* 0x0007e20000100800 */
[----:B0-----:R-:W-:-:S05]  /*f200*/  IADD3 R0, P0, PT, R12, UR12, RZ ;  /* 0x0000000c0c007c10 */ /* 0x001fca000ff1e0ff */
[----:B------:R0:W-:Y:S01]  /*f210*/  STL [R1+0x313c], R0 ;  /* 0x00313c0001007387 */ /* 0x0001e20000100800 */
[----:B---3--:R-:W-:-:S03]  /*f220*/  IADD3 R2, P2, PT, R10, UR12, RZ ;  /* 0x0000000c0a027c10 */ /* 0x008fc6000ff5e0ff */
[----:B------:R3:W-:Y:S01]  /*f230*/  STL [R1+0x3144], R3 ;  /* 0x0031440301007387 */ /* 0x0007e20000100800 */
[----:B0-----:R-:W-:-:S03]  /*f240*/  IADD3 R0, P3, PT, R9, UR12, RZ ;  /* 0x0000000c09007c10 */ /* 0x001fc6000ff7e0ff */
[----:B------:R0:W-:Y:S01]  /*f250*/  STL [R1+0x314c], R2 ;  /* 0x00314c0201007387 */ /* 0x0001e20000100800 */
[----:B------:R-:W-:Y:S01]  /*f260*/  SHF.R.S32.HI R15, RZ, 0x1f, R38 ;  /* 0x0000001fff0f7819 */ /* 0x000fe20000011426 */
[----:B------:R-:W5:Y:S01]  /*f270*/  LDCU UR12, c[0x0][0x3a8] ;  /* 0x00007500ff0c77ac */ /* 0x000f620008000800 */
[----:B---3--:R-:W-:Y:S01]  /*f280*/  IADD3.X R3, PT, PT, R7, UR21, RZ, P1, !PT ;  /* 0x0000001507037c10 */ /* 0x008fe20008ffe4ff */
[----:B------:R3:W-:Y:S01]  /*f290*/  STL [R1+0x3154], R0 ;  /* 0x0031540001007387 */ /* 0x0007e20000100800 */
[----:B0-----:R-:W-:Y:S02]  /*f2a0*/  IADD3.X R2, PT, PT, R8, UR21, RZ, P0, !PT ;  /* 0x0000001508027c10 */ /* 0x001fe400087fe4ff */
[----:B---3--:R-:W-:-:S03]  /*f2b0*/  IADD3.X R0, PT, PT, R6, UR21, RZ, P2, !PT ;  /* 0x0000001506007c10 */ /* 0x008fc600097fe4ff */
[----:B------:R0:W-:Y:S04]  /*f2c0*/  STL [R1+0x3138], R2 ;  /* 0x0031380201007387 */ /* 0x0001e80000100800 */
[----:B------:R3:W-:Y:S04]  /*f2d0*/  STL [R1+0x3140], R3 ;  /* 0x0031400301007387 */ /* 0x0007e80000100800 */
[----:B------:R1:W-:Y:S01]  /*f2e0*/  STL [R1+0x3148], R0 ;  /* 0x0031480001007387 */ /* 0x0003e20000100800 */
[----:B0-----:R-:W-:Y:S01]  /*f2f0*/  IADD3.X R2, PT, PT, R5, UR21, RZ, P3, !PT ;  /* 0x0000001505027c10 */ /* 0x001fe20009ffe4ff */
[----:B------:R-:W-:-:S02]  /*f300*/  USHF.R.S32.HI UR21, URZ, 0x1f, UR13 ;  /* 0x0000001fff157899 */ /* 0x000fc4000801140d */
[----:B---3--:R-:W-:Y:S02]  /*f310*/  IADD3 R3, P1, PT, R11, UR13, RZ ;  /* 0x0000000d0b037c10 */ /* 0x008fe4000ff3e0ff */
[----:B------:R0:W-:Y:S01]  /*f320*/  STL [R1+0x3150], R2 ;  /* 0x0031500201007387 */ /* 0x0001e20000100800 */
[----:B-1----:R-:W-:-:S05]  /*f330*/  IADD3 R0, P0, PT, R12, UR13, RZ ;  /* 0x0000000d0c007c10 */ /* 0x002fca000ff1e0ff */
[----:B------:R1:W-:Y:S01]  /*f340*/  STL [R1+0x315c], R0 ;  /* 0x00315c0001007387 */ /* 0x0003e20000100800 */
[----:B0-----:R-:W-:-:S03]  /*f350*/  IADD3 R2, P2, PT, R10, UR13, RZ ;  /* 0x0000000d0a027c10 */ /* 0x001fc6000ff5e0ff */
[----:B------:R0:W-:Y:S01]  /*f360*/  STL [R1+0x3164], R3 ;  /* 0x0031640301007387 */ /* 0x0001e20000100800 */
[----:B-1----:R-:W-:-:S03]  /*f370*/  IADD3 R0, P3, PT, R9, UR13, RZ ;  /* 0x0000000d09007c10 */ /* 0x002fc6000ff7e0ff */
[----:B------:R1:W-:Y:S01]  /*f380*/  STL [R1+0x316c], R2 ;  /* 0x00316c0201007387 */ /* 0x0003e20000100800 */
[----:B------:R-:W-:Y:S01]  /*f390*/  SHF.R.S32.HI R14, RZ, 0x1f, R39 ;  /* 0x0000001fff0e7819 */ /* 0x000fe20000011427 */
[----:B------:R-:W3:Y:S01]  /*f3a0*/  LDCU UR13, c[0x0][0x3a8] ;  /* 0x00007500ff0d77ac */ /* 0x000ee20008000800 */
[----:B0-----:R-:W-:Y:S01]  /*f3b0*/  IADD3.X R3, PT, PT, R7, UR21, RZ, P1, !PT ;  /* 0x0000001507037c10 */ /* 0x001fe20008ffe4ff */
[----:B------:R0:W-:Y:S01]  /*f3c0*/  STL [R1+0x3174], R0 ;  /* 0x0031740001007387 */ /* 0x0001e20000100800 */
[----:B-1----:R-:W-:Y:S02]  /*f3d0*/  IADD3.X R2, PT, PT, R8, UR21, RZ, P0, !PT ;  /* 0x0000001508027c10 */ /* 0x002fe400087fe4ff */
[----:B0-----:R-:W-:-:S03]  /*f3e0*/  IADD3.X R0, PT, PT, R6, UR21, RZ, P2, !PT ;  /* 0x0000001506007c10 */ /* 0x001fc600097fe4ff */
[----:B------:R0:W-:Y:S04]  /*f3f0*/  STL [R1+0x3158], R2 ;  /* 0x0031580201007387 */ /* 0x0001e80000100800 */
[----:B------:R1:W-:Y:S04]  /*f400*/  STL [R1+0x3160], R3 ;  /* 0x0031600301007387 */ /* 0x0003e80000100800 */
[----:B------:R2:W-:Y:S01]  /*f410*/  STL [R1+0x3168], R0 ;  /* 0x0031680001007387 */ /* 0x0005e20000100800 */
[----:B0-----:R-:W-:Y:S01]  /*f420*/  IADD3.X R2, PT, PT, R5, UR21, RZ, P3, !PT ;  /* 0x0000001505027c10 */ /* 0x001fe20009ffe4ff */
[----:B------:R-:W-:-:S02]  /*f430*/  USHF.R.S32.HI UR21, URZ, 0x1f, UR14 ;  /* 0x0000001fff157899 */ /* 0x000fc4000801140e */
[----:B-1----:R-:W-:Y:S02]  /*f440*/  IADD3 R3, P1, PT, R11, UR14, RZ ;  /* 0x0000000e0b037c10 */ /* 0x002fe4000ff3e0ff */
[----:B------:R0:W-:Y:S01]  /*f450*/  STL [R1+0x3170], R2 ;  /* 0x0031700201007387 */ /* 0x0001e20000100800 */
[----:B--2---:R-:W-:-:S05]  /*f460*/  IADD3 R0, P0, PT, R12, UR14, RZ ;  /* 0x0000000e0c007c10 */ /* 0x004fca000ff1e0ff */
[----:B------:R1:W-:Y:S01]  /*f470*/  STL [R1+0x317c], R0 ;  /* 0x00317c0001007387 */ /* 0x0003e20000100800 */
[----:B0-----:R-:W-:-:S03]  /*f480*/  IADD3 R2, P2, PT, R10, UR14, RZ ;  /* 0x0000000e0a027c10 */ /* 0x001fc6000ff5e0ff */
[----:B------:R0:W-:Y:S01]  /*f490*/  STL [R1+0x3184], R3 ;  /* 0x0031840301007387 */ /* 0x0001e20000100800 */
[----:B-1----:R-:W-:-:S03]  /*f4a0*/  IADD3 R0, P3, PT, R9, UR14, RZ ;  /* 0x0000000e09007c10 */ /* 0x002fc6000ff7e0ff */
[----:B------:R1:W-:Y:S01]  /*f4b0*/  STL [R1+0x318c], R2 ;  /* 0x00318c0201007387 */ /* 0x0003e20000100800 */
[----:B------:R-:W2:Y:S01]  /*f4c0*/  LDCU UR14, c[0x0][0x3a8] ;  /* 0x00007500ff0e77ac */ /* 0x000ea20008000800 */
[----:B0-----:R-:W-:Y:S02]  /*f4d0*/  IADD3.X R3, PT, PT, R7, UR21, RZ, P1, !PT ;  /* 0x0000001507037c10 */ /* 0x001fe40008ffe4ff */
        /* <DEDUP_REMOVED lines=333> */
[----:B--2---:R-:W-:Y:S01]  /*109b0*/  IADD3 R0, P0, PT, R12, UR37, RZ ;  /* 0x000000250c007c10 */ /* 0x004fe2000ff1e0ff */
[----:B------:R0:W-:Y:S04]  /*109c0*/  STL [R1+0x33d0], R2 ;  /* 0x0033d00201007387 */ /* 0x0001e80000100800 */
[----:B------:R1:W-:Y:S01]  /*109d0*/  STL [R1+0x33dc], R0 ;  /* 0x0033dc0001007387 */ /* 0x0003e20000100800 */
[----:B0-----:R-:W-:-:S03]  /*109e0*/  IADD3 R2, P2, PT, R10, UR37, RZ ;  /* 0x000000250a027c10 */ /* 0x001fc6000ff5e0ff */
[----:B------:R-:W-:Y:S01]  /*109f0*/  STL [R1+0x33e4], R3 ;  /* 0x0033e40301007387 */ /* 0x000fe20000100800 */
[----:B-1----:R-:W-:-:S03]  /*10a00*/  IADD3 R0, P3, PT, R9, UR37, RZ ;  /* 0x0000002509007c10 */ /* 0x002fc6000ff7e0ff */
[----:B------:R0:W-:Y:S01]  /*10a10*/  STL [R1+0x33ec], R2 ;  /* 0x0033ec0201007387 */ /* 0x0001e20000100800 */
[----:B------:R-:W1:Y:S03]  /*10a20*/  LDCU UR37, c[0x0][0x3a8] ;  /* 0x00007500ff2577ac */ /* 0x000e660008000800 */
[----:B------:R2:W-:Y:S01]  /*10a30*/  STL [R1+0x33f4], R0 ;  /* 0x0033f40001007387 */ /* 0x0005e20000100800 */
[----:B0-----:R-:W-:Y:S02]  /*10a40*/  IADD3.X R2, PT, PT, R8, UR21, RZ, P0, !PT ;  /* 0x0000001508027c10 */ /* 0x001fe400087fe4ff */
[----:B--2---:R-:W-:-:S03]  /*10a50*/  IADD3.X R0, PT, PT, R7, UR21, RZ, P1, !PT ;  /* 0x0000001507007c10 */ /* 0x004fc60008ffe4ff */
[----:B------:R0:W-:Y:S01]  /*10a60*/  STL [R1+0x33d8], R2 ;  /* 0x0033d80201007387 */ /* 0x0001e20000100800 */
[----:B------:R-:W-:-:S03]  /*10a70*/  IADD3 R3, P0, PT, R12, UR38, RZ ;  /* 0x000000260c037c10 */ /* 0x000fc6000ff1e0ff */
[----:B------:R2:W-:Y:S01]  /*10a80*/  STL [R1+0x33e0], R0 ;  /* 0x0033e00001007387 */ /* 0x0005e20000100800 */
[----:B0-----:R-:W-:Y:S02]  /*10a90*/  IADD3.X R2, PT, PT, R6, UR21, RZ, P2, !PT ;  /* 0x0000001506027c10 */ /* 0x001fe400097fe4ff */
[----:B--2---:R-:W-:-:S03]  /*10aa0*/  IADD3.X R0, PT, PT, R5, UR21, RZ, P3, !PT ;  /* 0x0000001505007c10 */ /* 0x004fc60009ffe4ff */
[----:B------:R-:W-:Y:S01]  /*10ab0*/  STL [R1+0x33e8], R2 ;  /* 0x0033e80201007387 */ /* 0x000fe20000100800 */
[----:B------:R-:W-:Y:S01]  /*10ac0*/  IADD3 R4, P1, PT, R11, UR38, RZ ;  /* 0x000000260b047c10 */ /* 0x000fe2000ff3e0ff */
[----:B------:R-:W0:Y:S02]  /*10ad0*/  LDCU UR21, c[0x0][0x3a8] ;  /* 0x00007500ff1577ac */ /* 0x000e240008000800 */
[----:B------:R2:W-:Y:S04]  /*10ae0*/  STL [R1+0x33f0], R0 ;  /* 0x0033f00001007387 */ /* 0x0005e80000100800 */
[----:B------:R1:W-:Y:S01]  /*10af0*/  STL [R1+0x33fc], R3 ;  /* 0x0033fc0301007387 */ /* 0x0003e20000100800 */
[----:B--2---:R-:W-:Y:S02]  /*10b00*/  IADD3 R0, P2, PT, R10, UR38, RZ ;  /* 0x000000260a007c10 */ /* 0x004fe4000ff5e0ff */
[----:B-1----:R-:W-:Y:S01]  /*10b10*/  IADD3 R3, P3, PT, R9, UR38, RZ ;  /* 0x0000002609037c10 */ /* 0x002fe2000ff7e0ff */
[----:B------:R-:W-:Y:S01]  /*10b20*/  USHF.R.S32.HI UR38, URZ, 0x1f, UR38 ;  /* 0x0000001fff267899 */ /* 0x000fe20008011426 */
[----:B------:R1:W-:Y:S04]  /*10b30*/  STL [R1+0x3404], R4 ;  /* 0x0034040401007387 */ /* 0x0003e80000100800 */
[----:B------:R-:W-:Y:S01]  /*10b40*/  STL [R1+0x340c], R0 ;  /* 0x00340c0001007387 */ /* 0x000fe20000100800 */
[----:B------:R-:W-:-:S03]  /*10b50*/  IADD3.X R13, PT, PT, R7, UR38, RZ, P1, !PT ;  /* 0x00000026070d7c10 */ /* 0x000fc60008ffe4ff */
[----:B------:R2:W-:Y:S01]  /*10b60*/  STL [R1+0x3414], R3 ;  /* 0x0034140301007387 */ /* 0x0005e20000100800 */
[----:B-1----:R-:W-:Y:S02]  /*10b70*/  IADD3.X R4, PT, PT, R8, UR38, RZ, P0, !PT ;  /* 0x0000002608047c10 */ /* 0x002fe400087fe4ff */
[----:B----4-:R-:W-:-:S03]  /*10b80*/  LOP3.LUT R2, R61, 0x3, RZ, 0xc0, !PT ;  /* 0x000000033d027812 */ /* 0x010fc600078ec0ff */
[----:B------:R1:W-:Y:S01]  /*10b90*/  STL [R1+0x33f8], R4 ;  /* 0x0033f80401007387 */ /* 0x0003e20000100800 */
[----:B--2---:R-:W-:-:S03]  /*10ba0*/  IADD3.X R3, PT, PT, R6, UR38, RZ, P2, !PT ;  /* 0x0000002606037c10 */ /* 0x004fc600097fe4ff */
[----:B------:R2:W-:Y:S01]  /*10bb0*/  STL [R1+0x3400], R13 ;  /* 0x0034000d01007387 */ /* 0x0005e20000100800 */
[----:B------:R-:W-:-:S03]  /*10bc0*/  SHF.R.U32.HI R0, RZ, 0x2, R61 ;  /* 0x00000002ff007819 */ /* 0x000fc6000001163d */
[----:B------:R4:W-:Y:S01]  /*10bd0*/  STL [R1+0x3408], R3 ;  /* 0x0034080301007387 */ /* 0x0009e20000100800 */
[----:B-1----:R-:W-:Y:S01]  /*10be0*/  IADD3.X R4, PT, PT, R5, UR38, RZ, P3, !PT ;  /* 0x0000002605047c10 */ /* 0x002fe20009ffe4ff */
[----:B------:R-:W-:Y:S01]  /*10bf0*/  IMAD R2, R2, 0x220, RZ ;  /* 0x0000022002027824 */ /* 0x000fe200078e02ff */
[----:B------:R-:W-:Y:S01]  /*10c00*/  SGXT.U32 R0, R0, 0x3 ;  /* 0x000000030000781a */ /* 0x000fe20000000000 */
[----:B------:R-:W-:Y:S02]  /*10c10*/  USHF.R.S32.HI UR38, URZ, 0x1f, UR42 ;  /* 0x0000001fff267899 */ /* 0x000fe4000801142a */
[----:B--2---:R-:W-:Y:S02]  /*10c20*/  IADD3 R13, P1, PT, R11, UR42, RZ ;  /* 0x0000002a0b0d7c10 */ /* 0x004fe4000ff3e0ff */
[----:B----4-:R-:W-:Y:S01]  /*10c30*/  IADD3 R3, P0, PT, R12, UR42, RZ ;  /* 0x0000002a0c037c10 */ /* 0x010fe2000ff1e0ff */
[----:B------:R1:W-:Y:S01]  /*10c40*/  STL [R1+0x3410], R4 ;  /* 0x0034100401007387 */ /* 0x0003e20000100800 */
[----:B------:R-:W-:-:S03]  /*10c50*/  LOP3.LUT R0, R2, R0, RZ, 0xfc, !PT ;  /* 0x0000000002007212 */ /* 0x000fc600078efcff */
[----:B------:R2:W-:Y:S01]  /*10c60*/  STL [R1+0x341c], R3 ;  /* 0x00341c0301007387 */ /* 0x0005e20000100800 */
[----:B-1----:R-:W-:-:S03]  /*10c70*/  IADD3 R4, P2, PT, R10, UR42, RZ ;  /* 0x0000002a0a047c10 */ /* 0x002fc6000ff5e0ff */
[----:B------:R-:W-:Y:S01]  /*10c80*/  STL [R1+0x3424], R13 ;  /* 0x0034240d01007387 */ /* 0x000fe20000100800 */
[----:B--2---:R-:W-:-:S03]  /*10c90*/  IADD3 R3, P3, PT, R9, UR42, RZ ;  /* 0x0000002a09037c10 */ /* 0x004fc6000ff7e0ff */
[----:B------:R-:W-:Y:S01]  /*10ca0*/  STL [R1+0x342c], R4 ;  /* 0x00342c0401007387 */ /* 0x000fe20000100800 */
[----:B------:R-:W-:Y:S01]  /*10cb0*/  IADD3.X R2, PT, PT, R8, UR38, RZ, P0, !PT ;  /* 0x0000002608027c10 */ /* 0x000fe200087fe4ff */
[----:B------:R-:W1:Y:S02]  /*10cc0*/  LDCU UR42, c[0x0][0x3a8] ;  /* 0x00007500ff2a77ac */ /* 0x000e640008000800 */
[----:B------:R2:W-:Y:S04]  /*10cd0*/  STL [R1+0x3434], R3 ;  /* 0x0034340301007387 */ /* 0x0005e80000100800 */
[----:B------:R4:W-:Y:S01]  /*10ce0*/  STL [R1+0x375c], R0 ;  /* 0x00375c0001007387 */ /* 0x0009e20000100800 */
[----:B--2---:R-:W-:-:S03]  /*10cf0*/  IADD3.X R3, PT, PT, R7, UR38, RZ, P1, !PT ;  /* 0x0000002607037c10 */ /* 0x004fc60008ffe4ff */
[----:B------:R2:W-:Y:S01]  /*10d00*/  STL [R1+0x3418], R2 ;  /* 0x0034180201007387 */ /* 0x0005e20000100800 */
[----:B----4-:R-:W-:-:S03]  /*10d10*/  IADD3.X R0, PT, PT, R6, UR38, RZ, P2, !PT ;  /* 0x0000002606007c10 */ /* 0x010fc600097fe4ff */
[----:B------:R4:W-:Y:S04]  /*10d20*/  STL [R1+0x3420], R3 ;  /* 0x0034200301007387 */ /* 0x0009e80000100800 */
[----:B------:R0:W-:Y:S01]  /*10d30*/  STL [R1+0x3428], R0 ;  /* 0x0034280001007387 */ /* 0x0001e20000100800 */
[----:B--2---:R-:W-:Y:S01]  /*10d40*/  IADD3.X R2, PT, PT, R5, UR38, RZ, P3, !PT ;  /* 0x0000002605027c10 */ /* 0x004fe20009ffe4ff */
[----:B------:R-:W-:Y:S02]  /*10d50*/  USHF.R.S32.HI UR38, URZ, 0x1f, UR39 ;  /* 0x0000001fff267899 */ /* 0x000fe40008011427 */
[----:B----4-:R-:W-:Y:S02]  /*10d60*/  IADD3 R3, P1, PT, R11, UR39, RZ ;  /* 0x000000270b037c10 */ /* 0x010fe4000ff3e0ff */
[----:B0-----:R-:W-:Y:S01]  /*10d70*/  IADD3 R0, P0, PT, R12, UR39, RZ ;  /* 0x000000270c007c10 */ /* 0x001fe2000ff1e0ff */
[----:B------:R0:W-:Y:S04]  /*10d80*/  STL [R1+0x3430], R2 ;  /* 0x0034300201007387 */ /* 0x0001e80000100800 */
[----:B------:R2:W-:Y:S01]  /*10d90*/  STL [R1+0x343c], R0 ;  /* 0x00343c0001007387 */ /* 0x0005e20000100800 */
[----:B0-----:R-:W-:-:S03]  /*10da0*/  IADD3 R2, P2, PT, R10, UR39, RZ ;  /* 0x000000270a027c10 */ /* 0x001fc6000ff5e0ff */
[----:B------:R0:W-:Y:S01]  /*10db0*/  STL [R1+0x3444], R3 ;  /* 0x0034440301007387 */ /* 0x0001e20000100800 */
[----:B--2---:R-:W-:-:S03]  /*10dc0*/  IADD3 R0, P3, PT, R9, UR39, RZ ;  /* 0x0000002709007c10 */ /* 0x004fc6000ff7e0ff */
[----:B------:R-:W-:Y:S01]  /*10dd0*/  STL [R1+0x344c], R2 ;  /* 0x00344c0201007387 */ /* 0x000fe20000100800 */
[----:B------:R-:W-:Y:S01]  /*10de0*/  IADD3.X R4, PT, PT, R7, UR38, RZ, P1, !PT ;  /* 0x0000002607047c10 */ /* 0x000fe20008ffe4ff */
[----:B------:R-:W-:Y:S02]  /*10df0*/  UIMAD UR72, UR72, 0x21, URZ ;  /* 0x00000021484878a4 */ /* 0x000fe4000f8e02ff */
[----:B------:R2:W-:Y:S01]  /*10e00*/  STL [R1+0x3454], R0 ;  /* 0x0034540001007387 */ /* 0x0005e20000100800 */
[----:B------:R-:W-:Y:S01]  /*10e10*/  USHF.L.U32 UR10, UR10, 0x5, URZ ;  /* 0x000000050a0a7899 */ /* 0x000fe200080006ff */
[----:B0-----:R-:W-:Y:S01]  /*10e20*/  IADD3.X R3, PT, PT, R8, UR38, RZ, P0, !PT ;  /* 0x0000002608037c10 */ /* 0x001fe200087fe4ff */
[----:B------:R-:W-:Y:S02]  /*10e30*/  UIMAD UR11, UR11, 0x1f, URZ ;  /* 0x0000001f0b0b78a4 */ /* 0x000fe4000f8e02ff */
[----:B------:R-:W-:Y:S02]  /*10e40*/  UIMAD UR22, UR22, 0x1e, URZ ;  /* 0x0000001e161678a4 */ /* 0x000fe4000f8e02ff */
[----:B------:R0:W-:Y:S01]  /*10e50*/  STL [R1+0x3438], R3 ;  /* 0x0034380301007387 */ /* 0x0001e20000100800 */
[----:B------:R-:W-:Y:S01]  /*10e60*/  UIMAD UR23, UR23, 0x1d, URZ ;  /* 0x0000001d171778a4 */ /* 0x000fe2000f8e02ff */
[----:B--2---:R-:W-:-:S02]  /*10e70*/  IADD3.X R0, PT, PT, R6, UR38, RZ, P2, !PT ;  /* 0x0000002606007c10 */ /* 0x004fc400097fe4ff */
[----:B------:R2:W-:Y:S01]  /*10e80*/  STL [R1+0x3440], R4 ;  /* 0x0034400401007387 */ /* 0x0005e20000100800 */
[----:B------:R-:W-:Y:S02]  /*10e90*/  UIMAD UR76, UR76, 0x1c, URZ ;  /* 0x0000001c4c4c78a4 */ /* 0x000fe4000f8e02ff */
[----:B------:R-:W-:Y:S01]  /*10ea0*/  UIMAD UR77, UR77, 0x1b, URZ ;  /* 0x0000001b4d4d78a4 */ /* 0x000fe2000f8e02ff */
[----:B------:R4:W-:Y:S01]  /*10eb0*/  STL [R1+0x3448], R0 ;  /* 0x0034480001007387 */ /* 0x0009e20000100800 */
[----:B------:R-:W-:Y:S01]  /*10ec0*/  UIMAD UR20, UR20, 0x1a, URZ ;  /* 0x0000001a141478a4 */ /* 0x000fe2000f8e02ff */
[----:B0-----:R-:W-:Y:S01]  /*10ed0*/  IADD3.X R3, PT, PT, R5, UR38, RZ, P3, !PT ;  /* 0x0000002605037c10 */ /* 0x001fe20009ffe4ff */
[----:B------:R-:W-:Y:S02]  /*10ee0*/  USHF.R.S32.HI UR38, URZ, 0x1f, UR5 ;  /* 0x0000001fff267899 */ /* 0x000fe40008011405 */
[----:B-----5:R-:W-:Y:S01]  /*10ef0*/  UIMAD UR12, UR12, 0x19, URZ ;  /* 0x000000190c0c78a4 */ /* 0x020fe2000f8e02ff */
[----:B--2---:R-:W-:Y:S01]  /*10f00*/  IADD3 R4, P1, PT, R11, UR5, RZ ;  /* 0x000000050b047c10 */ /* 0x004fe2000ff3e0ff */
[----:B---3--:R-:W-:-:S02]  /*10f10*/  UIMAD UR13, UR13, 0x18, URZ ;  /* 0x000000180d0d78a4 */ /* 0x008fc4000f8e02ff */
[----:B------:R-:W-:Y:S01]  /*10f20*/  UIMAD UR14, UR14, 0x17, URZ ;  /* 0x000000170e0e78a4 */ /* 0x000fe2000f8e02ff */
[----:B----4-:R-:W-:Y:S01]  /*10f30*/  IADD3 R0, P0, PT, R12, UR5, RZ ;  /* 0x000000050c007c10 */ /* 0x010fe2000ff1e0ff */
[----:B------:R0:W-:Y:S01]  /*10f40*/  STL [R1+0x3450], R3 ;  /* 0x0034500301007387 */ /* 0x0001e20000100800 */
[----:B------:R-:W-:Y:S02]  /*10f50*/  UIMAD UR15, UR15, 0x16, URZ ;  /* 0x000000160f0f78a4 */ /* 0x000fe4000f8e02ff */
[----:B------:R-:W-:Y:S01]  /*10f60*/  UIMAD UR16, UR16, 0x15, URZ ;  /* 0x00000015101078a4 */ /* 0x000fe2000f8e02ff */
[----:B------:R2:W-:Y:S01]  /*10f70*/  STL [R1+0x345c], R0 ;  /* 0x00345c0001007387 */ /* 0x0005e20000100800 */
[----:B------:R-:W-:Y:S02]  /*10f80*/  UIMAD UR17, UR17, 0x14, URZ ;  /* 0x00000014111178a4 */ /* 0x000fe4000f8e02ff */
[----:B------:R-:W-:Y:S02]  /*10f90*/  UIMAD UR18, UR18, 0x13, URZ ;  /* 0x00000013121278a4 */ /* 0x000fe4000f8e02ff */
[----:B------:R-:W-:Y:S01]  /*10fa0*/  UIMAD UR19, UR19, 0x12, URZ ;  /* 0x00000012131378a4 */ /* 0x000fe2000f8e02ff */
[----:B0-----:R-:W-:Y:S01]  /*10fb0*/  IADD3 R3, P2, PT, R10, UR5, RZ ;  /* 0x000000050a037c10 */ /* 0x001fe2000ff5e0ff */
[----:B------:R0:W-:Y:S01]  /*10fc0*/  STL [R1+0x3464], R4 ;  /* 0x0034640401007387 */ /* 0x0001e20000100800 */
[----:B------:R-:W-:Y:S01]  /*10fd0*/  UIMAD UR24, UR24, 0x11, URZ ;  /* 0x00000011181878a4 */ /* 0x000fe2000f8e02ff */
[----:B--2---:R-:W-:-:S02]  /*10fe0*/  IADD3 R0, P3, PT, R9, UR5, RZ ;  /* 0x0000000509007c10 */ /* 0x004fc4000ff7e0ff */
[----:B------:R-:W-:Y:S01]  /*10ff0*/  STL [R1+0x346c], R3 ;  /* 0x00346c0301007387 */ /* 0x000fe20000100800 */
[----:B------:R-:W-:Y:S01]  /*11000*/  IADD3.X R13, PT, PT, R7, UR38, RZ, P1, !PT ;  /* 0x00000026070d7c10 */ /* 0x000fe20008ffe4ff */
[----:B------:R-:W-:Y:S02]  /*11010*/  USHF.L.U32 UR25, UR25, 0x4, URZ ;  /* 0x0000000419197899 */ /* 0x000fe400080006ff */
[----:B------:R2:W-:Y:S01]  /*11020*/  STL [R1+0x3474], R0 ;  /* 0x0034740001007387 */ /* 0x0005e20000100800 */
[----:B------:R-:W-:Y:S01]  /*11030*/  LOP3.LUT R2, R61, 0x7, RZ, 0xc0, !PT ;  /* 0x000000073d027812 */ /* 0x000fe200078ec0ff */
[----:B------:R-:W-:Y:S01]  /*11040*/  UIMAD UR26, UR26, 0xf, URZ ;  /* 0x0000000f1a1a78a4 */ /* 0x000fe2000f8e02ff */
[----:B0-----:R-:W-:Y:S01]  /*11050*/  IADD3.X R4, PT, PT, R8, UR38, RZ, P0, !PT ;  /* 0x0000002608047c10 */ /* 0x001fe200087fe4ff */
[----:B------:R-:W-:Y:S02]  /*11060*/  UIMAD UR27, UR27, 0xe, URZ ;  /* 0x0000000e1b1b78a4 */ /* 0x000fe4000f8e02ff */
[----:B------:R-:W-:-:S02]  /*11070*/  UIMAD UR28, UR28, 0xd, URZ ;  /* 0x0000000d1c1c78a4 */ /* 0x000fc4000f8e02ff */
[----:B------:R-:W-:Y:S01]  /*11080*/  UIMAD UR29, UR29, 0xc, URZ ;  /* 0x0000000c1d1d78a4 */ /* 0x000fe2000f8e02ff */
[----:B--2---:R-:W-:Y:S01]  /*11090*/  IADD3.X R0, PT, PT, R6, UR38, RZ, P2, !PT ;  /* 0x0000002606007c10 */ /* 0x004fe200097fe4ff */
[----:B------:R0:W-:Y:S01]  /*110a0*/  STL [R1+0x3458], R4 ;  /* 0x0034580401007387 */ /* 0x0001e20000100800 */
[----:B------:R-:W-:Y:S02]  /*110b0*/  UIMAD UR30, UR30, 0xb, URZ ;  /* 0x0000000b1e1e78a4 */ /* 0x000fe4000f8e02ff */
[----:B------:R-:W-:Y:S01]  /*110c0*/  UIMAD UR31, UR31, 0xa, URZ ;  /* 0x0000000a1f1f78a4 */ /* 0x000fe2000f8e02ff */
[----:B------:R-:W-:Y:S01]  /*110d0*/  STL [R1+0x3460], R13 ;  /* 0x0034600d01007387 */ /* 0x000fe20000100800 */
[----:B------:R-:W-:Y:S02]  /*110e0*/  UIMAD UR32, UR32, 0x9, URZ ;  /* 0x00000009202078a4 */ /* 0x000fe4000f8e02ff */
[----:B------:R-:W-:Y:S01]  /*110f0*/  USHF.L.U32 UR33, UR33, 0x3, URZ ;  /* 0x0000000321217899 */ /* 0x000fe200080006ff */
[----:B------:R2:W-:Y:S01]  /*11100*/  STL [R1+0x3468], R0 ;  /* 0x0034680001007387 */ /* 0x0005e20000100800 */
[----:B------:R-:W-:Y:S01]  /*11110*/  UIMAD UR34, UR34, 0x7, URZ ;  /* 0x00000007222278a4 */ /* 0x000fe2000f8e02ff */
[----:B0-----:R-:W-:Y:S01]  /*11120*/  IADD3.X R4, PT, PT, R5, UR38, RZ, P3, !PT ;  /* 0x0000002605047c10 */ /* 0x001fe20009ffe4ff */
[----:B------:R-:W-:Y:S01]  /*11130*/  IMAD.SHL.U32 R3, R61, 0x2, RZ ;  /* 0x000000023d037824 */ /* 0x000fe200078e00ff */
[----:B------:R-:W-:Y:S01]  /*11140*/  IADD3 R11, P1, PT, R11, UR6, RZ ;  /* 0x000000060b0b7c10 */ /* 0x000fe2000ff3e0ff */
[----:B------:R-:W-:Y:S01]  /*11150*/  IMAD R2, R2, 0x90, RZ ;  /* 0x0000009002027824 */ /* 0x000fe200078e02ff */
[----:B------:R-:W-:-:S02]  /*11160*/  UIMAD UR35, UR35, 0x5, URZ ;  /* 0x00000005232378a4 */ /* 0x000fc4000f8e02ff */
[----:B------:R-:W-:Y:S01]  /*11170*/  USHF.L.U32 UR36, UR36, 0x2, URZ ;  /* 0x0000000224247899 */ /* 0x000fe200080006ff */
[----:B--2---:R-:W-:Y:S01]  /*11180*/  IADD3 R0, P0, PT, R12, UR6, RZ ;  /* 0x000000060c007c10 */ /* 0x004fe2000ff1e0ff */
[----:B------:R0:W-:Y:S01]  /*11190*/  STL [R1+0x3470], R4 ;  /* 0x0034700401007387 */ /* 0x0001e20000100800 */
[----:B------:R-:W-:Y:S02]  /*111a0*/  USHF.R.S32.HI UR38, URZ, 0x1f, UR6 ;  /* 0x0000001fff267899 */ /* 0x000fe40008011406 */
[----:B------:R-:W-:Y:S01]  /*111b0*/  UIMAD UR37, UR37, 0x3, URZ ;  /* 0x00000003252578a4 */ /* 0x000fe2000f8e02ff */
[----:B------:R2:W-:Y:S01]  /*111c0*/  STL [R1+0x347c], R0 ;  /* 0x00347c0001007387 */ /* 0x0005e20000100800 */
[----:B------:R-:W-:Y:S01]  /*111d0*/  LOP3.LUT R2, R2, 0x30, R3, 0x78, !PT ;  /* 0x0000003002027812 */ /* 0x000fe200078e7803 */
[----:B------:R-:W-:Y:S01]  /*111e0*/  USHF.L.U32 UR21, UR21, 0x1, URZ ;  /* 0x0000000115157899 */ /* 0x000fe200080006ff */
[----:B------:R-:W3:Y:S01]  /*111f0*/  LDCU UR39, c[0x0][0x3a8] ;  /* 0x00007500ff2777ac */ /* 0x000ee20008000800 */
[----:B0-----:R-:W-:Y:S01]  /*11200*/  IADD3 R4, P2, PT, R10, UR6, RZ ;  /* 0x000000060a047c10 */ /* 0x001fe2000ff5e0ff */
[----:B------:R-:W-:Y:S01]  /*11210*/  STL [R1+0x3484], R11 ;  /* 0x0034840b01007387 */ /* 0x000fe20000100800 */
[----:B------:R-:W0:Y:S01]  /*11220*/  LDCU UR5, c[0x0][0x3a8] ;  /* 0x00007500ff0577ac */ /* 0x000e220008000800 */
[----:B--2---:R-:W-:-:S02]  /*11230*/  IADD3 R0, P3, PT, R9, UR6, RZ ;  /* 0x0000000609007c10 */ /* 0x004fc4000ff7e0ff */
[----:B------:R-:W-:Y:S01]  /*11240*/  STL [R1+0x348c], R4 ;  /* 0x00348c0401007387 */ /* 0x000fe20000100800 */
[----:B------:R-:W-:Y:S01]  /*11250*/  IADD3.X R3, PT, PT, R7, UR38, RZ, P1, !PT ;  /* 0x0000002607037c10 */ /* 0x000fe20008ffe4ff */
[----:B------:R-:W2:Y:S02]  /*11260*/  LDCU UR6, c[0x0][0x3a8] ;  /* 0x00007500ff0677ac */ /* 0x000ea40008000800 */
[----:B------:R4:W-:Y:S04]  /*11270*/  STL [R1+0x3494], R0 ;  /* 0x0034940001007387 */ /* 0x0009e80000100800 */
[----:B------:R5:W-:Y:S01]  /*11280*/  STL [R1+0xe30], R2 ;  /* 0x000e300201007387 */ /* 0x000be20000100800 */
[----:B----4-:R-:W-:Y:S02]  /*11290*/  IADD3.X R0, PT, PT, R8, UR38, RZ, P0, !PT ;  /* 0x0000002608007c10 */ /* 0x010fe400087fe4ff */
[----:B-----5:R-:W-:-:S03]  /*112a0*/  IADD3.X R2, PT, PT, R6, UR38, RZ, P2, !PT ;  /* 0x0000002606027c10 */ /* 0x020fc600097fe4ff */
[----:B------:R4:W-:Y:S04]  /*112b0*/  STL [R1+0x3478], R0 ;  /* 0x0034780001007387 */ /* 0x0009e80000100800 */
[----:B------:R5:W-:Y:S04]  /*112c0*/  STL [R1+0x3480], R3 ;  /* 0x0034800301007387 */ /* 0x000be80000100800 */
[----:B------:R-:W2:Y:S01]  /*112d0*/  LDL R11, [R1+0x30] ;  /* 0x00003000010b7983 */ /* 0x000ea20000100800 */
[----:B----4-:R-:W-:-:S03]  /*112e0*/  IADD3.X R0, PT, PT, R5, UR38, RZ, P3, !PT ;  /* 0x0000002605007c10 */ /* 0x010fc60009ffe4ff */
[----:B------:R4:W-:Y:S04]  /*112f0*/  STL [R1+0x3488], R2 ;  /* 0x0034880201007387 */ /* 0x0009e80000100800 */
[----:B------:R-:W3:Y:S04]  /*11300*/  LDL R28, [R1+0x34] ;  /* 0x00003400011c7983 */ /* 0x000ee80000100800 */
[----:B------:R-:W-:Y:S04]  /*11310*/  STL [R1+0x3490], R0 ;  /* 0x0034900001007387 */ /* 0x000fe80000100800 */
[----:B------:R-:W4:Y:S04]  /*11320*/  LDL R48, [R1+0x38] ;  /* 0x0000380001307983 */ /* 0x000f280000100800 */
[----:B------:R-:W5:Y:S04]  /*11330*/  LDL R47, [R1+0x3c] ;  /* 0x00003c00012f7983 */ /* 0x000f680000100800 */
        /* <DEDUP_REMOVED lines=15> */
[----:B------:R-:W5:Y:S01]  /*11430*/  LDL R61, [R1+0x108] ;  /* 0x00010800013d7983 */ /* 0x000f620000100800 */
[----:B------:R-:W-:-:S03]  /*11440*/  SHF.R.S32.HI R13, RZ, 0x1f, R40 ;  /* 0x0000001fff0d7819 */ /* 0x000fc60000011428 */
[----:B------:R-:W-:Y:S04]  /*11450*/  STL [R1+0x37a4], R17 ;  /* 0x0037a41101007387 */ /* 0x000fe80000100800 */
[----:B------:R0:W-:Y:S01]  /*11460*/  STL [R1+0x37a0], R36 ;  /* 0x0037a02401007387 */ /* 0x0001e20000100800 */
[----:B------:R-:W-:-:S03]  /*11470*/  SHF.R.S32.HI R12, RZ, 0x1f, R41 ;  /* 0x0000001fff0c7819 */ /* 0x000fc60000011429 */
[----:B------:R-:W-:Y:S04]  /*11480*/  STL [R1+0x37ac], R16 ;  /* 0x0037ac1001007387 */ /* 0x000fe80000100800 */
        /* <DEDUP_REMOVED lines=8> */
[----:B------:R-:W-:Y:S01]  /*11510*/  STL [R1+0x37c8], R41 ;  /* 0x0037c82901007387 */ /* 0x000fe20000100800 */
[----:B--2---:R-:W-:-:S02]  /*11520*/  SHF.R.S32.HI R11, RZ, 0x1f, R11 ;  /* 0x0000001fff0b7819 */ /* 0x004fc4000001140b */
[----:B---3--:R-:W-:-:S03]  /*11530*/  SHF.R.S32.HI R10, RZ, 0x1f, R28 ;  /* 0x0000001fff0a7819 */ /* 0x008fc6000001141c */
[----:B------:R-:W-:Y:S01]  /*11540*/  STL [R1+0x37d0], R11 ;  /* 0x0037d00b01007387 */ /* 0x000fe20000100800 */
[----:B----4-:R-:W-:-:S03]  /*11550*/  SHF.R.S32.HI R9, RZ, 0x1f, R48 ;  /* 0x0000001fff097819 */ /* 0x010fc60000011430 */
[----:B------:R-:W-:Y:S01]  /*11560*/  STL [R1+0x37d4], R10 ;  /* 0x0037d40a01007387 */ /* 0x000fe20000100800 */
[----:B-----5:R-:W-:-:S03]  /*11570*/  SHF.R.S32.HI R8, RZ, 0x1f, R47 ;  /* 0x0000001fff087819 */ /* 0x020fc6000001142f */
[----:B------:R-:W-:Y:S01]  /*11580*/  STL [R1+0x37d8], R9 ;  /* 0x0037d80901007387 */ /* 0x000fe20000100800 */
[----:B------:R-:W-:-:S03]  /*11590*/  SHF.R.S32.HI R7, RZ, 0x1f, R18 ;  /* 0x0000001fff077819 */ /* 0x000fc60000011412 */
        /* <DEDUP_REMOVED lines=10> */
[----:B------:R2:W-:Y:S04]  /*11640*/  STL [R1+0x37f0], R2 ;  /* 0x0037f00201007387 */ /* 0x0005e80000100800 */
[----:B------:R-:W-:Y:S04]  /*11650*/  STL [R1+0x37f4], R18 ;  /* 0x0037f41201007387 */ /* 0x000fe80000100800 */
[----:B0-----:R-:W2:Y:S04]  /*11660*/  LDL R36, [R1+0xbc] ;  /* 0x0000bc0001247983 */ /* 0x001ea80000100800 */
[----:B------:R-:W3:Y:S04]  /*11670*/  LDL R17, [R1+0xb8] ;  /* 0x0000b80001117983 */ /* 0x000ee80000100800 */
        /* <DEDUP_REMOVED lines=9> */
[----:B------:R-:W-:-:S02]  /*11710*/  SHF.R.S32.HI R21, RZ, 0x1f, R26 ;  /* 0x0000001fff157819 */ /* 0x000fc4000001141a */
[----:B------:R-:W-:Y:S01]  /*11720*/  SHF.R.S32.HI R22, RZ, 0x1f, R24 ;  /* 0x0000001fff167819 */ /* 0x000fe20000011418 */
[----:B------:R-:W5:Y:S01]  /*11730*/  LDL R47, [R1+0x11c] ;  /* 0x00011c00012f7983 */ /* 0x000f620000100800 */
[----:B------:R-:W-:Y:S02]  /*11740*/  SHF.R.S32.HI R23, RZ, 0x1f, R46 ;  /* 0x0000001fff177819 */ /* 0x000fe4000001142e */
[----:B------:R-:W-:Y:S01]  /*11750*/  SHF.R.S32.HI R24, RZ, 0x1f, R45 ;  /* 0x0000001fff187819 */ /* 0x000fe2000001142d */
[----:B------:R-:W5:Y:S01]  /*11760*/  LDL R46, [R1+0x128] ;  /* 0x00012800012e7983 */ /* 0x000f620000100800 */
[----:B------:R-:W-:Y:S02]  /*11770*/  SHF.R.S32.HI R25, RZ, 0x1f, R44 ;  /* 0x0000001fff197819 */ /* 0x000fe4000001142c */
[----:B------:R-:W-:Y:S01]  /*11780*/  SHF.R.S32.HI R26, RZ, 0x1f, R42 ;  /* 0x0000001fff1a7819 */ /* 0x000fe2000001142a */
[----:B------:R-:W5:Y:S01]  /*11790*/  LDL R44, [R1+0x120] ;  /* 0x00012000012c7983 */ /* 0x000f620000100800 */
[----:B------:R-:W-:-:S02]  /*117a0*/  SHF.R.S32.HI R27, RZ, 0x1f, R43 ;  /* 0x0000001fff1b7819 */ /* 0x000fc4000001142b */
[----:B------:R-:W-:Y:S01]  /*117b0*/  SHF.R.S32.HI R28, RZ, 0x1f, R61 ;  /* 0x0000001fff1c7819 */ /* 0x000fe2000001143d */
        /* <DEDUP_REMOVED lines=17> */
[----:B--2---:R-:W-:-:S02]  /*118d0*/  SHF.R.S32.HI R2, RZ, 0x1f, R36 ;  /* 0x0000001fff027819 */ /* 0x004fc40000011424 */
[----:B---3--:R-:W-:-:S03]  /*118e0*/  SHF.R.S32.HI R4, RZ, 0x1f, R17 ;  /* 0x0000001fff047819 */ /* 0x008fc60000011411 */
[----:B------:R5:W-:Y:S01]  /*118f0*/  STL [R1], R2 ;  /* 0x0000000201007387 */ /* 0x000be20000100800 */
[----:B----4-:R-:W-:-:S03]  /*11900*/  SHF.R.S32.HI R3, RZ, 0x1f, R0 ;  /* 0x0000001fff037819 */ /* 0x010fc60000011400 */
[----:B------:R-:W-:Y:S04]  /*11910*/  STL [R1+0x4], R4 ;  /* 0x0000040401007387 */ /* 0x000fe80000100800 */
[----:B------:R0:W-:Y:S01]  /*11920*/  STL [R1+0x8], R3 ;  /* 0x0000080301007387 */ /* 0x0001e20000100800 */
[----:B-----5:R-:W-:Y:S02]  /*11930*/  SHF.R.S32.HI R2, RZ, 0x1f, R5 ;  /* 0x0000001fff027819 */ /* 0x020fe40000011405 */
[----:B------:R-:W-:-:S03]  /*11940*/  SHF.R.S32.HI R0, RZ, 0x1f, R32 ;  /* 0x0000001fff007819 */ /* 0x000fc60000011420 */
[----:B------:R2:W-:Y:S01]  /*11950*/  STL [R1+0xc], R2 ;  /* 0x00000c0201007387 */ /* 0x0005e20000100800 */
[----:B0-----:R-:W-:-:S03]  /*11960*/  SHF.R.S32.HI R3, RZ, 0x1f, R33 ;  /* 0x0000001fff037819 */ /* 0x001fc60000011421 */
[----:B------:R0:W-:Y:S04]  /*11970*/  STL [R1+0x10], R0 ;  /* 0x0000100001007387 */ /* 0x0001e80000100800 */
[----:B------:R3:W-:Y:S01]  /*11980*/  STL [R1+0x14], R3 ;  /* 0x0000140301007387 */ /* 0x0007e20000100800 */
[----:B--2---:R-:W-:Y:S02]  /*11990*/  SHF.R.S32.HI R2, RZ, 0x1f, R29 ;  /* 0x0000001fff027819 */ /* 0x004fe4000001141d */
[----:B0-----:R-:W-:-:S03]  /*119a0*/  SHF.R.S32.HI R0, RZ, 0x1f, R30 ;  /* 0x0000001fff007819 */ /* 0x001fc6000001141e */
[----:B------:R0:W-:Y:S01]  /*119b0*/  STL [R1+0x18], R2 ;  /* 0x0000180201007387 */ /* 0x0001e20000100800 */
[----:B---3--:R-:W-:-:S03]  /*119c0*/  SHF.R.S32.HI R3, RZ, 0x1f, R31 ;  /* 0x0000001fff037819 */ /* 0x008fc6000001141f */
[----:B------:R2:W-:Y:S04]  /*119d0*/  STL [R1+0x1c], R0 ;  /* 0x00001c0001007387 */ /* 0x0005e80000100800 */
[----:B------:R-:W-:Y:S01]  /*119e0*/  STL [R1+0x20], R3 ;  /* 0x0000200301007387 */ /* 0x000fe20000100800 */
[----:B0-----:R-:W-:-:S03]  /*119f0*/  SHF.R.S32.HI R2, RZ, 0x1f, R34 ;  /* 0x0000001fff027819 */ /* 0x001fc60000011422 */
[----:B------:R-:W3:Y:S01]  /*11a00*/  LDL R18, [R1+0x84] ;  /* 0x0000840001127983 */ /* 0x000ee20000100800 */
[----:B--2---:R-:W-:-:S03]  /*11a10*/  SHF.R.S32.HI R0, RZ, 0x1f, R35 ;  /* 0x0000001fff007819 */ /* 0x004fc60000011423 */
[----:B------:R0:W-:Y:S04]  /*11a20*/  STL [R1+0x24], R2 ;  /* 0x0000240201007387 */ /* 0x0001e80000100800 */
[----:B0-----:R-:W2:Y:S04]  /*11a30*/  LDL R2, [R1+0x80] ;  /* 0x0000800001027983 */ /* 0x001ea80000100800 */
[----:B------:R0:W-:Y:S04]  /*11a40*/  STL [R1+0x28], R0 ;  /* 0x0000280001007387 */ /* 0x0001e80000100800 */
        /* <DEDUP_REMOVED lines=20> */
[----:B0-----:R-:W5:Y:S04]  /*11b90*/  LDL R0, [R1+0x198] ;  /* 0x0001980001007983 */ /* 0x001f680000100800 */
        /* <DEDUP_REMOVED lines=8> */
[----:B---3--:R-:W-:-:S05]  /*11c20*/  SHF.R.S32.HI R18, RZ, 0x1f, R18 ;  /* 0x0000001fff127819 */ /* 0x008fca0000011412 */
[----:B------:R2:W-:Y:S02]  /*11c30*/  STL [R1+0x2c], R18 ;  /* 0x00002c1201007387 */ /* 0x0005e40000100800 */
[----:B--2---:R-:W-:Y:S02]  /*11c40*/  SHF.R.S32.HI R18, RZ, 0x1f, R2 ;  /* 0x0000001fff127819 */ /* 0x004fe40000011402 */
[----:B----4-:R-:W-:-:S03]  /*11c50*/  SHF.R.S32.HI R2, RZ, 0x1f, R3 ;  /* 0x0000001fff027819 */ /* 0x010fc60000011403 */
[----:B------:R-:W-:Y:S01]  /*11c60*/  STL [R1+0x4c], R18 ;  /* 0x00004c1201007387 */ /* 0x000fe20000100800 */
[----:B-----5:R-:W-:-:S03]  /*11c70*/  SHF.R.S32.HI R4, RZ, 0x1f, R4 ;  /* 0x0000001fff047819 */ /* 0x020fc60000011404 */
[----:B------:R0:W-:Y:S01]  /*11c80*/  STL [R1+0x50], R2 ;  /* 0x0000500201007387 */ /* 0x0001e20000100800 */
[----:B------:R-:W-:-:S03]  /*11c90*/  SHF.R.S32.HI R3, RZ, 0x1f, R6 ;  /* 0x0000001fff037819 */ /* 0x000fc60000011406 */
[----:B------:R2:W-:Y:S01]  /*11ca0*/  STL [R1+0x54], R4 ;  /* 0x0000540401007387 */ /* 0x0005e20000100800 */
[----:B0-----:R-:W-:-:S03]  /*11cb0*/  SHF.R.S32.HI R2, RZ, 0x1f, R7 ;  /* 0x0000001fff027819 */ /* 0x001fc60000011407 */
[----:B------:R0:W-:Y:S01]  /*11cc0*/  STL [R1+0x58], R3 ;  /* 0x0000580301007387 */ /* 0x0001e20000100800 */
[----:B--2---:R-:W-:-:S03]  /*11cd0*/  SHF.R.S32.HI R4, RZ, 0x1f, R8 ;  /* 0x0000001fff047819 */ /* 0x004fc60000011408 */
[----:B------:R2:W-:Y:S01]  /*11ce0*/  STL [R1+0x12c], R2 ;  /* 0x00012c0201007387 */ /* 0x0005e20000100800 */
[----:B0-----:R-:W-:-:S03]  /*11cf0*/  SHF.R.S32.HI R3, RZ, 0x1f, R9 ;  /* 0x0000001fff037819 */ /* 0x001fc60000011409 */
[----:B------:R0:W-:Y:S01]  /*11d00*/  STL [R1+0x134], R4 ;  /* 0x0001340401007387 */ /* 0x0001e20000100800 */
[----:B--2---:R-:W-:-:S03]  /*11d10*/  SHF.R.S32.HI R2, RZ, 0x1f, R10 ;  /* 0x0000001fff027819 */ /* 0x004fc6000001140a */
[----:B------:R2:W-:Y:S04]  /*11d20*/  STL [R1+0x13c], R3 ;  /* 0x00013c0301007387 */ /* 0x0005e80000100800 */
[----:B------:R3:W-:Y:S01]  /*11d30*/  STL [R1+0x144], R2 ;  /* 0x0001440201007387 */ /* 0x0007e20000100800 */
[----:B0-----:R-:W-:Y:S02]  /*11d40*/  SHF.R.S32.HI R4, RZ, 0x1f, R11 ;  /* 0x0000001fff047819 */ /* 0x001fe4000001140b */
[----:B--2---:R-:W-:-:S03]  /*11d50*/  SHF.R.S32.HI R3, RZ, 0x1f, R41 ;  /* 0x0000001fff037819 */ /* 0x004fc60000011429 */
[----:B------:R0:W-:Y:S01]  /*11d60*/  STL [R1+0x150], R4 ;  /* 0x0001500401007387 */ /* 0x0001e20000100800 */
[----:B---3--:R-:W-:-:S03]  /*11d70*/  SHF.R.S32.HI R2, RZ, 0x1f, R12 ;  /* 0x0000001fff027819 */ /* 0x008fc6000001140c */
        /* <DEDUP_REMOVED lines=22> */
[----:B------:R-:W-:Y:S01]  /*11ee0*/  STL [R1+0x1b8], R4 ;  /* 0x0001b80401007387 */ /* 0x000fe20000100800 */
[----:B------:R-:W-:Y:S02]  /*11ef0*/  SHF.R.S32.HI R0, RZ, 0x1f, R32 ;  /* 0x0000001fff007819 */ /* 0x000fe40000011420 */
[----:B---3--:R-:W-:Y:S01]  /*11f00*/  SHF.R.S32.HI R2, RZ, 0x1f, R5 ;  /* 0x0000001fff027819 */ /* 0x008fe20000011405 */
[----:B------:R0:W-:Y:S04]  /*11f10*/  STL [R1+0x1c4], R3 ;  /* 0x0001c40301007387 */ /* 0x0001e80000100800 */
        /* <DEDUP_REMOVED lines=8> */
[----:B------:R2:W-:Y:S01]  /*11fa0*/  STL [R1+0x1f0], R0 ;  /* 0x0001f00001007387 */ /* 0x0005e20000100800 */
[----:B0-----:R-:W-:-:S03]  /*11fb0*/  SHF.R.S32.HI R2, RZ, 0x1f, R34 ;  /* 0x0000001fff027819 */ /* 0x001fc60000011422 */
[----:B------:R-:W-:Y:S01]  /*11fc0*/  STL [R1+0x1f8], R3 ;  /* 0x0001f80301007387 */ /* 0x000fe20000100800 */
[----:B--2---:R-:W-:-:S03]  /*11fd0*/  SHF.R.S32.HI R0, RZ, 0x1f, R35 ;  /* 0x0000001fff007819 */ /* 0x004fc60000011423 */
[----:B------:R-:W2:Y:S04]  /*11fe0*/  LDL R18, [R1+0x1d8] ;  /* 0x0001d80001127983 */ /* 0x000ea80000100800 */
[----:B------:R0:W-:Y:S04]  /*11ff0*/  STL [R1+0x200], R2 ;  /* 0x0002000201007387 */ /* 0x0001e80000100800 */
[----:B0-----:R-:W3:Y:S04]  /*12000*/  LDL R2, [R1+0x1e0] ;  /* 0x0001e00001027983 */ /* 0x001ee80000100800 */
        /* <DEDUP_REMOVED lines=29> */
[----:B0-----:R-:W5:Y:S01]  /*121e0*/  LDL R0, [R1+0x2b0] ;  /* 0x0002b00001007983 */ /* 0x001f620000100800 */
[----:B--2---:R-:W-:-:S05]  /*121f0*/  SHF.R.S32.HI R18, RZ, 0x1f, R18 ;  /* 0x0000001fff127819 */ /* 0x004fca0000011412 */
[----:B------:R0:W-:Y:S01]  /*12200*/  STL [R1+0x214], R18 ;  /* 0x0002141201007387 */ /* 0x0001e20000100800 */
[----:B---3--:R-:W-:-:S03]  /*12210*/  SHF.R.S32.HI R2, RZ, 0x1f, R2 ;  /* 0x0000001fff027819 */ /* 0x008fc60000011402 */
[----:B0-----:R-:W2:Y:S04]  /*12220*/  LDL.LU R18, [R1+0x37f4] ;  /* 0x0037f40001127983 */ /* 0x001ea80000300800 */
[----:B------:R0:W-:Y:S01]  /*12230*/  STL [R1+0x21c], R2 ;  /* 0x00021c0201007387 */ /* 0x0001e20000100800 */
[----:B----4-:R-:W-:Y:S02]  /*12240*/  SHF.R.S32.HI R3, RZ, 0x1f, R3 ;  /* 0x0000001fff037819 */ /* 0x010fe40000011403 */
[----:B-----5:R-:W-:Y:S01]  /*12250*/  SHF.R.S32.HI R4, RZ, 0x1f, R4 ;  /* 0x0000001fff047819 */ /* 0x020fe20000011404 */
[----:B0-----:R-:W3:Y:S01]  /*12260*/  LDL.LU R2, [R1+0x37f0] ;  /* 0x0037f00001027983 */ /* 0x001ee20000300800 */
[----:B------:R-:W-:-:S03]  /*12270*/  SHF.R.S32.HI R6, RZ, 0x1f, R6 ;  /* 0x0000001fff067819 */ /* 0x000fc60000011406 */
[----:B------:R0:W-:Y:S01]  /*12280*/  STL [R1+0x224], R3 ;  /* 0x0002240301007387 */ /* 0x0001e20000100800 */
[----:B------:R-:W-:Y:S02]  /*12290*/  SHF.R.S32.HI R7, RZ, 0x1f, R7 ;  /* 0x0000001fff077819 */ /* 0x000fe40000011407 */
[----:B------:R-:W-:Y:S01]  /*122a0*/  SHF.R.S32.HI R8, RZ, 0x1f, R8 ;  /* 0x0000001fff087819 */ /* 0x000fe20000011408 */
[----:B0-----:R-:W4:Y:S01]  /*122b0*/  LDL.LU R3, [R1+0x37ec] ;  /* 0x0037ec0001037983 */ /* 0x001f220000300800 */
[----:B------:R-:W-:-:S03]  /*122c0*/  SHF.R.S32.HI R9, RZ, 0x1f, R9 ;  /* 0x0000001fff097819 */ /* 0x000fc60000011409 */
[----:B------:R0:W-:Y:S01]  /*122d0*/  STL [R1+0x230], R4 ;  /* 0x0002300401007387 */ /* 0x0001e20000100800 */
[----:B------:R-:W-:Y:S02]  /*122e0*/  SHF.R.S32.HI R10, RZ, 0x1f, R10 ;  /* 0x0000001fff0a7819 */ /* 0x000fe4000001140a */
[----:B------:R-:W-:Y:S01]  /*122f0*/  SHF.R.S32.HI R11, RZ, 0x1f, R11 ;  /* 0x0000001fff0b7819 */ /* 0x000fe2000001140b */
[----:B0-----:R-:W5:Y:S04]  /*12300*/  LDL.LU R4, [R1+0x37e8] ;  /* 0x0037e80001047983 */ /* 0x001f680000300800 */
[----:B------:R0:W-:Y:S01]  /*12310*/  STL [R1+0x238], R6 ;  /* 0x0002380601007387 */ /* 0x0001e20000100800 */
[----:B------:R-:W-:-:S03]  /*12320*/  SHF.R.S32.HI R12, RZ, 0x1f, R12 ;  /* 0x0000001fff0c7819 */ /* 0x000fc6000001140c */
[----:B0-----:R-:W2:Y:S04]  /*12330*/  LDL.LU R6, [R1+0x37e4] ;  /* 0x0037e40001067983 */ /* 0x001ea80000300800 */
        /* <DEDUP_REMOVED lines=57> */
[----:B------:R0:W-:Y:S04]  /*126d0*/  STL [R1+0x2e8], R33 ;  /* 0x0002e82101007387 */ /* 0x0001e80000100800 */
        /* <DEDUP_REMOVED lines=10> */
[----:B0-----:R-:W2:Y:S01]  /*12780*/  LDL.LU R35, [R1+0x3780] ;  /* 0x0037800001237983 */ /* 0x001ea20000300800 */
[----:B------:R-:W-:-:S05]  /*12790*/  SHF.R.S32.HI R0, RZ, 0x1f, R0 ;  /* 0x0000001fff007819 */ /* 0x000fca0000011400 */
[----:B------:R2:W-:Y:S02]  /*127a0*/  STL [R1+0x308], R0 ;  /* 0x0003080001007387 */ /* 0x0005e40000100800 */
[----:B--2---:R-:W-:Y:S02]  /*127b0*/  SHF.R.S32.HI R0, RZ, 0x1f, R35 ;  /* 0x0000001fff007819 */ /* 0x004fe40000011423 */
[----:B------:R-:W2:Y:S04]  /*127c0*/  LDL.LU R35, [R1+0x377c] ;  /* 0x00377c0001237983 */ /* 0x000ea80000300800 */
[----:B------:R0:W-:Y:S02]  /*127d0*/  STL [R1+0x30c], R0 ;  /* 0x00030c0001007387 */ /* 0x0001e40000100800 */
[----:B0-----:R-:W-:-:S02]  /*127e0*/  SHF.R.S32.HI R0, RZ, 0x1f, R34 ;  /* 0x0000001fff007819 */ /* 0x001fc40000011422 */
[----:B------:R-:W2:Y:S04]  /*127f0*/  LDL.LU R34, [R1+0x3778] ;  /* 0x0037780001227983 */ /* 0x000ea80000300800 */
[----:B------:R0:W-:Y:S02]  /*12800*/  STL [R1+0x310], R0 ;  /* 0x0003100001007387 */ /* 0x0001e40000100800 */
[----:B0-----:R-:W-:Y:S02]  /*12810*/  SHF.R.S32.HI R0, RZ, 0x1f, R31 ;  /* 0x0000001fff007819 */ /* 0x001fe4000001141f */
[----:B------:R-:W2:Y:S04]  /*12820*/  LDL.LU R31, [R1+0x3774] ;  /* 0x00377400011f7983 */ /* 0x000ea80000300800 */
[----:B------:R0:W-:Y:S02]  /*12830*/  STL [R1+0x314], R0 ;  /* 0x0003140001007387 */ /* 0x0001e40000100800 */
[----:B0-----:R-:W-:-:S02]  /*12840*/  SHF.R.S32.HI R0, RZ, 0x1f, R30 ;  /* 0x0000001fff007819 */ /* 0x001fc4000001141e */
[----:B------:R-:W3:Y:S04]  /*12850*/  LDL.LU R30, [R1+0x3770] ;  /* 0x00377000011e7983 */ /* 0x000ee80000300800 */
[----:B------:R0:W-:Y:S02]  /*12860*/  STL [R1+0x318], R0 ;  /* 0x0003180001007387 */ /* 0x0001e40000100800 */
[----:B0-----:R-:W-:Y:S02]  /*12870*/  SHF.R.S32.HI R0, RZ, 0x1f, R29 ;  /* 0x0000001fff007819 */ /* 0x001fe4000001141d */
[----:B------:R-:W4:Y:S04]  /*12880*/  LDL.LU R29, [R1+0x376c] ;  /* 0x00376c00011d7983 */ /* 0x000f280000300800 */
[----:B------:R0:W-:Y:S02]  /*12890*/  STL [R1+0x31c], R0 ;  /* 0x00031c0001007387 */ /* 0x0001e40000100800 */
[----:B0-----:R-:W-:-:S02]  /*128a0*/  SHF.R.S32.HI R0, RZ, 0x1f, R33 ;  /* 0x0000001fff007819 */ /* 0x001fc40000011421 */
[----:B------:R-:W5:Y:S04]  /*128b0*/  LDL.LU R33, [R1+0x3768] ;  /* 0x0037680001217983 */ /* 0x000f680000300800 */
[----:B------:R0:W-:Y:S02]  /*128c0*/  STL [R1+0x320], R0 ;  /* 0x0003200001007387 */ /* 0x0001e40000100800 */
[----:B0-----:R-:W-:Y:S02]  /*128d0*/  SHF.R.S32.HI R0, RZ, 0x1f, R32 ;  /* 0x0000001fff007819 */ /* 0x001fe40000011420 */
[----:B------:R-:W5:Y:S04]  /*128e0*/  LDL.LU R32, [R1+0x3764] ;  /* 0x0037640001207983 */ /* 0x000f680000300800 */
[----:B------:R0:W-:Y:S02]  /*128f0*/  STL [R1+0x324], R0 ;  /* 0x0003240001007387 */ /* 0x0001e40000100800 */
[----:B0-----:R-:W-:-:S02]  /*12900*/  SHF.R.S32.HI R0, RZ, 0x1f, R5 ;  /* 0x0000001fff007819 */ /* 0x001fc40000011405 */
[----:B--2---:R-:W-:-:S05]  /*12910*/  IADD3 R5, P0, PT, R36, R31, RZ ;  /* 0x0000001f24057210 */ /* 0x004fca0007f1e0ff */
[----:B------:R3:W-:Y:S02]  /*12920*/  STL [R1+0x2cec], R5 ;  /* 0x002cec0501007387 */ /* 0x0007e40000100800 */
[----:B---3--:R-:W-:-:S05]  /*12930*/  IADD3 R5, P6, PT, R36, R30, RZ ;  /* 0x0000001e24057210 */ /* 0x008fca0007fde0ff */
[----:B------:R4:W-:Y:S02]  /*12940*/  STL [R1+0x2cf0], R5 ;  /* 0x002cf00501007387 */ /* 0x0009e40000100800 */
[----:B----4-:R-:W-:-:S05]  /*12950*/  IADD3 R5, P5, PT, R36, R29, RZ ;  /* 0x0000001d24057210 */ /* 0x010fca0007fbe0ff */
[----:B------:R0:W-:Y:S04]  /*12960*/  STL [R1+0x2cf4], R5 ;  /* 0x002cf40501007387 */ /* 0x0001e80000100800 */
[----:B0-----:R-:W2:Y:S02]  /*12970*/  LDL.LU R5, [R1+0x3760] ;  /* 0x0037600001057983 */ /* 0x001ea40000300800 */
[----:B--2---:R-:W-:-:S05]  /*12980*/  IADD3 R36, P4, PT, R36, R5, RZ ;  /* 0x0000000524247210 */ /* 0x004fca0007f9e0ff */
[----:B------:R0:W-:Y:S02]  /*12990*/  STL [R1+0x2ce8], R36 ;  /* 0x002ce82401007387 */ /* 0x0001e40000100800 */
[----:B0-----:R-:W-:-:S05]  /*129a0*/  IADD3 R36, P3, PT, R37, R31, RZ ;  /* 0x0000001f25247210 */ /* 0x001fca0007f7e0ff */
[----:B------:R0:W-:Y:S02]  /*129b0*/  STL [R1+0x2cd4], R36 ;  /* 0x002cd42401007387 */ /* 0x0001e40000100800 */
[----:B0-----:R-:W-:-:S05]  /*129c0*/  IADD3 R36, P2, PT, R37, R30, RZ ;  /* 0x0000001e25247210 */ /* 0x001fca0007f5e0ff */
[----:B------:R0:W-:Y:S02]  /*129d0*/  STL [R1+0x2cd8], R36 ;  /* 0x002cd82401007387 */ /* 0x0001e40000100800 */
[----:B0-----:R-:W-:-:S05]  /*129e0*/  IMAD.X R36, R17, 0x1, R35, P0 ;  /* 0x0000000111247824 */ /* 0x001fca00000e0623 */
[----:B------:R0:W-:Y:S02]  /*129f0*/  STL [R1+0x2ce0], R36 ;  /* 0x002ce02401007387 */ /* 0x0001e40000100800 */
[----:B0-----:R-:W-:-:S05]  /*12a00*/  IADD3 R36, P1, PT, R37, R29, RZ ;  /* 0x0000001d25247210 */ /* 0x001fca0007f3e0ff */
[----:B------:R0:W-:Y:S02]  /*12a10*/  STL [R1+0x2cdc], R36 ;  /* 0x002cdc2401007387 */ /* 0x0001e40000100800 */
[----:B0-----:R-:W-:-:S05]  /*12a20*/  IMAD.X R36, R17, 0x1, R34, P6 ;  /* 0x0000000111247824 */ /* 0x001fca00030e0622 */
[----:B------:R0:W-:Y:S02]  /*12a30*/  STL [R1+0x2ce4], R36 ;  /* 0x002ce42401007387 */ /* 0x0001e40000100800 */
[----:B0-----:R-:W-:Y:S01]  /*12a40*/  IADD3 R36, P0, PT, R37, R5, RZ ;  /* 0x0000000525247210 */ /* 0x001fe20007f1e0ff */
[----:B-----5:R-:W-:-:S04]  /*12a50*/  IMAD.X R37, R17, 0x1, R33, P5 ;  /* 0x0000000111257824 */ /* 0x020fc800028e0621 */
[----:B------:R0:W-:Y:S04]  /*12a60*/  STL [R1+0x2cbc], R36 ;  /* 0x002cbc2401007387 */ /* 0x0001e80000100800 */
[----:B------:R2:W-:Y:S01]  /*12a70*/  STL [R1+0x2ccc], R37 ;  /* 0x002ccc2501007387 */ /* 0x0005e20000100800 */
[C---:B0-----:R-:W-:Y:S01]  /*12a80*/  IADD3 R36, P5, PT, R38.reuse, R31, RZ ;  /* 0x0000001f26247210 */ /* 0x041fe20007fbe0ff */
[----:B--2---:R-:W-:Y:S01]  /*12a90*/  IMAD.X R37, R17, 0x1, R32, P4 ;  /* 0x0000000111257824 */ /* 0x004fe200020e0620 */
[----:B------:R-:W-:-:S03]  /*12aa0*/  IADD3 R17, P4, PT, R38, R30, RZ ;  /* 0x0000001e26117210 */ /* 0x000fc60007f9e0ff */
[----:B------:R0:W-:Y:S04]  /*12ab0*/  STL [R1+0x2cc0], R36 ;  /* 0x002cc02401007387 */ /* 0x0001e80000100800 */
[----:B------:R2:W-:Y:S01]  /*12ac0*/  STL [R1+0x2cd0], R37 ;  /* 0x002cd02501007387 */ /* 0x0005e20000100800 */
[----:B0-----:R-:W-:-:S03]  /*12ad0*/  IMAD.X R36, R16, 0x1, R35, P3 ;  /* 0x0000000110247824 */ /* 0x001fc600018e0623 */
[----:B------:R0:W-:Y:S01]  /*12ae0*/  STL [R1+0x2cc4], R17 ;  /* 0x002cc41101007387 */ /* 0x0001e20000100800 */
[----:B--2---:R-:W-:-:S03]  /*12af0*/  IADD3 R37, P3, PT, R38, R29, RZ ;  /* 0x0000001d26257210 */ /* 0x004fc60007f7e0ff */
[----:B------:R2:W-:Y:S04]  /*12b00*/  STL [R1+0x2cb4], R36 ;  /* 0x002cb42401007387 */ /* 0x0005e80000100800 */
[----:B------:R-:W-:Y:S01]  /*12b10*/  STL [R1+0x2cc8], R37 ;  /* 0x002cc82501007387 */ /* 0x000fe20000100800 */
[----:B0-----:R-:W-:Y:S01]  /*12b20*/  IMAD.X R17, R16, 0x1, R34, P2 ;  /* 0x0000000110117824 */ /* 0x001fe200010e0622 */
[----:B--2---:R-:W-:Y:S02]  /*12b30*/  IADD3 R36, P2, PT, R38, R5, RZ ;  /* 0x0000000526247210 */ /* 0x004fe40007f5e0ff */
[----:B------:R-:W2:Y:S04]  /*12b40*/  LDL.LU R38, [R1+0x30] ;  /* 0x0000300001267983 */ /* 0x000ea80000300800 */
[----:B------:R0:W-:Y:S04]  /*12b50*/  STL [R1+0x2cb8], R17 ;  /* 0x002cb81101007387 */ /* 0x0001e80000100800 */
[----:B------:R3:W-:Y:S01]  /*12b60*/  STL [R1+0x2ca4], R36 ;  /* 0x002ca42401007387 */ /* 0x0007e20000100800 */
[C---:B0-----:R-:W-:Y:S01]  /*12b70*/  IMAD.X R17, R16.reuse, 0x1, R33, P1 ;  /* 0x0000000110117824 */ /* 0x041fe200008e0621 */
[----:B------:R-:W-:Y:S01]  /*12b80*/  IADD3 R37, P1, PT, R39, R31, RZ ;  /* 0x0000001f27257210 */ /* 0x000fe20007f3e0ff */
[----:B---3--:R-:W-:-:S03]  /*12b90*/  IMAD.X R36, R16, 0x1, R32, P0 ;  /* 0x0000000110247824 */ /* 0x008fc600000e0620 */
[----:B------:R0:W-:Y:S01]  /*12ba0*/  STL [R1+0x2c94], R17 ;  /* 0x002c941101007387 */ /* 0x0001e20000100800 */
[----:B------:R-:W-:-:S03]  /*12bb0*/  IMAD.X R16, R15, 0x1, R35, P5 ;  /* 0x000000010f107824 */ /* 0x000fc600028e0623 */
[----:B------:R-:W-:Y:S01]  /*12bc0*/  STL [R1+0x2ca8], R37 ;  /* 0x002ca82501007387 */ /* 0x000fe20000100800 */
[----:B0-----:R-:W-:-:S03]  /*12bd0*/  IADD3 R17, P0, PT, R39, R30, RZ ;  /* 0x0000001e27117210 */ /* 0x001fc60007f1e0ff */
[----:B------:R0:W-:Y:S04]  /*12be0*/  STL [R1+0x2c98], R36 ;  /* 0x002c982401007387 */ /* 0x0001e80000100800 */
[----:B------:R3:W-:Y:S01]  /*12bf0*/  STL [R1+0x2cac], R17 ;  /* 0x002cac1101007387 */ /* 0x0007e20000100800 */
[----:B0-----:R-:W-:-:S03]  /*12c00*/  IADD3 R36, P5, PT, R39, R29, RZ ;  /* 0x0000001d27247210 */ /* 0x001fc60007fbe0ff */
[----:B---3--:R-:W3:Y:S04]  /*12c10*/  LDL.LU R17, [R1+0x34] ;  /* 0x0000340001117983 */ /* 0x008ee80000300800 */
[----:B------:R0:W-:Y:S04]  /*12c20*/  STL [R1+0x2c9c], R16 ;  /* 0x002c9c1001007387 */ /* 0x0001e80000100800 */
[----:B------:R4:W-:Y:S01]  /*12c30*/  STL [R1+0x2cb0], R36 ;  /* 0x002cb02401007387 */ /* 0x0009e20000100800 */
[----:B0-----:R-:W-:Y:S01]  /*12c40*/  IMAD.X R16, R15, 0x1, R34, P4 ;  /* 0x000000010f107824 */ /* 0x001fe200020e0622 */
[----:B------:R-:W-:Y:S01]  /*12c50*/  IADD3 R37, P4, PT, R39, R5, RZ ;  /* 0x0000000527257210 */ /* 0x000fe20007f9e0ff */
[----:B----4-:R-:W-:-:S03]  /*12c60*/  IMAD.X R36, R15, 0x1, R33, P3 ;  /* 0x000000010f247824 */ /* 0x010fc600018e0621 */
[----:B------:R0:W-:Y:S01]  /*12c70*/  STL [R1+0x2ca0], R16 ;  /* 0x002ca01001007387 */ /* 0x0001e20000100800 */
[----:B------:R-:W-:-:S03]  /*12c80*/  IMAD.X R15, R15, 0x1, R32, P2 ;  /* 0x000000010f0f7824 */ /* 0x000fc600010e0620 */
[----:B------:R-:W-:Y:S04]  /*12c90*/  STL [R1+0x2c84], R37 ;  /* 0x002c842501007387 */ /* 0x000fe80000100800 */
[----:B------:R4:W-:Y:S01]  /*12ca0*/  STL [R1+0x2c74], R36 ;  /* 0x002c742401007387 */ /* 0x0009e20000100800 */
[----:B0-----:R-:W-:-:S05]  /*12cb0*/  IADD3 R16, P3, PT, R40, R31, RZ ;  /* 0x0000001f28107210 */ /* 0x001fca0007f7e0ff */
[----:B------:R0:W-:Y:S01]  /*12cc0*/  STL [R1+0x2c88], R16 ;  /* 0x002c881001007387 */ /* 0x0001e20000100800 */
[----:B----4-:R-:W-:-:S03]  /*12cd0*/  IADD3 R36, P2, PT, R40, R30, RZ ;  /* 0x0000001e28247210 */ /* 0x010fc60007f5e0ff */
[----:B------:R4:W-:Y:S04]  /*12ce0*/  STL [R1+0x2c78], R15 ;  /* 0x002c780f01007387 */ /* 0x0009e80000100800 */
[----:B------:R5:W-:Y:S01]  /*12cf0*/  STL [R1+0x2c8c], R36 ;  /* 0x002c8c2401007387 */ /* 0x000be20000100800 */
[----:B0-----:R-:W-:-:S03]  /*12d00*/  IMAD.X R16, R14, 0x1, R35, P1 ;  /* 0x000000010e107824 */ /* 0x001fc600008e0623 */
[----:B------:R-:W3:Y:S01]  /*12d10*/  LDL.LU R37, [R1+0x38] ;  /* 0x0000380001257983 */ /* 0x000ee20000300800 */
[----:B----4-:R-:W-:-:S03]  /*12d20*/  IADD3 R15, P1, PT, R40, R29, RZ ;  /* 0x0000001d280f7210 */ /* 0x010fc60007f3e0ff */
[----:B------:R0:W-:Y:S01]  /*12d30*/  STL [R1+0x2c7c], R16 ;  /* 0x002c7c1001007387 */ /* 0x0001e20000100800 */
[----:B-----5:R-:W-:-:S03]  /*12d40*/  IMAD.X R36, R14, 0x1, R34, P0 ;  /* 0x000000010e247824 */ /* 0x020fc600000e0622 */
[----:B------:R4:W-:Y:S01]  /*12d50*/  STL [R1+0x2c90], R15 ;  /* 0x002c900f01007387 */ /* 0x0009e20000100800 */
[----:B0-----:R-:W-:Y:S01]  /*12d60*/  IMAD.X R16, R14, 0x1, R33, P5 ;  /* 0x000000010e107824 */ /* 0x001fe200028e0621 */
[----:B----4-:R-:W-:Y:S02]  /*12d70*/  IADD3 R15, P0, PT, R40, R5, RZ ;  /* 0x00000005280f7210 */ /* 0x010fe40007f1e0ff */
[----:B------:R0:W-:Y:S04]  /*12d80*/  STL [R1+0x2c80], R36 ;  /* 0x002c802401007387 */ /* 0x0001e80000100800 */
[----:B------:R4:W-:Y:S04]  /*12d90*/  STL [R1+0x2c64], R15 ;  /* 0x002c640f01007387 */ /* 0x0009e80000100800 */
[----:B------:R5:W-:Y:S01]  /*12da0*/  STL [R1+0x2c54], R16 ;  /* 0x002c541001007387 */ /* 0x000be20000100800 */
[----:B0-----:R-:W-:Y:S01]  /*12db0*/  IADD3 R36, P5, PT, R41, R31, RZ ;  /* 0x0000001f29247210 */ /* 0x001fe20007fbe0ff */
[----:B----4-:R-:W-:-:S04]  /*12dc0*/  IMAD.X R15, R14, 0x1, R32, P4 ;  /* 0x000000010e0f7824 */ /* 0x010fc800020e0620 */
[----:B------:R0:W-:Y:S01]  /*12dd0*/  STL [R1+0x2c68], R36 ;  /* 0x002c682401007387 */ /* 0x0001e20000100800 */
[----:B-----5:R-:W-:-:S03]  /*12de0*/  IADD3 R16, P4, PT, R41, R30, RZ ;  /* 0x0000001e29107210 */ /* 0x020fc60007f9e0ff */
[----:B------:R4:W-:Y:S04]  /*12df0*/  STL [R1+0x2c58], R15 ;  /* 0x002c580f01007387 */ /* 0x0009e80000100800 */
[----:B------:R-:W-:Y:S04]  /*12e00*/  STL [R1+0x2c6c], R16 ;  /* 0x002c6c1001007387 */ /* 0x000fe80000100800 */
[----:B0-----:R-:W5:Y:S01]  /*12e10*/  LDL.LU R36, [R1+0x3c] ;  /* 0x00003c0001247983 */ /* 0x001f620000300800 */
[----:B------:R-:W-:Y:S01]  /*12e20*/  IMAD.X R14, R13, 0x1, R35, P3 ;  /* 0x000000010d0e7824 */ /* 0x000fe200018e0623 */
[----:B----4-:R-:W-:-:S04]  /*12e30*/  IADD3 R15, P3, PT, R41, R29, RZ ;  /* 0x0000001d290f7210 */ /* 0x010fc80007f7e0ff */
        /* <DEDUP_REMOVED lines=9> */
[C---:B--2---:R-:W-:Y:S02]  /*12ed0*/  IADD3 R14, P1, PT, R38.reuse, R31, RZ ;  /* 0x0000001f260e7210 */ /* 0x044fe40007f3e0ff */
[----:B0-----:R-:W-:-:S03]  /*12ee0*/  IADD3 R15, P0, PT, R38, R30, RZ ;  /* 0x0000001e260f7210 */ /* 0x001fc60007f1e0ff */
[----:B------:R0:W-:Y:S04]  /*12ef0*/  STL [R1+0x1d4c], R14 ;  /* 0x001d4c0e01007387 */ /* 0x0001e80000100800 */
[----:B------:R2:W-:Y:S04]  /*12f00*/  STL [R1+0x1d30], R13 ;  /* 0x001d300d01007387 */ /* 0x0005e80000100800 */
[----:B------:R4:W-:Y:S01]  /*12f10*/  STL [R1+0x1d54], R15 ;  /* 0x001d540f01007387 */ /* 0x0009e20000100800 */
[----:B0-----:R-:W-:-:S03]  /*12f20*/  IMAD.X R14, R12, 0x1, R35, P5 ;  /* 0x000000010c0e7824 */ /* 0x001fc600028e0623 */
[----:B------:R-:W5:Y:S01]  /*12f30*/  LDL.LU R16, [R1+0x40] ;  /* 0x0000400001107983 */ /* 0x000f620000300800 */
[----:B--2---:R-:W-:-:S03]  /*12f40*/  IADD3 R13, P5, PT, R38, R29, RZ ;  /* 0x0000001d260d7210 */ /* 0x004fc60007fbe0ff */
[----:B------:R0:W-:Y:S01]  /*12f50*/  STL [R1+0x1d34], R14 ;  /* 0x001d340e01007387 */ /* 0x0001e20000100800 */
[----:B----4-:R-:W-:-:S03]  /*12f60*/  IMAD.X R15, R12, 0x1, R34, P4 ;  /* 0x000000010c0f7824 */ /* 0x010fc600020e0622 */
[----:B------:R2:W-:Y:S01]  /*12f70*/  STL [R1+0x1d5c], R13 ;  /* 0x001d5c0d01007387 */ /* 0x0005e20000100800 */
[----:B0-----:R-:W-:Y:S01]  /*12f80*/  IMAD.X R14, R12, 0x1, R33, P3 ;  /* 0x000000010c0e7824 */ /* 0x001fe200018e0621 */
[----:B--2---:R-:W-:Y:S02]  /*12f90*/  IADD3 R13, P4, PT, R38, R5, RZ ;  /* 0x00000005260d7210 */ /* 0x004fe40007f9e0ff */
[----:B------:R3:W-:Y:S04]  /*12fa0*/  STL [R1+0x1d38], R15 ;  /* 0x001d380f01007387 */ /* 0x0007e80000100800 */
[----:B------:R0:W-:Y:S04]  /*12fb0*/  STL [R1+0x1d64], R13 ;  /* 0x001d640d01007387 */ /* 0x0001e80000100800 */
[----:B------:R2:W-:Y:S01]  /*12fc0*/  STL [R1+0x1d3c], R14 ;  /* 0x001d3c0e01007387 */ /* 0x0005e20000100800 */
[----:B---3--:R-:W-:Y:S01]  /*12fd0*/  IADD3 R15, P3, PT, R17, R31, RZ ;  /* 0x0000001f110f7210 */ /* 0x008fe20007f7e0ff */
[----:B0-----:R-:W-:-:S04]  /*12fe0*/  IMAD.X R13, R12, 0x1, R32, P2 ;  /* 0x000000010c0d7824 */ /* 0x001fc800010e0620 */
[----:B------:R-:W-:Y:S01]  /*12ff0*/  STL [R1+0x1d6c], R15 ;  /* 0x001d6c0f01007387 */ /* 0x000fe20000100800 */
[----:B--2---:R-:W-:Y:S01]  /*13000*/  IADD3 R14, P2, PT, R17, R30, RZ ;  /* 0x0000001e110e7210 */ /* 0x004fe20007f5e0ff */
[----:B------:R-:W-:Y:S02]  /*13010*/  IMAD.X R12, R11, 0x1, R35, P1 ;  /* 0x000000010b0c7824 */ /* 0x000fe400008e0623 */
[----:B------:R0:W-:Y:S04]  /*13020*/  STL [R1+0x1d40], R13 ;  /* 0x001d400d01007387 */ /* 0x0001e80000100800 */
[----:B------:R-:W-:Y:S04]  /*13030*/  STL [R1+0x1d74], R14 ;  /* 0x001d740e01007387 */ /* 0x000fe80000100800 */
[----:B------:R-:W2:Y:S01]  /*13040*/  LDL.LU R38, [R1+0x44] ;  /* 0x0000440001267983 */ /* 0x000ea20000300800 */
[----:B0-----:R-:W-:-:S03]  /*13050*/  IADD3 R13, P1, PT, R17, R29, RZ ;  /* 0x0000001d110d7210 */ /* 0x001fc60007f3e0ff */
[----:B------:R0:W-:Y:S04]  /*13060*/  STL [R1+0x1d48], R12 ;  /* 0x001d480c01007387 */ /* 0x0001e80000100800 */
[----:B------:R3:W-:Y:S01]  /*13070*/  STL [R1+0x1d7c], R13 ;  /* 0x001d7c0d01007387 */ /* 0x0007e20000100800 */
[----:B0-----:R-:W-:Y:S01]  /*13080*/  IMAD.X R12, R11, 0x1, R34, P0 ;  /* 0x000000010b0c7824 */ /* 0x001fe200000e0622 */
[----:B------:R-:W-:Y:S01]  /*13090*/  IADD3 R14, P0, PT, R17, R5, RZ ;  /* 0x00000005110e7210 */ /* 0x000fe20007f1e0ff */
[----:B---3--:R-:W-:-:S03]  /*130a0*/  IMAD.X R13, R11, 0x1, R33, P5 ;  /* 0x000000010b0d7824 */ /* 0x008fc600028e0621 */
[----:B------:R0:W-:Y:S01]  /*130b0*/  STL [R1+0x1d50], R12 ;  /* 0x001d500c01007387 */ /* 0x0001e20000100800 */
[----:B------:R-:W-:-:S03]  /*130c0*/  IMAD.X R11, R11, 0x1, R32, P4 ;  /* 0x000000010b0b7824 */ /* 0x000fc600020e0620 */
[----:B------:R-:W-:Y:S04]  /*130d0*/  STL [R1+0x1d84], R14 ;  /* 0x001d840e01007387 */ /* 0x000fe80000100800 */
[----:B------:R3:W-:Y:S01]  /*130e0*/  STL [R1+0x1d58], R13 ;  /* 0x001d580d01007387 */ /* 0x0007e20000100800 */
[----:B0-----:R-:W-:-:S05]  /*130f0*/  IADD3 R12, P5, PT, R37, R31, RZ ;  /* 0x0000001f250c7210 */ /* 0x001fca0007fbe0ff */
[----:B------:R0:W-:Y:S01]  /*13100*/  STL [R1+0x2c28], R12 ;  /* 0x002c280c01007387 */ /* 0x0001e20000100800 */
[----:B---3--:R-:W-:-:S03]  /*13110*/  IADD3 R13, P4, PT, R37, R30, RZ ;  /* 0x0000001e250d7210 */ /* 0x008fc60007f9e0ff */
[----:B------:R3:W-:Y:S04]  /*13120*/  STL [R1+0x1d60], R11 ;  /* 0x001d600b01007387 */ /* 0x0007e80000100800 */
[----:B------:R4:W-:Y:S01]  /*13130*/  STL [R1+0x2c44], R13 ;  /* 0x002c440d01007387 */ /* 0x0009e20000100800 */
[----:B0-----:R-:W-:-:S03]  /*13140*/  IMAD.X R12, R10, 0x1, R35, P3 ;  /* 0x000000010a0c7824 */ /* 0x001fc600018e0623 */
[----:B------:R-:W2:Y:S01]  /*13150*/  LDL.LU R17, [R1+0x48] ;  /* 0x0000480001117983 */ /* 0x000ea20000300800 */
[----:B---3--:R-:W-:-:S03]  /*13160*/  IADD3 R11, P3, PT, R37, R29, RZ ;  /* 0x0000001d250b7210 */ /* 0x008fc60007f7e0ff */
[----:B------:R0:W-:Y:S01]  /*13170*/  STL [R1+0x1d68], R12 ;  /* 0x001d680c01007387 */ /* 0x0001e20000100800 */
[----:B----4-:R-:W-:-:S03]  /*13180*/  IMAD.X R13, R10, 0x1, R34, P2 ;  /* 0x000000010a0d7824 */ /* 0x010fc600010e0622 */
[----:B------:R3:W-:Y:S01]  /*13190*/  STL [R1+0x2c48], R11 ;  /* 0x002c480b01007387 */ /* 0x0007e20000100800 */
[----:B0-----:R-:W-:Y:S01]  /*131a0*/  IMAD.X R12, R10, 0x1, R33, P1 ;  /* 0x000000010a0c7824 */ /* 0x001fe200008e0621 */
[----:B---3--:R-:W-:Y:S02]  /*131b0*/  IADD3 R11, P2, PT, R37, R5, RZ ;  /* 0x00000005250b7210 */ /* 0x008fe40007f5e0ff */
[----:B------:R5:W-:Y:S04]  /*131c0*/  STL [R1+0x1d70], R13 ;  /* 0x001d700d01007387 */ /* 0x000be80000100800 */
[----:B------:R0:W-:Y:S04]  /*131d0*/  STL [R1+0x2c4c], R11 ;  /* 0x002c4c0b01007387 */ /* 0x0001e80000100800 */
[----:B------:R3:W-:Y:S01]  /*131e0*/  STL [R1+0x1d78], R12 ;  /* 0x001d780c01007387 */ /* 0x0007e20000100800 */
[----:B-----5:R-:W-:Y:S01]  /*131f0*/  IADD3 R13, P1, PT, R36, R31, RZ ;  /* 0x0000001f240d7210 */ /* 0x020fe20007f3e0ff */
[----:B0-----:R-:W-:-:S04]  /*13200*/  IMAD.X R11, R10, 0x1, R32, P0 ;  /* 0x000000010a0b7824 */ /* 0x001fc800000e0620 */
[----:B------:R-:W-:Y:S01]  /*13210*/  STL [R1+0x2c50], R13 ;  /* 0x002c500d01007387 */ /* 0x000fe20000100800 */
[----:B---3--:R-:W-:-:S03]  /*13220*/  IADD3 R12, P0, PT, R36, R30, RZ ;  /* 0x0000001e240c7210 */ /* 0x008fc60007f1e0ff */
[----:B------:R0:W-:Y:S04]  /*13230*/  STL [R1+0x1d80], R11 ;  /* 0x001d800b01007387 */ /* 0x0001e80000100800 */
[----:B------:R-:W-:Y:S04]  /*13240*/  STL [R1+0x2c34], R12 ;  /* 0x002c340c01007387 */ /* 0x000fe80000100800 */
[----:B------:R-:W3:Y:S01]  /*13250*/  LDL.LU R37, [R1+0x5c] ;  /* 0x00005c0001257983 */ /* 0x000ee20000300800 */
[----:B------:R-:W-:Y:S01]  /*13260*/  IMAD.X R10, R9, 0x1, R35, P5 ;  /* 0x00000001090a7824 */ /* 0x000fe200028e0623 */
[----:B0-----:R-:W-:-:S04]  /*13270*/  IADD3 R11, P5, PT, R36, R29, RZ ;  /* 0x0000001d240b7210 */ /* 0x001fc80007fbe0ff */
[----:B------:R0:W-:Y:S04]  /*13280*/  STL [R1+0x1d88], R10 ;  /* 0x001d880a01007387 */ /* 0x0001e80000100800 */
[----:B------:R4:W-:Y:S01]  /*13290*/  STL [R1+0x2c38], R11 ;  /* 0x002c380b01007387 */ /* 0x0009e20000100800 */
[C---:B0-----:R-:W-:Y:S01]  /*132a0*/  IMAD.X R10, R9.reuse, 0x1, R34, P4 ;  /* 0x00000001090a7824 */ /* 0x041fe200020e0622 */
[----:B------:R-:W-:Y:S01]  /*132b0*/  IADD3 R12, P4, PT, R36, R5, RZ ;  /* 0x00000005240c7210 */ /* 0x000fe20007f9e0ff */
[----:B----4-:R-:W-:-:S03]  /*132c0*/  IMAD.X R11, R9, 0x1, R33, P3 ;  /* 0x00000001090b7824 */ /* 0x010fc600018e0621 */
[----:B------:R0:W-:Y:S01]  /*132d0*/  STL [R1+0x2c2c], R10 ;  /* 0x002c2c0a01007387 */ /* 0x0001e20000100800 */
[----:B------:R-:W-:-:S03]  /*132e0*/  IMAD.X R9, R9, 0x1, R32, P2 ;  /* 0x0000000109097824 */ /* 0x000fc600010e0620 */
[----:B------:R-:W-:Y:S04]  /*132f0*/  STL [R1+0x2c3c], R12 ;  /* 0x002c3c0c01007387 */ /* 0x000fe80000100800 */
[----:B------:R4:W-:Y:S01]  /*13300*/  STL [R1+0x2c30], R11 ;  /* 0x002c300b01007387 */ /* 0x0009e20000100800 */
[C---:B0-----:R-:W-:Y:S02]  /*13310*/  IADD3 R10, P3, PT, R16.reuse, R31, RZ ;  /* 0x0000001f100a7210 */ /* 0x041fe40007f7e0ff */
[----:B----4-:R-:W-:-:S03]  /*13320*/  IADD3 R11, P2, PT, R16, R30, RZ ;  /* 0x0000001e100b7210 */ /* 0x010fc60007f5e0ff */
[----:B------:R0:W-:Y:S04]  /*13330*/  STL [R1+0x2c40], R10 ;  /* 0x002c400a01007387 */ /* 0x0001e80000100800 */
        /* <DEDUP_REMOVED lines=13> */
[----:B--2---:R-:W-:Y:S01]  /*13410*/  IADD3 R11, P5, PT, R38, R31, RZ ;  /* 0x0000001f260b7210 */ /* 0x004fe20007fbe0ff */
[----:B0-----:R-:W-:Y:S01]  /*13420*/  IMAD.X R9, R8, 0x1, R32, P4 ;  /* 0x0000000108097824 */ /* 0x001fe200020e0620 */
[----:B----4-:R-:W-:-:S03]  /*13430*/  IADD3 R10, P4, PT, R38, R30, RZ ;  /* 0x0000001e260a7210 */ /* 0x010fc60007f9e0ff */
[----:B------:R-:W-:Y:S01]  /*13440*/  STL [R1+0x2c24], R11 ;  /* 0x002c240b01007387 */ /* 0x000fe20000100800 */
[----:B------:R-:W-:-:S03]  /*13450*/  IMAD.X R8, R7, 0x1, R35, P3 ;  /* 0x0000000107087824 */ /* 0x000fc600018e0623 */
[----:B------:R0:W-:Y:S04]  /*13460*/  STL [R1+0x1d90], R9 ;  /* 0x001d900901007387 */ /* 0x0001e80000100800 */
[----:B------:R-:W-:Y:S04]  /*13470*/  STL [R1+0x2bfc], R10 ;  /* 0x002bfc0a01007387 */ /* 0x000fe80000100800 */
[----:B------:R-:W2:Y:S01]  /*13480*/  LDL.LU R16, [R1+0x7c] ;  /* 0x00007c0001107983 */ /* 0x000ea20000300800 */
[----:B0-----:R-:W-:-:S03]  /*13490*/  IADD3 R9, P3, PT, R38, R29, RZ ;  /* 0x0000001d26097210 */ /* 0x001fc60007f7e0ff */
        /* <DEDUP_REMOVED lines=15> */
[----:B------:R-:W2:Y:S01]  /*13590*/  LDL.LU R38, [R1+0x9c] ;  /* 0x00009c0001267983 */ /* 0x000ea20000300800 */
[----:B----4-:R-:W-:-:S03]  /*135a0*/  IADD3 R7, P5, PT, R17, R29, RZ ;  /* 0x0000001d11077210 */ /* 0x010fc60007fbe0ff */
[----:B------:R0:W-:Y:S01]  /*135b0*/  STL [R1+0x2bd4], R8 ;  /* 0x002bd40801007387 */ /* 0x0001e20000100800 */
[----:B-----5:R-:W-:-:S03]  /*135c0*/  IMAD.X R9, R6, 0x1, R34, P4 ;  /* 0x0000000106097824 */ /* 0x020fc600020e0622 */
[----:B------:R4:W-:Y:S01]  /*135d0*/  STL [R1+0x2be4], R7 ;  /* 0x002be40701007387 */ /* 0x0009e20000100800 */
[C---:B0-----:R-:W-:Y:S01]  /*135e0*/  IMAD.X R8, R6.reuse, 0x1, R33, P3 ;  /* 0x0000000106087824 */ /* 0x041fe200018e0621 */
[----:B----4-:R-:W-:Y:S02]  /*135f0*/  IADD3 R7, P4, PT, R17, R5, RZ ;  /* 0x0000000511077210 */ /* 0x010fe40007f9e0ff */
[----:B------:R3:W-:Y:S04]  /*13600*/  STL [R1+0x2bd8], R9 ;  /* 0x002bd80901007387 */ /* 0x0007e80000100800 */
[----:B------:R0:W-:Y:S04]  /*13610*/  STL [R1+0x2be8], R7 ;  /* 0x002be80701007387 */ /* 0x0001e80000100800 */
[----:B------:R4:W-:Y:S01]  /*13620*/  STL [R1+0x2bdc], R8 ;  /* 0x002bdc0801007387 */ /* 0x0009e20000100800 */
[----:B---3--:R-:W-:Y:S01]  /*13630*/  IADD3 R9, P3, PT, R37, R31, RZ ;  /* 0x0000001f25097210 */ /* 0x008fe20007f7e0ff */
[----:B0-----:R-:W-:-:S04]  /*13640*/  IMAD.X R7, R6, 0x1, R32, P2 ;  /* 0x0000000106077824 */ /* 0x001fc800010e0620 */
[----:B------:R-:W-:Y:S01]  /*13650*/  STL [R1+0x2bec], R9 ;  /* 0x002bec0901007387 */ /* 0x000fe20000100800 */
[----:B----4-:R-:W-:-:S03]  /*13660*/  IADD3 R8, P2, PT, R37, R30, RZ ;  /* 0x0000001e25087210 */ /* 0x010fc60007f5e0ff */
        /* <DEDUP_REMOVED lines=30> */
[C---:B--2---:R-:W-:Y:S01]  /*13850*/  IADD3 R7, P1, PT, R16.reuse, R31, RZ ;  /* 0x0000001f10077210 */ /* 0x044fe20007f3e0ff */
        /* <DEDUP_REMOVED lines=28> */
[----:B0-----:R-:W-:Y:S01]  /*13a20*/  IMAD.X R3, R18, 0x1, R34, P0 ;  /* 0x0000000112037824 */ /* 0x001fe200000e0622 */
[----:B----4-:R-:W-:-:S04]  /*13a30*/  IADD3 R2, P0, PT, R38, R5, RZ ;  /* 0x0000000526027210 */ /* 0x010fc80007f1e0ff */
[----:B------:R3:W-:Y:S04]  /*13a40*/  STL [R1+0x1dac], R3 ;  /* 0x001dac0301007387 */ /* 0x0007e80000100800 */
[----:B------:R0:W-:Y:S04]  /*13a50*/  STL [R1+0x1dd0], R2 ;  /* 0x001dd00201007387 */ /* 0x0001e80000100800 */
[----:B------:R4:W-:Y:S01]  /*13a60*/  STL [R1+0x1db0], R4 ;  /* 0x001db00401007387 */ /* 0x0009e20000100800 */
[----:B---3--:R-:W-:Y:S01]  /*13a70*/  IADD3 R3, P5, PT, R17, R31, RZ ;  /* 0x0000001f11037210 */ /* 0x008fe20007fbe0ff */
[----:B0-----:R-:W-:-:S04]  /*13a80*/  IMAD.X R2, R18, 0x1, R32, P4 ;  /* 0x0000000112027824 */ /* 0x001fc800020e0620 */
[----:B------:R0:W-:Y:S01]  /*13a90*/  STL [R1+0x1dd8], R3 ;  /* 0x001dd80301007387 */ /* 0x0001e20000100800 */
[----:B----4-:R-:W-:-:S03]  /*13aa0*/  IADD3 R4, P4, PT, R17, R30, RZ ;  /* 0x0000001e11047210 */ /* 0x010fc60007f9e0ff */
[----:B------:R3:W-:Y:S04]  /*13ab0*/  STL [R1+0x1db4], R2 ;  /* 0x001db40201007387 */ /* 0x0007e80000100800 */
[----:B------:R4:W-:Y:S04]  /*13ac0*/  STL [R1+0x1de0], R4 ;  /* 0x001de00401007387 */ /* 0x0009e80000100800 */
[----:B------:R-:W5:Y:S01]  /*13ad0*/  LDL.LU R38, [R1+0xe8] ;  /* 0x0000e80001267983 */ /* 0x000f620000300800 */
[----:B------:R-:W-:-:S05]  /*13ae0*/  SHF.R.S32.HI R19, RZ, 0x1f, R19 ;  /* 0x0000001fff137819 */ /* 0x000fca0000011413 */
[----:B0-----:R-:W-:Y:S01]  /*13af0*/  IMAD.X R3, R19, 0x1, R35, P3 ;  /* 0x0000000113037824 */ /* 0x001fe200018e0623 */
[----:B---3--:R-:W-:Y:S01]  /*13b00*/  IADD3 R2, P3, PT, R17, R29, RZ ;  /* 0x0000001d11027210 */ /* 0x008fe20007f7e0ff */
[----:B----4-:R-:W-:-:S03]  /*13b10*/  IMAD.X R4, R19, 0x1, R33, P1 ;  /* 0x0000000113047824 */ /* 0x010fc600008e0621 */
[----:B------:R0:W-:Y:S04]  /*13b20*/  STL [R1+0x1db8], R3 ;  /* 0x001db80301007387 */ /* 0x0001e80000100800 */
[----:B------:R3:W-:Y:S01]  /*13b30*/  STL [R1+0x1de8], R2 ;  /* 0x001de80201007387 */ /* 0x0007e20000100800 */
[----:B0-----:R-:W-:Y:S01]  /*13b40*/  IMAD.X R3, R19, 0x1, R34, P2 ;  /* 0x0000000113037824 */ /* 0x001fe200010e0622 */
[----:B---3--:R-:W-:-:S04]  /*13b50*/  IADD3 R2, P2, PT, R17, R5, RZ ;  /* 0x0000000511027210 */ /* 0x008fc80007f5e0ff */
[----:B------:R-:W-:Y:S01]  /*13b60*/  STL [R1+0x1dbc], R3 ;  /* 0x001dbc0301007387 */ /* 0x000fe20000100800 */
[----:B------:R-:W-:-:S03]  /*13b70*/  SHF.R.S32.HI R20, RZ, 0x1f, R20 ;  /* 0x0000001fff147819 */ /* 0x000fc60000011414 */
[----:B------:R0:W-:Y:S04]  /*13b80*/  STL [R1+0x1df0], R2 ;  /* 0x001df00201007387 */ /* 0x0001e80000100800 */
[----:B------:R3:W-:Y:S01]  /*13b90*/  STL [R1+0x1dc4], R4 ;  /* 0x001dc40401007387 */ /* 0x0007e20000100800 */
[----:B0-----:R-:W-:Y:S01]  /*13ba0*/  IMAD.X R2, R19, 0x1, R32, P0 ;  /* 0x0000000113027824 */ /* 0x001fe200000e0620 */
[C---:B------:R-:W-:Y:S02]  /*13bb0*/  IADD3 R3, P1, PT, R37.reuse, R31, RZ ;  /* 0x0000001f25037210 */ /* 0x040fe40007f3e0ff */
[----:B---3--:R-:W-:-:S03]  /*13bc0*/  IADD3 R4, P0, PT, R37, R30, RZ ;  /* 0x0000001e25047210 */ /* 0x008fc60007f1e0ff */
[----:B------:R0:W-:Y:S04]  /*13bd0*/  STL [R1+0x1df8], R3 ;  /* 0x001df80301007387 */ /* 0x0001e80000100800 */
[----:B------:R3:W-:Y:S04]  /*13be0*/  STL [R1+0x1dcc], R2 ;  /* 0x001dcc0201007387 */ /* 0x0007e80000100800 */
[----:B------:R4:W-:Y:S01]  /*13bf0*/  STL [R1+0x1e00], R4 ;  /* 0x001e000401007387 */ /* 0x0009e20000100800 */
[----:B0-----:R-:W-:-:S03]  /*13c00*/  IMAD.X R3, R20, 0x1, R35, P5 ;  /* 0x0000000114037824 */ /* 0x001fc600028e0623 */
[----:B------:R-:W5:Y:S01]  /*13c10*/  LDL.LU R17, [R1+0xec] ;  /* 0x0000ec0001117983 */ /* 0x000f620000300800 */
[----:B---3--:R-:W-:-:S03]  /*13c20*/  IADD3 R2, P5, PT, R37, R29, RZ ;  /* 0x0000001d25027210 */ /* 0x008fc60007fbe0ff */
[----:B------:R0:W-:Y:S01]  /*13c30*/  STL [R1+0x1dd4], R3 ;  /* 0x001dd40301007387 */ /* 0x0001e20000100800 */
[----:B----4-:R-:W-:-:S03]  /*13c40*/  IMAD.X R4, R20, 0x1, R33, P3 ;  /* 0x0000000114047824 */ /* 0x010fc600018e0621 */
[----:B------:R3:W-:Y:S01]  /*13c50*/  STL [R1+0x1e08], R2 ;  /* 0x001e080201007387 */ /* 0x0007e20000100800 */
[----:B0-----:R-:W-:Y:S01]  /*13c60*/  IMAD.X R3, R20, 0x1, R34, P4 ;  /* 0x0000000114037824 */ /* 0x001fe200020e0622 */
[----:B---3--:R-:W-:-:S04]  /*13c70*/  IADD3 R2, P4, PT, R37, R5, RZ ;  /* 0x0000000525027210 */ /* 0x008fc80007f9e0ff */
[----:B------:R2:W-:Y:S04]  /*13c80*/  STL [R1+0x1ddc], R3 ;  /* 0x001ddc0301007387 */ /* 0x0005e80000100800 */
[----:B------:R0:W-:Y:S04]  /*13c90*/  STL [R1+0x1e10], R2 ;  /* 0x001e100201007387 */ /* 0x0001e80000100800 */
[----:B------:R3:W-:Y:S01]  /*13ca0*/  STL [R1+0x1de4], R4 ;  /* 0x001de40401007387 */ /* 0x0007e20000100800 */
[----:B--2---:R-:W-:Y:S01]  /*13cb0*/  IADD3 R3, P3, PT, R36, R31, RZ ;  /* 0x0000001f24037210 */ /* 0x004fe20007f7e0ff */
[----:B0-----:R-:W-:Y:S01]  /*13cc0*/  IMAD.X R2, R20, 0x1, R32, P2 ;  /* 0x0000000114027824 */ /* 0x001fe200010e0620 */
[----:B---3--:R-:W-:-:S03]  /*13cd0*/  IADD3 R4, P2, PT, R36, R30, RZ ;  /* 0x0000001e24047210 */ /* 0x008fc60007f5e0ff */
[----:B------:R0:W-:Y:S04]  /*13ce0*/  STL [R1+0x1e18], R3 ;  /* 0x001e180301007387 */ /* 0x0001e80000100800 */
[----:B------:R2:W-:Y:S04]  /*13cf0*/  STL [R1+0x1dec], R2 ;  /* 0x001dec0201007387 */ /* 0x0005e80000100800 */
[----:B------:R3:W-:Y:S01]  /*13d00*/  STL [R1+0x1e20], R4 ;  /* 0x001e200401007387 */ /* 0x0007e20000100800 */
[----:B0-----:R-:W-:-:S03]  /*13d10*/  IMAD.X R3, R21, 0x1, R35, P1 ;  /* 0x0000000115037824 */ /* 0x001fc600008e0623 */
[----:B------:R-:W4:Y:S01]  /*13d20*/  LDL.LU R37, [R1+0xf0] ;  /* 0x0000f00001257983 */ /* 0x000f220000300800 */
[----:B--2---:R-:W-:-:S03]  /*13d30*/  IADD3 R2, P1, PT, R36, R29, RZ ;  /* 0x0000001d24027210 */ /* 0x004fc60007f3e0ff */
[----:B------:R0:W-:Y:S01]  /*13d40*/  STL [R1+0x1df4], R3 ;  /* 0x001df40301007387 */ /* 0x0001e20000100800 */
[----:B---3--:R-:W-:-:S03]  /*13d50*/  IMAD.X R4, R21, 0x1, R33, P5 ;  /* 0x0000000115047824 */ /* 0x008fc600028e0621 */
[----:B------:R2:W-:Y:S01]  /*13d60*/  STL [R1+0x1e28], R2 ;  /* 0x001e280201007387 */ /* 0x0005e20000100800 */
[----:B0-----:R-:W-:Y:S01]  /*13d70*/  IMAD.X R3, R21, 0x1, R34, P0 ;  /* 0x0000000115037824 */ /* 0x001fe200000e0622 */
[----:B--2---:R-:W-:-:S04]  /*13d80*/  IADD3 R2, P0, PT, R36, R5, RZ ;  /* 0x0000000524027210 */ /* 0x004fc80007f1e0ff */
[----:B------:R0:W-:Y:S04]  /*13d90*/  STL [R1+0x1dfc], R3 ;  /* 0x001dfc0301007387 */ /* 0x0001e80000100800 */
[----:B------:R2:W-:Y:S04]  /*13da0*/  STL [R1+0x1e30], R2 ;  /* 0x001e300201007387 */ /* 0x0005e80000100800 */
[----:B------:R3:W-:Y:S01]  /*13db0*/  STL [R1+0x1e04], R4 ;  /* 0x001e040401007387 */ /* 0x0007e20000100800 */
[----:B0-----:R-:W-:Y:S01]  /*13dc0*/  IADD3 R3, P5, PT, R16, R31, RZ ;  /* 0x0000001f10037210 */ /* 0x001fe20007fbe0ff */
[----:B--2---:R-:W-:-:S04]  /*13dd0*/  IMAD.X R2, R21, 0x1, R32, P4 ;  /* 0x0000000115027824 */ /* 0x004fc800020e0620 */
[----:B------:R0:W-:Y:S01]  /*13de0*/  STL [R1+0x1e38], R3 ;  /* 0x001e380301007387 */ /* 0x0001e20000100800 */
[----:B---3--:R-:W-:-:S03]  /*13df0*/  IADD3 R4, P4, PT, R16, R30, RZ ;  /* 0x0000001e10047210 */ /* 0x008fc60007f9e0ff */
        /* <DEDUP_REMOVED lines=13> */
[----:B-----5:R-:W-:Y:S01]  /*13ed0*/  IADD3 R3, P1, PT, R38, R31, RZ ;  /* 0x0000001f26037210 */ /* 0x020fe20007f3e0ff */
[----:B0-----:R-:W-:-:S04]  /*13ee0*/  IMAD.X R2, R22, 0x1, R32, P0 ;  /* 0x0000000116027824 */ /* 0x001fc800000e0620 */
[----:B------:R0:W-:Y:S01]  /*13ef0*/  STL [R1+0x1e58], R3 ;  /* 0x001e580301007387 */ /* 0x0001e20000100800 */
[----:B--2---:R-:W-:-:S03]  /*13f00*/  IADD3 R4, P0, PT, R38, R30, RZ ;  /* 0x0000001e26047210 */ /* 0x004fc60007f1e0ff */
[----:B------:R2:W-:Y:S04]  /*13f10*/  STL [R1+0x1e2c], R2 ;  /* 0x001e2c0201007387 */ /* 0x0005e80000100800 */
[----:B------:R3:W-:Y:S04]  /*13f20*/  STL [R1+0x1e60], R4 ;  /* 0x001e600401007387 */ /* 0x0007e80000100800 */
[----:B------:R-:W5:Y:S01]  /*13f30*/  LDL.LU R16, [R1+0x108] ;  /* 0x0001080001107983 */ /* 0x000f620000300800 */
[----:B0-----:R-:W-:Y:S01]  /*13f40*/  IMAD.X R3, R23, 0x1, R35, P5 ;  /* 0x0000000117037824 */ /* 0x001fe200028e0623 */
[----:B--2---:R-:W-:-:S04]  /*13f50*/  IADD3 R2, P5, PT, R38, R29, RZ ;  /* 0x0000001d26027210 */ /* 0x004fc80007fbe0ff */
[----:B------:R0:W-:Y:S01]  /*13f60*/  STL [R1+0x1e34], R3 ;  /* 0x001e340301007387 */ /* 0x0001e20000100800 */
[----:B---3--:R-:W-:-:S03]  /*13f70*/  IMAD.X R4, R23, 0x1, R33, P3 ;  /* 0x0000000117047824 */ /* 0x008fc600018e0621 */
[----:B------:R2:W-:Y:S01]  /*13f80*/  STL [R1+0x1e68], R2 ;  /* 0x001e680201007387 */ /* 0x0005e20000100800 */
[----:B0-----:R-:W-:Y:S01]  /*13f90*/  IMAD.X R3, R23, 0x1, R34, P4 ;  /* 0x0000000117037824 */ /* 0x001fe200020e0622 */
[----:B--2---:R-:W-:-:S04]  /*13fa0*/  IADD3 R2, P4, PT, R38, R5, RZ ;  /* 0x0000000526027210 */ /* 0x004fc80007f9e0ff */
[----:B------:R-:W-:Y:S04]  /*13fb0*/  STL [R1+0x1e3c], R3 ;  /* 0x001e3c0301007387 */ /* 0x000fe80000100800 */
[----:B------:R0:W-:Y:S04]  /*13fc0*/  STL [R1+0x1e70], R2 ;  /* 0x001e700201007387 */ /* 0x0001e80000100800 */
[----:B------:R2:W-:Y:S01]  /*13fd0*/  STL [R1+0x1e44], R4 ;  /* 0x001e440401007387 */ /* 0x0005e20000100800 */
[----:B0-----:R-:W-:Y:S01]  /*13fe0*/  IMAD.X R2, R23, 0x1, R32, P2 ;  /* 0x0000000117027824 */ /* 0x001fe200010e0620 */
[----:B------:R-:W-:-:S02]  /*13ff0*/  IADD3 R3, P3, PT, R17, R31, RZ ;  /* 0x0000001f11037210 */ /* 0x000fc40007f7e0ff */
[----:B--2---:R-:W-:-:S03]  /*14000*/  IADD3 R4, P2, PT, R17, R30, RZ ;  /* 0x0000001e11047210 */ /* 0x004fc60007f5e0ff */
[----:B------:R0:W-:Y:S04]  /*14010*/  STL [R1+0x1e78], R3 ;  /* 0x001e780301007387 */ /* 0x0001e80000100800 */
[----:B------:R2:W-:Y:S04]  /*14020*/  STL [R1+0x1e4c], R2 ;  /* 0x001e4c0201007387 */ /* 0x0005e80000100800 */
[----:B------:R3:W-:Y:S01]  /*14030*/  STL [R1+0x1e80], R4 ;  /* 0x001e800401007387 */ /* 0x0007e20000100800 */
[----:B0-----:R-:W-:-:S03]  /*14040*/  IMAD.X R3, R24, 0x1, R35, P1 ;  /* 0x0000000118037824 */ /* 0x001fc600008e0623 */
[----:B------:R-:W5:Y:S01]  /*14050*/  LDL.LU R38, [R1+0x10c] ;  /* 0x00010c0001267983 */ /* 0x000f620000300800 */
        /* <DEDUP_REMOVED lines=9> */
[C---:B----4-:R-:W-:Y:S01]  /*140f0*/  IADD3 R3, P5, PT, R37.reuse, R31, RZ ;  /* 0x0000001f25037210 */ /* 0x050fe20007fbe0ff */
[----:B0-----:R-:W-:Y:S01]  /*14100*/  IMAD.X R2, R24, 0x1, R32, P4 ;  /* 0x0000000118027824 */ /* 0x001fe200020e0620 */
[----:B--2---:R-:W-:-:S03]  /*14110*/  IADD3 R4, P4, PT, R37, R30, RZ ;  /* 0x0000001e25047210 */ /* 0x004fc60007f9e0ff */
        /* <DEDUP_REMOVED lines=49> */
[----:B------:R-:W-:-:S02]  /*14430*/  SHF.R.S32.HI R42, RZ, 0x1f, R42 ;  /* 0x0000001fff2a7819 */ /* 0x000fc4000001142a */
[----:B------:R-:W-:Y:S02]  /*14440*/  SHF.R.S32.HI R43, RZ, 0x1f, R43 ;  /* 0x0000001fff2b7819 */ /* 0x000fe4000001142b */
[C---:B------:R-:W-:Y:S02]  /*14450*/  IADD3 R3, P5, PT, R38.reuse, R31, RZ ;  /* 0x0000001f26037210 */ /* 0x040fe40007fbe0ff */
        /* <DEDUP_REMOVED lines=56> */
[----:B------:R-:W-:-:S05]  /*147e0*/  SHF.R.S32.HI R44, RZ, 0x1f, R44 ;  /* 0x0000001fff2c7819 */ /* 0x000fca000001142c */
[----:B0-----:R-:W-:Y:S01]  /*147f0*/  IMAD.X R3, R44, 0x1, R35, P3 ;  /* 0x000000012c037824 */ /* 0x001fe200018e0623 */
[----:B--2---:R-:W-:Y:S01]  /*14800*/  IADD3 R2, P3, PT, R36, R29, RZ ;  /* 0x0000001d24027210 */ /* 0x004fe20007f7e0ff */
[----:B---3--:R-:W-:-:S03]  /*14810*/  IMAD.X R4, R44, 0x1, R33, P1 ;  /* 0x000000012c047824 */ /* 0x008fc600008e0621 */
[----:B------:R0:W-:Y:S04]  /*14820*/  STL [R1+0x1f34], R3 ;  /* 0x001f340301007387 */ /* 0x0001e80000100800 */
[----:B------:R2:W-:Y:S01]  /*14830*/  STL [R1+0x1f68], R2 ;  /* 0x001f680201007387 */ /* 0x0005e20000100800 */
[----:B0-----:R-:W-:Y:S01]  /*14840*/  IMAD.X R3, R44, 0x1, R34, P2 ;  /* 0x000000012c037824 */ /* 0x001fe200010e0622 */
[----:B--2---:R-:W-:-:S04]  /*14850*/  IADD3 R2, P2, PT, R36, R5, RZ ;  /* 0x0000000524027210 */ /* 0x004fc80007f5e0ff */
[----:B------:R-:W-:Y:S01]  /*14860*/  STL [R1+0x1f3c], R3 ;  /* 0x001f3c0301007387 */ /* 0x000fe20000100800 */
[----:B------:R-:W-:-:S03]  /*14870*/  SHF.R.S32.HI R45, RZ, 0x1f, R45 ;  /* 0x0000001fff2d7819 */ /* 0x000fc6000001142d */
[----:B------:R0:W-:Y:S04]  /*14880*/  STL [R1+0x1f70], R2 ;  /* 0x001f700201007387 */ /* 0x0001e80000100800 */
[----:B------:R2:W-:Y:S01]  /*14890*/  STL [R1+0x1f44], R4 ;  /* 0x001f440401007387 */ /* 0x0005e20000100800 */
[----:B0-----:R-:W-:Y:S01]  /*148a0*/  IMAD.X R2, R44, 0x1, R32, P0 ;  /* 0x000000012c027824 */ /* 0x001fe200000e0620 */
[----:B------:R-:W-:Y:S02]  /*148b0*/  SHF.R.S32.HI R46, RZ, 0x1f, R46 ;  /* 0x0000001fff2e7819 */ /* 0x000fe4000001142e */
[----:B------:R-:W-:Y:S02]  /*148c0*/  SHF.R.S32.HI R47, RZ, 0x1f, R47 ;  /* 0x0000001fff2f7819 */ /* 0x000fe4000001142f */
        /* <DEDUP_REMOVED lines=59> */
[----:B--2---:R-:W-:-:S04]  /*14c80*/  IADD3 R2, P5, PT, R37, R29, RZ ;  /* 0x0000001d25027210 */ /* 0x004fc80007fbe0ff */
[----:B------:R0:W-:Y:S04]  /*14c90*/  STL [R1+0x1fb4], R3 ;  /* 0x001fb40301007387 */ /* 0x0001e80000100800 */
[----:B------:R2:W-:Y:S01]  /*14ca0*/  STL [R1+0x1fe8], R2 ;  /* 0x001fe80201007387 */ /* 0x0005e20000100800 */
[C---:B---3--:R-:W-:Y:S02]  /*14cb0*/  IMAD.X R4, R48.reuse, 0x1, R33, P3 ;  /* 0x0000000130047824 */ /* 0x048fe400018e0621 */
        /* <DEDUP_REMOVED lines=12> */
[----:B------:R2:W-:Y:S01]  /*14d80*/  STL [R1+0x1fcc], R2 ;  /* 0x001fcc0201007387 */ /* 0x0005e20000100800 */
[----:B0-----:R-:W-:-:S03]  /*14d90*/  IMAD.X R3, R49, 0x1, R35, P1 ;  /* 0x0000000131037824 */ /* 0x001fc600008e0623 */
[----:B------:R0:W-:Y:S01]  /*14da0*/  STL [R1+0x2000], R4 ;  /* 0x0020000401007387 */ /* 0x0001e20000100800 */
[----:B--2---:R-:W-:-:S03]  /*14db0*/  IADD3 R2, P1, PT, R36, R29, RZ ;  /* 0x0000001d24027210 */ /* 0x004fc60007f3e0ff */
[----:B------:R-:W2:Y:S04]  /*14dc0*/  LDL.LU R37, [R1+0xe4] ;  /* 0x0000e40001257983 */ /* 0x000ea80000300800 */
[----:B------:R3:W-:Y:S04]  /*14dd0*/  STL [R1+0x1fd4], R3 ;  /* 0x001fd40301007387 */ /* 0x0007e80000100800 */
[----:B------:R1:W-:Y:S01]  /*14de0*/  STL [R1+0x2008], R2 ;  /* 0x0020080201007387 */ /* 0x0003e20000100800 */
[C---:B0-----:R-:W-:Y:S02]  /*14df0*/  IMAD.X R4, R49.reuse, 0x1, R33, P5 ;  /* 0x0000000131047824 */ /* 0x041fe400028e0621 */
[----:B---3--:R-:W-:Y:S01]  /*14e00*/  IMAD.X R3, R49, 0x1, R34, P0 ;  /* 0x0000000131037824 */ /* 0x008fe200000e0622 */
[----:B-1----:R-:W-:-:S04]  /*14e10*/  IADD3 R2, P0, PT, R36, R5, RZ ;  /* 0x0000000524027210 */ /* 0x002fc80007f1e0ff */
[----:B------:R4:W-:Y:S04]  /*14e20*/  STL [R1+0x1fdc], R3 ;  /* 0x001fdc0301007387 */ /* 0x0009e80000100800 */
[----:B------:R0:W-:Y:S04]  /*14e30*/  STL [R1+0x2010], R2 ;  /* 0x0020100201007387 */ /* 0x0001e80000100800 */
[----:B------:R1:W-:Y:S01]  /*14e40*/  STL [R1+0x1fe4], R4 ;  /* 0x001fe40401007387 */ /* 0x0003e20000100800 */
[----:B----4-:R-:W-:Y:S01]  /*14e50*/  IADD3 R3, P5, PT, R16, R31, RZ ;  /* 0x0000001f10037210 */ /* 0x010fe20007fbe0ff */
[----:B0-----:R-:W-:-:S04]  /*14e60*/  IMAD.X R2, R49, 0x1, R32, P4 ;  /* 0x0000000131027824 */ /* 0x001fc800020e0620 */
[----:B------:R0:W-:Y:S01]  /*14e70*/  STL [R1+0x2018], R3 ;  /* 0x0020180301007387 */ /* 0x0001e20000100800 */
[----:B-1----:R-:W-:-:S03]  /*14e80*/  IADD3 R4, P4, PT, R16, R30, RZ ;  /* 0x0000001e10047210 */ /* 0x002fc60007f9e0ff */
[----:B------:R1:W-:Y:S01]  /*14e90*/  STL [R1+0x1fec], R2 ;  /* 0x001fec0201007387 */ /* 0x0003e20000100800 */
[----:B0-----:R-:W-:-:S03]  /*14ea0*/  IMAD.X R3, R50, 0x1, R35, P3 ;  /* 0x0000000132037824 */ /* 0x001fc600018e0623 */
[----:B------:R0:W-:Y:S01]  /*14eb0*/  STL [R1+0x2020], R4 ;  /* 0x0020200401007387 */ /* 0x0001e20000100800 */
[----:B-1----:R-:W-:-:S03]  /*14ec0*/  IADD3 R2, P3, PT, R16, R29, RZ ;  /* 0x0000001d10027210 */ /* 0x002fc60007f7e0ff */
[----:B------:R-:W3:Y:S04]  /*14ed0*/  LDL.LU R36, [R1+0xdc] ;  /* 0x0000dc0001247983 */ /* 0x000ee80000300800 */
[----:B------:R1:W-:Y:S04]  /*14ee0*/  STL [R1+0x1ff4], R3 ;  /* 0x001ff40301007387 */ /* 0x0003e80000100800 */
[----:B------:R4:W-:Y:S01]  /*14ef0*/  STL [R1+0x2028], R2 ;  /* 0x0020280201007387 */ /* 0x0009e20000100800 */
[C---:B0-----:R-:W-:Y:S02]  /*14f00*/  IMAD.X R4, R50.reuse, 0x1, R33, P1 ;  /* 0x0000000132047824 */ /* 0x041fe400008e0621 */
[----:B-1----:R-:W-:Y:S01]  /*14f10*/  IMAD.X R3, R50, 0x1, R34, P2 ;  /* 0x0000000132037824 */ /* 0x002fe200010e0622 */
[----:B----4-:R-:W-:-:S04]  /*14f20*/  IADD3 R2, P2, PT, R16, R5, RZ ;  /* 0x0000000510027210 */ /* 0x010fc80007f5e0ff */
[----:B------:R0:W-:Y:S04]  /*14f30*/  STL [R1+0x1ffc], R3 ;  /* 0x001ffc0301007387 */ /* 0x0001e80000100800 */
[----:B------:R1:W-:Y:S01]  /*14f40*/  STL [R1+0x2030], R2 ;  /* 0x0020300201007387 */ /* 0x0003e20000100800 */
[----:B0-----:R-:W-:-:S03]  /*14f50*/  IADD3 R3, P1, PT, R38, R31, RZ ;  /* 0x0000001f26037210 */ /* 0x001fc60007f3e0ff */
[----:B------:R0:W-:Y:S01]  /*14f60*/  STL [R1+0x2004], R4 ;  /* 0x0020040401007387 */ /* 0x0001e20000100800 */
[----:B-1----:R-:W-:-:S03]  /*14f70*/  IMAD.X R2, R50, 0x1, R32, P0 ;  /* 0x0000000132027824 */ /* 0x002fc600000e0620 */
[----:B------:R1:W-:Y:S04]  /*14f80*/  STL [R1+0x2038], R3 ;  /* 0x0020380301007387 */ /* 0x0003e80000100800 */
[----:B------:R4:W-:Y:S01]  /*14f90*/  STL [R1+0x200c], R2 ;  /* 0x00200c0201007387 */ /* 0x0009e20000100800 */
[----:B0-----:R-:W-:Y:S01]  /*14fa0*/  IADD3 R4, P0, PT, R38, R30, RZ ;  /* 0x0000001e26047210 */ /* 0x001fe20007f1e0ff */
[----:B-1----:R-:W-:-:S04]  /*14fb0*/  IMAD.X R3, R51, 0x1, R35, P5 ;  /* 0x0000000133037824 */ /* 0x002fc800028e0623 */
[----:B------:R0:W-:Y:S01]  /*14fc0*/  STL [R1+0x2040], R4 ;  /* 0x0020400401007387 */ /* 0x0001e20000100800 */
[----:B----4-:R-:W-:-:S03]  /*14fd0*/  IADD3 R2, P5, PT, R38, R29, RZ ;  /* 0x0000001d26027210 */ /* 0x010fc60007fbe0ff */
[----:B------:R-:W4:Y:S04]  /*14fe0*/  LDL.LU R16, [R1+0xd8] ;  /* 0x0000d80001107983 */ /* 0x000f280000300800 */
[----:B------:R1:W-:Y:S01]  /*14ff0*/  STL [R1+0x2014], R3 ;  /* 0x0020140301007387 */ /* 0x0003e20000100800 */
[----:B0-----:R-:W-:-:S03]  /*15000*/  IMAD.X R4, R51, 0x1, R33, P3 ;  /* 0x0000000133047824 */ /* 0x001fc600018e0621 */
[----:B------:R0:W-:Y:S01]  /*15010*/  STL [R1+0x2048], R2 ;  /* 0x0020480201007387 */ /* 0x0001e20000100800 */
[----:B-1----:R-:W-:Y:S01]  /*15020*/  IMAD.X R3, R51, 0x1, R34, P4 ;  /* 0x0000000133037824 */ /* 0x002fe200020e0622 */
[----:B0-----:R-:W-:-:S04]  /*15030*/  IADD3 R2, P4, PT, R38, R5, RZ ;  /* 0x0000000526027210 */ /* 0x001fc80007f9e0ff */
[----:B------:R5:W-:Y:S04]  /*15040*/  STL [R1+0x201c], R3 ;  /* 0x00201c0301007387 */ /* 0x000be80000100800 */
[----:B------:R0:W-:Y:S04]  /*15050*/  STL [R1+0x2050], R2 ;  /* 0x0020500201007387 */ /* 0x0001e80000100800 */
[----:B------:R1:W-:Y:S01]  /*15060*/  STL [R1+0x2024], R4 ;  /* 0x0020240401007387 */ /* 0x0003e20000100800 */
[----:B-----5:R-:W-:Y:S01]  /*15070*/  IADD3 R3, P3, PT, R17, R31, RZ ;  /* 0x0000001f11037210 */ /* 0x020fe20007f7e0ff */
[----:B0-----:R-:W-:-:S04]  /*15080*/  IMAD.X R2, R51, 0x1, R32, P2 ;  /* 0x0000000133027824 */ /* 0x001fc800010e0620 */
[----:B------:R0:W-:Y:S01]  /*15090*/  STL [R1+0x2058], R3 ;  /* 0x0020580301007387 */ /* 0x0001e20000100800 */
[----:B-1----:R-:W-:-:S03]  /*150a0*/  IADD3 R4, P2, PT, R17, R30, RZ ;  /* 0x0000001e11047210 */ /* 0x002fc60007f5e0ff */
[----:B------:R1:W-:Y:S04]  /*150b0*/  STL [R1+0x202c], R2 ;  /* 0x00202c0201007387 */ /* 0x0003e80000100800 */
[----:B------:R5:W-:Y:S04]  /*150c0*/  STL [R1+0x2060], R4 ;  /* 0x0020600401007387 */ /* 0x000be80000100800 */
[----:B------:R-:W4:Y:S01]  /*150d0*/  LDL.LU R38, [R1+0xd4] ;  /* 0x0000d40001267983 */ /* 0x000f220000300800 */
[----:B------:R-:W-:-:S05]  /*150e0*/  SHF.R.S32.HI R52, RZ, 0x1f, R52 ;  /* 0x0000001fff347819 */ /* 0x000fca0000011434 */
[----:B0-----:R-:W-:Y:S01]  /*150f0*/  IMAD.X R3, R52, 0x1, R35, P1 ;  /* 0x0000000134037824 */ /* 0x001fe200008e0623 */
[----:B-1----:R-:W-:-:S04]  /*15100*/  IADD3 R2, P1, PT, R17, R29, RZ ;  /* 0x0000001d11027210 */ /* 0x002fc80007f3e0ff */
[----:B------:R0:W-:Y:S01]  /*15110*/  STL [R1+0x2034], R3 ;  /* 0x0020340301007387 */ /* 0x0001e20000100800 */
[----:B-----5:R-:W-:-:S03]  /*15120*/  IMAD.X R4, R52, 0x1, R33, P5 ;  /* 0x0000000134047824 */ /* 0x020fc600028e0621 */
[----:B------:R1:W-:Y:S01]  /*15130*/  STL [R1+0x2068], R2 ;  /* 0x0020680201007387 */ /* 0x0003e20000100800 */
[----:B0-----:R-:W-:Y:S01]  /*15140*/  IMAD.X R3, R52, 0x1, R34, P0 ;  /* 0x0000000134037824 */ /* 0x001fe200000e0622 */
[----:B-1----:R-:W-:-:S04]  /*15150*/  IADD3 R2, P0, PT, R17, R5, RZ ;  /* 0x0000000511027210 */ /* 0x002fc80007f1e0ff */
[----:B------:R-:W-:Y:S01]  /*15160*/  STL [R1+0x203c], R3 ;  /* 0x00203c0301007387 */ /* 0x000fe20000100800 */
[----:B------:R-:W-:-:S03]  /*15170*/  SHF.R.S32.HI R53, RZ, 0x1f, R53 ;  /* 0x0000001fff357819 */ /* 0x000fc60000011435 */
[----:B------:R0:W-:Y:S04]  /*15180*/  STL [R1+0x2070], R2 ;  /* 0x0020700201007387 */ /* 0x0001e80000100800 */
[----:B------:R1:W-:Y:S01]  /*15190*/  STL [R1+0x2044], R4 ;  /* 0x0020440401007387 */ /* 0x0003e20000100800 */
[----:B0-----:R-:W-:Y:S01]  /*151a0*/  IMAD.X R2, R52, 0x1, R32, P4 ;  /* 0x0000000134027824 */ /* 0x001fe200020e0620 */
[----:B------:R-:W-:Y:S02]  /*151b0*/  SHF.R.S32.HI R54, RZ, 0x1f, R54 ;  /* 0x0000001fff367819 */ /* 0x000fe40000011436 */
[----:B------:R-:W-:Y:S02]  /*151c0*/  SHF.R.S32.HI R55, RZ, 0x1f, R55 ;  /* 0x0000001fff377819 */ /* 0x000fe40000011437 */
[----:B------:R-:W-:-:S02]  /*151d0*/  SHF.R.S32.HI R56, RZ, 0x1f, R56 ;  /* 0x0000001fff387819 */ /* 0x000fc40000011438 */
[C---:B--2---:R-:W-:Y:S02]  /*151e0*/  IADD3 R3, P5, PT, R37.reuse, R31, RZ ;  /* 0x0000001f25037210 */ /* 0x044fe40007fbe0ff */
[----:B-1----:R-:W-:-:S03]  /*151f0*/  IADD3 R4, P4, PT, R37, R30, RZ ;  /* 0x0000001e25047210 */ /* 0x002fc60007f9e0ff */
[----:B------:R0:W-:Y:S04]  /*15200*/  STL [R1+0x2078], R3 ;  /* 0x0020780301007387 */ /* 0x0001e80000100800 */
[----:B------:R1:W-:Y:S04]  /*15210*/  STL [R1+0x204c], R2 ;  /* 0x00204c0201007387 */ /* 0x0003e80000100800 */
[----:B------:R2:W-:Y:S01]  /*15220*/  STL [R1+0x2080], R4 ;  /* 0x0020800401007387 */ /* 0x0005e20000100800 */
[----:B0-----:R-:W-:-:S03]  /*15230*/  IMAD.X R3, R53, 0x1, R35, P3 ;  /* 0x0000000135037824 */ /* 0x001fc600018e0623 */
[----:B------:R-:W5:Y:S01]  /*15240*/  LDL.LU R17, [R1+0xcc] ;  /* 0x0000cc0001117983 */ /* 0x000f620000300800 */
[----:B-1----:R-:W-:-:S03]  /*15250*/  IADD3 R2, P3, PT, R37, R29, RZ ;  /* 0x0000001d25027210 */ /* 0x002fc60007f7e0ff */
[----:B------:R0:W-:Y:S04]  /*15260*/  STL [R1+0x2054], R3 ;  /* 0x0020540301007387 */ /* 0x0001e80000100800 */
[----:B------:R1:W-:Y:S01]  /*15270*/  STL [R1+0x2088], R2 ;  /* 0x0020880201007387 */ /* 0x0003e20000100800 */
[C---:B--2---:R-:W-:Y:S02]  /*15280*/  IMAD.X R4, R53.reuse, 0x1, R33, P1 ;  /* 0x0000000135047824 */ /* 0x044fe400008e0621 */
[----:B0-----:R-:W-:Y:S01]  /*15290*/  IMAD.X R3, R53, 0x1, R34, P2 ;  /* 0x0000000135037824 */ /* 0x001fe200010e0622 */
[----:B-1----:R-:W-:-:S04]  /*152a0*/  IADD3 R2, P2, PT, R37, R5, RZ ;  /* 0x0000000525027210 */ /* 0x002fc80007f5e0ff */
[----:B------:R3:W-:Y:S04]  /*152b0*/  STL [R1+0x205c], R3 ;  /* 0x00205c0301007387 */ /* 0x0007e80000100800 */
[----:B------:R0:W-:Y:S04]  /*152c0*/  STL [R1+0x2090], R2 ;  /* 0x0020900201007387 */ /* 0x0001e80000100800 */
[----:B------:R1:W-:Y:S01]  /*152d0*/  STL [R1+0x2064], R4 ;  /* 0x0020640401007387 */ /* 0x0003e20000100800 */
[C---:B---3--:R-:W-:Y:S01]  /*152e0*/  IADD3 R3, P1, PT, R36.reuse, R31, RZ ;  /* 0x0000001f24037210 */ /* 0x048fe20007f3e0ff */
[----:B0-----:R-:W-:Y:S01]  /*152f0*/  IMAD.X R2, R53, 0x1, R32, P0 ;  /* 0x0000000135027824 */ /* 0x001fe200000e0620 */
[----:B-1----:R-:W-:-:S03]  /*15300*/  IADD3 R4, P0, PT, R36, R30, RZ ;  /* 0x0000001e24047210 */ /* 0x002fc60007f1e0ff */
[----:B------:R0:W-:Y:S04]  /*15310*/  STL [R1+0x2098], R3 ;  /* 0x0020980301007387 */ /* 0x0001e80000100800 */
[----:B------:R1:W-:Y:S01]  /*15320*/  STL [R1+0x206c], R2 ;  /* 0x00206c0201007387 */ /* 0x0003e20000100800 */
[----:B0-----:R-:W-:-:S03]  /*15330*/  IMAD.X R3, R54, 0x1, R35, P5 ;  /* 0x0000000136037824 */ /* 0x001fc600028e0623 */
[----:B------:R0:W-:Y:S01]  /*15340*/  STL [R1+0x20a0], R4 ;  /* 0x0020a00401007387 */ /* 0x0001e20000100800 */
[----:B-1----:R-:W-:-:S03]  /*15350*/  IADD3 R2, P5, PT, R36, R29, RZ ;  /* 0x0000001d24027210 */ /* 0x002fc60007fbe0ff */
[----:B------:R-:W2:Y:S04]  /*15360*/  LDL.LU R37, [R1+0xc8] ;  /* 0x0000c80001257983 */ /* 0x000ea80000300800 */
        /* <DEDUP_REMOVED lines=8> */
[----:B----4-:R-:W-:Y:S01]  /*153f0*/  IADD3 R3, P3, PT, R16, R31, RZ ;  /* 0x0000001f10037210 */ /* 0x010fe20007f7e0ff */
[----:B0-----:R-:W-:-:S04]  /*15400*/  IMAD.X R2, R54, 0x1, R32, P2 ;  /* 0x0000000136027824 */ /* 0x001fc800010e0620 */
[----:B------:R0:W-:Y:S01]  /*15410*/  STL [R1+0x20b8], R3 ;  /* 0x0020b80301007387 */ /* 0x0001e20000100800 */
[----:B-1----:R-:W-:-:S03]  /*15420*/  IADD3 R4, P2, PT, R16, R30, RZ ;  /* 0x0000001e10047210 */ /* 0x002fc60007f5e0ff */
[----:B------:R1:W-:Y:S04]  /*15430*/  STL [R1+0x208c], R2 ;  /* 0x00208c0201007387 */ /* 0x0003e80000100800 */
[----:B------:R3:W-:Y:S01]  /*15440*/  STL [R1+0x20c0], R4 ;  /* 0x0020c00401007387 */ /* 0x0007e20000100800 */
[----:B0-----:R-:W-:-:S03]  /*15450*/  IMAD.X R3, R55, 0x1, R35, P1 ;  /* 0x0000000137037824 */ /* 0x001fc600008e0623 */
[----:B------:R-:W4:Y:S01]  /*15460*/  LDL.LU R36, [R1+0xc4] ;  /* 0x0000c40001247983 */ /* 0x000f220000300800 */
[C---:B-1----:R-:W-:Y:S01]  /*15470*/  IADD3 R2, P1, PT, R16.reuse, R29, RZ ;  /* 0x0000001d10027210 */ /* 0x042fe20007f3e0ff */
[C---:B---3--:R-:W-:Y:S02]  /*15480*/  IMAD.X R4, R55.reuse, 0x1, R34, P0 ;  /* 0x0000000137047824 */ /* 0x048fe400000e0622 */
[----:B------:R0:W-:Y:S04]  /*15490*/  STL [R1+0x2094], R3 ;  /* 0x0020940301007387 */ /* 0x0001e80000100800 */
[----:B------:R1:W-:Y:S04]  /*154a0*/  STL [R1+0x20c8], R2 ;  /* 0x0020c80201007387 */ /* 0x0003e80000100800 */
[----:B------:R3:W-:Y:S01]  /*154b0*/  STL [R1+0x209c], R4 ;  /* 0x00209c0401007387 */ /* 0x0007e20000100800 */
[----:B0-----:R-:W-:Y:S01]  /*154c0*/  IADD3 R3, P0, PT, R16, R5, RZ ;  /* 0x0000000510037210 */ /* 0x001fe20007f1e0ff */
[----:B-1----:R-:W-:-:S04]  /*154d0*/  IMAD.X R2, R55, 0x1, R33, P5 ;  /* 0x0000000137027824 */ /* 0x002fc800028e0621 */
[----:B------:R0:W-:Y:S01]  /*154e0*/  STL [R1+0x20d0], R3 ;  /* 0x0020d00301007387 */ /* 0x0001e20000100800 */
[----:B---3--:R-:W-:-:S03]  /*154f0*/  IADD3 R4, P5, PT, R38, R31, RZ ;  /* 0x0000001f26047210 */ /* 0x008fc60007fbe0ff */
[----:B------:R1:W-:Y:S01]  /*15500*/  STL [R1+0x20a4], R2 ;  /* 0x0020a40201007387 */ /* 0x0003e20000100800 */
[----:B0-----:R-:W-:-:S03]  /*15510*/  IMAD.X R3, R55, 0x1, R32, P4 ;  /* 0x0000000137037824 */ /* 0x001fc600020e0620 */
[----:B------:R0:W-:Y:S01]  /*15520*/  STL [R1+0x20d8], R4 ;  /* 0x0020d80401007387 */ /* 0x0001e20000100800 */
[----:B-1----:R-:W-:-:S03]  /*15530*/  IADD3 R2, P4, PT, R38, R30, RZ ;  /* 0x0000001e26027210 */ /* 0x002fc60007f9e0ff */
[----:B------:R1:W-:Y:S01]  /*15540*/  STL [R1+0x20ac], R3 ;  /* 0x0020ac0301007387 */ /* 0x0003e20000100800 */
[----:B0-----:R-:W-:-:S03]  /*15550*/  IMAD.X R4, R56, 0x1, R35, P3 ;  /* 0x0000000138047824 */ /* 0x001fc600018e0623 */
[----:B------:R0:W-:Y:S04]  /*15560*/  STL [R1+0x20e0], R2 ;  /* 0x0020e00201007387 */ /* 0x0001e80000100800 */
[----:B------:R3:W-:Y:S04]  /*15570*/  STL [R1+0x20b4], R4 ;  /* 0x0020b40401007387 */ /* 0x0007e80000100800 */
[----:B------:R-:W4:Y:S01]  /*15580*/  LDL.LU R39, [R1+0xc0] ;  /* 0x0000c00001277983 */ /* 0x000f220000300800 */
[----:B-1----:R-:W-:Y:S01]  /*15590*/  IADD3 R3, P3, PT, R38, R29, RZ ;  /* 0x0000001d26037210 */ /* 0x002fe20007f7e0ff */
[----:B0-----:R-:W-:Y:S01]  /*155a0*/  IMAD.X R2, R56, 0x1, R34, P2 ;  /* 0x0000000138027824 */ /* 0x001fe200010e0622 */
[----:B---3--:R-:W-:-:S03]  /*155b0*/  IADD3 R4, P2, PT, R38, R5, RZ ;  /* 0x0000000526047210 */ /* 0x008fc60007f5e0ff */
[----:B------:R0:W-:Y:S01]  /*155c0*/  STL [R1+0x20e8], R3 ;  /* 0x0020e80301007387 */ /* 0x0001e20000100800 */
[----:B------:R-:W-:-:S03]  /*155d0*/  SHF.R.S32.HI R57, RZ, 0x1f, R57 ;  /* 0x0000001fff397819 */ /* 0x000fc60000011439 */
[----:B------:R-:W-:Y:S04]  /*155e0*/  STL [R1+0x20bc], R2 ;  /* 0x0020bc0201007387 */ /* 0x000fe80000100800 */
[----:B------:R1:W-:Y:S01]  /*155f0*/  STL [R1+0x20f0], R4 ;  /* 0x0020f00401007387 */ /* 0x0003e20000100800 */
[----:B0-----:R-:W-:-:S05]  /*15600*/  IMAD.X R3, R56, 0x1, R33, P1 ;  /* 0x0000000138037824 */ /* 0x001fca00008e0621 */
[----:B------:R0:W-:Y:S01]  /*15610*/  STL [R1+0x20c4], R3 ;  /* 0x0020c40301007387 */ /* 0x0001e20000100800 */
[----:B-1----:R-:W-:Y:S01]  /*15620*/  IMAD.X R4, R56, 0x1, R32, P0 ;  /* 0x0000000138047824 */ /* 0x002fe200000e0620 */
[----:B------:R-:W-:Y:S02]  /*15630*/  SHF.R.S32.HI R58, RZ, 0x1f, R58 ;  /* 0x0000001fff3a7819 */ /* 0x000fe4000001143a */
[----:B------:R-:W-:Y:S02]  /*15640*/  SHF.R.S32.HI R59, RZ, 0x1f, R59 ;  /* 0x0000001fff3b7819 */ /* 0x000fe4000001143b */
[----:B------:R-:W-:Y:S02]  /*15650*/  SHF.R.S32.HI R60, RZ, 0x1f, R60 ;  /* 0x0000001fff3c7819 */ /* 0x000fe4000001143c */
[C---:B-----5:R-:W-:Y:S02]  /*15660*/  IADD3 R2, P1, PT, R17.reuse, R31, RZ ;  /* 0x0000001f11027210 */ /* 0x060fe40007f3e0ff */
[----:B0-----:R-:W-:-:S03]  /*15670*/  IADD3 R3, P0, PT, R17, R30, RZ ;  /* 0x0000001e11037210 */ /* 0x001fc60007f1e0ff */
[----:B------:R0:W-:Y:S04]  /*15680*/  STL [R1+0x20f8], R2 ;  /* 0x0020f80201007387 */ /* 0x0001e80000100800 */
[----:B------:R1:W-:Y:S01]  /*15690*/  STL [R1+0x20cc], R4 ;  /* 0x0020cc0401007387 */ /* 0x0003e20000100800 */
[----:B0-----:R-:W-:-:S03]  /*156a0*/  IMAD.X R2, R57, 0x1, R35, P5 ;  /* 0x0000000139027824 */ /* 0x001fc600028e0623 */
[----:B------:R0:W-:Y:S01]  /*156b0*/  STL [R1+0x2100], R3 ;  /* 0x0021000301007387 */ /* 0x0001e20000100800 */
[----:B-1----:R-:W-:-:S03]  /*156c0*/  IADD3 R4, P5, PT, R17, R29, RZ ;  /* 0x0000001d11047210 */ /* 0x002fc60007fbe0ff */
[----:B------:R1:W-:Y:S04]  /*156d0*/  STL [R1+0x20d4], R2 ;  /* 0x0020d40201007387 */ /* 0x0003e80000100800 */
[----:B------:R3:W-:Y:S01]  /*156e0*/  STL [R1+0x2108], R4 ;  /* 0x0021080401007387 */ /* 0x0007e20000100800 */
[----:B0-----:R-:W-:-:S03]  /*156f0*/  IMAD.X R3, R57, 0x1, R34, P4 ;  /* 0x0000000139037824 */ /* 0x001fc600020e0622 */
[----:B------:R-:W5:Y:S01]  /*15700*/  LDL.LU R16, [R1+0xbc] ;  /* 0x0000bc0001107983 */ /* 0x000f620000300800 */
[----:B-1----:R-:W-:Y:S01]  /*15710*/  IADD3 R2, P4, PT, R17, R5, RZ ;  /* 0x0000000511027210 */ /* 0x002fe20007f9e0ff */
[C---:B---3--:R-:W-:Y:S02]  /*15720*/  IMAD.X R4, R57.reuse, 0x1, R33, P3 ;  /* 0x0000000139047824 */ /* 0x048fe400018e0621 */
[----:B------:R-:W-:Y:S04]  /*15730*/  STL [R1+0x20dc], R3 ;  /* 0x0020dc0301007387 */ /* 0x000fe80000100800 */
[----:B------:R0:W-:Y:S04]  /*15740*/  STL [R1+0x2110], R2 ;  /* 0x0021100201007387 */ /* 0x0001e80000100800 */
[----:B------:R1:W-:Y:S01]  /*15750*/  STL [R1+0x20e4], R4 ;  /* 0x0020e40401007387 */ /* 0x0003e20000100800 */
[----:B0-----:R-:W-:Y:S01]  /*15760*/  IMAD.X R2, R57, 0x1, R32, P2 ;  /* 0x0000000139027824 */ /* 0x001fe200010e0620 */
[----:B--2---:R-:W-:-:S02]  /*15770*/  IADD3 R3, P3, PT, R37, R31, RZ ;  /* 0x0000001f25037210 */ /* 0x004fc40007f7e0ff */
[----:B-1----:R-:W-:-:S03]  /*15780*/  IADD3 R4, P2, PT, R37, R30, RZ ;  /* 0x0000001e25047210 */ /* 0x002fc60007f5e0ff */
[----:B------:R0:W-:Y:S04]  /*15790*/  STL [R1+0x2118], R3 ;  /* 0x0021180301007387 */ /* 0x0001e80000100800 */
[----:B------:R1:W-:Y:S04]  /*157a0*/  STL [R1+0x20ec], R2 ;  /* 0x0020ec0201007387 */ /* 0x0003e80000100800 */
[----:B------:R2:W-:Y:S01]  /*157b0*/  STL [R1+0x2120], R4 ;  /* 0x0021200401007387 */ /* 0x0005e20000100800 */
[----:B0-----:R-:W-:Y:S01]  /*157c0*/  IMAD.X R3, R58, 0x1, R35, P1 ;  /* 0x000000013a037824 */ /* 0x001fe200008e0623 */
[----:B-1----:R-:W-:-:S04]  /*157d0*/  IADD3 R2, P1, PT, R37, R29, RZ ;  /* 0x0000001d25027210 */ /* 0x002fc80007f3e0ff */
[----:B------:R0:W-:Y:S01]  /*157e0*/  STL [R1+0x20f4], R3 ;  /* 0x0020f40301007387 */ /* 0x0001e20000100800 */
[----:B--2---:R-:W-:-:S03]  /*157f0*/  IMAD.X R4, R58, 0x1, R34, P0 ;  /* 0x000000013a047824 */ /* 0x004fc600000e0622 */
[----:B------:R1:W-:Y:S04]  /*15800*/  STL [R1+0x2128], R2 ;  /* 0x0021280201007387 */ /* 0x0003e80000100800 */
[----:B------:R4:W-:Y:S01]  /*15810*/  STL [R1+0x20fc], R4 ;  /* 0x0020fc0401007387 */ /* 0x0009e20000100800 */
[----:B0-----:R-:W-:-:S03]  /*15820*/  IADD3 R3, P0, PT, R37, R5, RZ ;  /* 0x0000000525037210 */ /* 0x001fc60007f1e0ff */
[----:B------:R-:W2:Y:S01]  /*15830*/  LDL.LU R38, [R1+0xb8] ;  /* 0x0000b80001267983 */ /* 0x000ea20000300800 */
[----:B-1----:R-:W-:-:S03]  /*15840*/  IMAD.X R2, R58, 0x1, R33, P5 ;  /* 0x000000013a027824 */ /* 0x002fc600028e0621 */
[----:B------:R0:W-:Y:S04]  /*15850*/  STL [R1+0x2130], R3 ;  /* 0x0021300301007387 */ /* 0x0001e80000100800 */
[----:B------:R1:W-:Y:S01]  /*15860*/  STL [R1+0x2104], R2 ;  /* 0x0021040201007387 */ /* 0x0003e20000100800 */
[----:B----4-:R-:W-:Y:S01]  /*15870*/  IADD3 R4, P5, PT, R36, R31, RZ ;  /* 0x0000001f24047210 */ /* 0x010fe20007fbe0ff */
[----:B0-----:R-:W-:Y:S01]  /*15880*/  IMAD.X R3, R58, 0x1, R32, P4 ;  /* 0x000000013a037824 */ /* 0x001fe200020e0620 */
[----:B-1----:R-:W-:-:S03]  /*15890*/  IADD3 R2, P4, PT, R36, R30, RZ ;  /* 0x0000001e24027210 */ /* 0x002fc60007f9e0ff */
[----:B------:R0:W-:Y:S04]  /*158a0*/  STL [R1+0x2138], R4 ;  /* 0x0021380401007387 */ /* 0x0001e80000100800 */
[----:B------:R-:W3:Y:S04]  /*158b0*/  LDL.LU R17, [R1] ;  /* 0x0000000001117983 */ /* 0x000ee80000300800 */
        /* <DEDUP_REMOVED lines=8> */
[----:B0-----:R-:W-:-:S03]  /*15940*/  IADD3 R3, P2, PT, R36, R5, RZ ;  /* 0x0000000524037210 */ /* 0x001fc60007f5e0ff */
[----:B------:R-:W3:Y:S01]  /*15950*/  LDL.LU R37, [R1+0xb0] ;  /* 0x0000b00001257983 */ /* 0x000ee20000300800 */
[----:B-1----:R-:W-:-:S03]  /*15960*/  IMAD.X R2, R59, 0x1, R33, P1 ;  /* 0x000000013b027824 */ /* 0x002fc600008e0621 */
[----:B------:R0:W-:Y:S04]  /*15970*/  STL [R1+0x2150], R3 ;  /* 0x0021500301007387 */ /* 0x0001e80000100800 */
[----:B------:R1:W-:Y:S01]  /*15980*/  STL [R1+0x2124], R2 ;  /* 0x0021240201007387 */ /* 0x0003e20000100800 */
[----:B----4-:R-:W-:Y:S01]  /*15990*/  IADD3 R4, P1, PT, R39, R31, RZ ;  /* 0x0000001f27047210 */ /* 0x010fe20007f3e0ff */
[----:B0-----:R-:W-:Y:S01]  /*159a0*/  IMAD.X R3, R59, 0x1, R32, P0 ;  /* 0x000000013b037824 */ /* 0x001fe200000e0620 */
[----:B-1----:R-:W-:-:S03]  /*159b0*/  IADD3 R2, P0, PT, R39, R30, RZ ;  /* 0x0000001e27027210 */ /* 0x002fc60007f1e0ff */
[----:B------:R0:W-:Y:S04]  /*159c0*/  STL [R1+0x2158], R4 ;  /* 0x0021580401007387 */ /* 0x0001e80000100800 */
        /* <DEDUP_REMOVED lines=8> */
[----:B------:R-:W-:Y:S04]  /*15a50*/  STL [R1+0x213c], R4 ;  /* 0x00213c0401007387 */ /* 0x000fe80000100800 */
[----:B------:R-:W4:Y:S01]  /*15a60*/  LDL.LU R40, [R1+0xa8] ;  /* 0x0000a80001287983 */ /* 0x000f220000300800 */
[----:B0-----:R-:W-:Y:S01]  /*15a70*/  IADD3 R3, P4, PT, R39, R5, RZ ;  /* 0x0000000527037210 */ /* 0x001fe20007f9e0ff */
[----:B-1----:R-:W-:Y:S01]  /*15a80*/  IMAD.X R2, R60, 0x1, R33, P3 ;  /* 0x000000013c027824 */ /* 0x002fe200018e0621 */
[----:B------:R-:W-:-:S03]  /*15a90*/  SHF.R.S32.HI R61, RZ, 0x1f, R61 ;  /* 0x0000001fff3d7819 */ /* 0x000fc6000001143d */
[----:B------:R0:W-:Y:S04]  /*15aa0*/  STL [R1+0x2170], R3 ;  /* 0x0021700301007387 */ /* 0x0001e80000100800 */
[----:B------:R1:W-:Y:S01]  /*15ab0*/  STL [R1+0x2144], R2 ;  /* 0x0021440201007387 */ /* 0x0003e20000100800 */
[----:B0-----:R-:W-:Y:S01]  /*15ac0*/  IMAD.X R3, R60, 0x1, R32, P2 ;  /* 0x000000013c037824 */ /* 0x001fe200010e0620 */
[C---:B-----5:R-:W-:Y:S02]  /*15ad0*/  IADD3 R4, P3, PT, R16.reuse, R31, RZ ;  /* 0x0000001f10047210 */ /* 0x060fe40007f7e0ff */
[----:B-1----:R-:W-:-:S03]  /*15ae0*/  IADD3 R2, P2, PT, R16, R30, RZ ;  /* 0x0000001e10027210 */ /* 0x002fc60007f5e0ff */
[----:B------:R0:W-:Y:S04]  /*15af0*/  STL [R1+0x2178], R4 ;  /* 0x0021780401007387 */ /* 0x0001e80000100800 */
[----:B------:R-:W5:Y:S04]  /*15b00*/  LDL.LU R15, [R1+0x8] ;  /* 0x00000800010f7983 */ /* 0x000f680000300800 */
[----:B------:R1:W-:Y:S01]  /*15b10*/  STL [R1+0x214c], R3 ;  /* 0x00214c0301007387 */ /* 0x0003e20000100800 */
[----:B0-----:R-:W-:-:S03]  /*15b20*/  IMAD.X R4, R61, 0x1, R34, P0 ;  /* 0x000000013d047824 */ /* 0x001fc600000e0622 */
[----:B------:R0:W-:Y:S01]  /*15b30*/  STL [R1+0x2180], R2 ;  /* 0x0021800201007387 */ /* 0x0001e20000100800 */
[----:B-1----:R-:W-:Y:S01]  /*15b40*/  IMAD.X R3, R61, 0x1, R35, P1 ;  /* 0x000000013d037824 */ /* 0x002fe200008e0623 */
[----:B0-----:R-:W-:-:S04]  /*15b50*/  IADD3 R2, P1, PT, R16, R29, RZ ;  /* 0x0000001d10027210 */ /* 0x001fc80007f3e0ff */
[----:B------:R0:W-:Y:S04]  /*15b60*/  STL [R1+0x2154], R3 ;  /* 0x0021540301007387 */ /* 0x0001e80000100800 */
[----:B------:R1:W-:Y:S04]  /*15b70*/  STL [R1+0x2188], R2 ;  /* 0x0021880201007387 */ /* 0x0003e80000100800 */
[----:B------:R-:W-:Y:S01]  /*15b80*/  STL [R1+0x215c], R4 ;  /* 0x00215c0401007387 */ /* 0x000fe20000100800 */
[----:B0-----:R-:W-:-:S03]  /*15b90*/  IADD3 R3, P0, PT, R16, R5, RZ ;  /* 0x0000000510037210 */ /* 0x001fc60007f1e0ff */
[----:B------:R-:W5:Y:S01]  /*15ba0*/  LDL.LU R39, [R1+0xa4] ;  /* 0x0000a40001277983 */ /* 0x000f620000300800 */
[----:B-1----:R-:W-:-:S03]  /*15bb0*/  IMAD.X R2, R61, 0x1, R33, P5 ;  /* 0x000000013d027824 */ /* 0x002fc600028e0621 */
[----:B------:R0:W-:Y:S04]  /*15bc0*/  STL [R1+0x2190], R3 ;  /* 0x0021900301007387 */ /* 0x0001e80000100800 */
[----:B------:R1:W-:Y:S01]  /*15bd0*/  STL [R1+0x2164], R2 ;  /* 0x0021640201007387 */ /* 0x0003e20000100800 */
[----:B0-----:R-:W-:Y:S01]  /*15be0*/  IMAD.X R3, R61, 0x1, R32, P4 ;  /* 0x000000013d037824 */ /* 0x001fe200020e0620 */
[C---:B--2---:R-:W-:Y:S02]  /*15bf0*/  IADD3 R4, P5, PT, R38.reuse, R31, RZ ;  /* 0x0000001f26047210 */ /* 0x044fe40007fbe0ff */
[----:B-1----:R-:W-:-:S03]  /*15c00*/  IADD3 R2, P4, PT, R38, R30, RZ ;  /* 0x0000001e26027210 */ /* 0x002fc60007f9e0ff */
[----:B------:R-:W-:Y:S04]  /*15c10*/  STL [R1+0x2198], R4 ;  /* 0x0021980401007387 */ /* 0x000fe80000100800 */
[----:B------:R-:W2:Y:S04]  /*15c20*/  LDL.LU R16, [R1+0xc] ;  /* 0x00000c0001107983 */ /* 0x000ea80000300800 */
[----:B------:R3:W-:Y:S04]  /*15c30*/  STL [R1+0x216c], R3 ;  /* 0x00216c0301007387 */ /* 0x0007e80000100800 */
[----:B------:R0:W-:Y:S01]  /*15c40*/  STL [R1+0x21a0], R2 ;  /* 0x0021a00201007387 */ /* 0x0001e20000100800 */
[----:B---3--:R-:W-:-:S02]  /*15c50*/  IMAD.X R3, R17, 0x1, R35, P3 ;  /* 0x0000000111037824 */ /* 0x008fc400018e0623 */
[----:B------:R-:W-:Y:S01]  /*15c60*/  IMAD.X R4, R17, 0x1, R34, P2 ;  /* 0x0000000111047824 */ /* 0x000fe200010e0622 */
[C---:B0-----:R-:W-:Y:S02]  /*15c70*/  IADD3 R2, P3, PT, R38.reuse, R29, RZ ;  /* 0x0000001d26027210 */ /* 0x041fe40007f7e0ff */
[----:B------:R0:W-:Y:S04]  /*15c80*/  STL [R1+0x2174], R3 ;  /* 0x0021740301007387 */ /* 0x0001e80000100800 */
[----:B------:R1:W-:Y:S04]  /*15c90*/  STL [R1+0x21a8], R2 ;  /* 0x0021a80201007387 */ /* 0x0003e80000100800 */
[----:B------:R3:W-:Y:S01]  /*15ca0*/  STL [R1+0x217c], R4 ;  /* 0x00217c0401007387 */ /* 0x0007e20000100800 */
[----:B0-----:R-:W-:-:S03]  /*15cb0*/  IADD3 R3, P2, PT, R38, R5, RZ ;  /* 0x0000000526037210 */ /* 0x001fc60007f5e0ff */
[----:B------:R-:W2:Y:S01]  /*15cc0*/  LDL.LU R38, [R1+0xa0] ;  /* 0x0000a00001267983 */ /* 0x000ea20000300800 */
[----:B-1----:R-:W-:-:S03]  /*15cd0*/  IMAD.X R2, R17, 0x1, R33, P1 ;  /* 0x0000000111027824 */ /* 0x002fc600008e0621 */
[----:B------:R0:W-:Y:S04]  /*15ce0*/  STL [R1+0x21b0], R3 ;  /* 0x0021b00301007387 */ /* 0x0001e80000100800 */
[----:B------:R1:W-:Y:S01]  /*15cf0*/  STL [R1+0x2184], R2 ;  /* 0x0021840201007387 */ /* 0x0003e20000100800 */
[----:B---3--:R-:W-:Y:S01]  /*15d00*/  IADD3 R4, P1, PT, R37, R31, RZ ;  /* 0x0000001f25047210 */ /* 0x008fe20007f3e0ff */
[----:B0-----:R-:W-:Y:S01]  /*15d10*/  IMAD.X R3, R17, 0x1, R32, P0 ;  /* 0x0000000111037824 */ /* 0x001fe200000e0620 */
[----:B-1----:R-:W-:-:S03]  /*15d20*/  IADD3 R2, P0, PT, R37, R30, RZ ;  /* 0x0000001e25027210 */ /* 0x002fc60007f1e0ff */
[----:B------:R-:W-:Y:S04]  /*15d30*/  STL [R1+0x21b8], R4 ;  /* 0x0021b80401007387 */ /* 0x000fe80000100800 */
[----:B------:R-:W3:Y:S04]  /*15d40*/  LDL.LU R17, [R1+0x10] ;  /* 0x0000100001117983 */ /* 0x000ee80000300800 */
[----:B------:R4:W-:Y:S04]  /*15d50*/  STL [R1+0x218c], R3 ;  /* 0x00218c0301007387 */ /* 0x0009e80000100800 */
[----:B------:R0:W-:Y:S01]  /*15d60*/  STL [R1+0x21c0], R2 ;  /* 0x0021c00201007387 */ /* 0x0001e20000100800 */
[----:B----4-:R-:W-:-:S02]  /*15d70*/  IMAD.X R3, R36, 0x1, R35, P5 ;  /* 0x0000000124037824 */ /* 0x010fc400028e0623 */
[----:B------:R-:W-:Y:S01]  /*15d80*/  IMAD.X R4, R36, 0x1, R34, P4 ;  /* 0x0000000124047824 */ /* 0x000fe200020e0622 */
[C---:B0-----:R-:W-:Y:S02]  /*15d90*/  IADD3 R2, P5, PT, R37.reuse, R29, RZ ;  /* 0x0000001d25027210 */ /* 0x041fe40007fbe0ff */
        /* <DEDUP_REMOVED lines=9> */
[----:B0-----:R-:W-:-:S04]  /*15e30*/  IMAD.X R3, R36, 0x1, R32, P2 ;  /* 0x0000000124037824 */ /* 0x001fc800010e0620 */
[----:B------:R-:W-:Y:S04]  /*15e40*/  STL [R1+0x21d8], R4 ;  /* 0x0021d80401007387 */ /* 0x000fe80000100800 */
[----:B------:R-:W4:Y:S01]  /*15e50*/  LDL.LU R36, [R1+0x14] ;  /* 0x0000140001247983 */ /* 0x000f220000300800 */
[----:B-1----:R-:W-:-:S03]  /*15e60*/  IADD3 R2, P2, PT, R40, R30, RZ ;  /* 0x0000001e28027210 */ /* 0x002fc60007f5e0ff */
[----:B------:R5:W-:Y:S04]  /*15e70*/  STL [R1+0x21ac], R3 ;  /* 0x0021ac0301007387 */ /* 0x000be80000100800 */
[----:B------:R0:W-:Y:S01]  /*15e80*/  STL [R1+0x21e0], R2 ;  /* 0x0021e00201007387 */ /* 0x0001e20000100800 */
[C---:B-----5:R-:W-:Y:S01]  /*15e90*/  IMAD.X R3, R15.reuse, 0x1, R35, P1 ;  /* 0x000000010f037824 */ /* 0x060fe200008e0623 */
[----:B0-----:R-:W-:Y:S01]  /*15ea0*/  IADD3 R2, P1, PT, R40, R29, RZ ;  /* 0x0000001d28027210 */ /* 0x001fe20007f3e0ff */
[----:B------:R-:W-:-:S03]  /*15eb0*/  IMAD.X R4, R15, 0x1, R34, P0 ;  /* 0x000000010f047824 */ /* 0x000fc600000e0622 */
[----:B------:R0:W-:Y:S04]  /*15ec0*/  STL [R1+0x21b4], R3 ;  /* 0x0021b40301007387 */ /* 0x0001e80000100800 */
[----:B------:R1:W-:Y:S04]  /*15ed0*/  STL [R1+0x21e8], R2 ;  /* 0x0021e80201007387 */ /* 0x0003e80000100800 */
[----:B------:R5:W-:Y:S01]  /*15ee0*/  STL [R1+0x21bc], R4 ;  /* 0x0021bc0401007387 */ /* 0x000be20000100800 */
[----:B0-----:R-:W-:-:S03]  /*15ef0*/  IADD3 R3, P0, PT, R40, R5, RZ ;  /* 0x0000000528037210 */ /* 0x001fc60007f1e0ff */
[----:B------:R-:W4:Y:S01]  /*15f00*/  LDL.LU R40, [R1+0x94] ;  /* 0x0000940001287983 */ /* 0x000f220000300800 */
[----:B-1----:R-:W-:-:S03]  /*15f10*/  IMAD.X R2, R15, 0x1, R33, P5 ;  /* 0x000000010f027824 */ /* 0x002fc600028e0621 */
[----:B------:R0:W-:Y:S04]  /*15f20*/  STL [R1+0x21f0], R3 ;  /* 0x0021f00301007387 */ /* 0x0001e80000100800 */
[----:B------:R1:W-:Y:S01]  /*15f30*/  STL [R1+0x21c4], R2 ;  /* 0x0021c40201007387 */ /* 0x0003e20000100800 */
[----:B-----5:R-:W-:Y:S01]  /*15f40*/  IADD3 R4, P5, PT, R39, R31, RZ ;  /* 0x0000001f27047210 */ /* 0x020fe20007fbe0ff */
[----:B0-----:R-:W-:Y:S01]  /*15f50*/  IMAD.X R3, R15, 0x1, R32, P4 ;  /* 0x000000010f037824 */ /* 0x001fe200020e0620 */
[----:B-1----:R-:W-:-:S03]  /*15f60*/  IADD3 R2, P4, PT, R39, R30, RZ ;  /* 0x0000001e27027210 */ /* 0x002fc60007f9e0ff */
[----:B------:R-:W-:Y:S04]  /*15f70*/  STL [R1+0x21f8], R4 ;  /* 0x0021f80401007387 */ /* 0x000fe80000100800 */
[----:B------:R-:W5:Y:S04]  /*15f80*/  LDL.LU R15, [R1+0x18] ;  /* 0x00001800010f7983 */ /* 0x000f680000300800 */
[----:B------:R2:W-:Y:S04]  /*15f90*/  STL [R1+0x21cc], R3 ;  /* 0x0021cc0301007387 */ /* 0x0005e80000100800 */
[----:B------:R0:W-:Y:S01]  /*15fa0*/  STL [R1+0x2200], R2 ;  /* 0x0022000201007387 */ /* 0x0001e20000100800 */
[C---:B--2---:R-:W-:Y:S01]  /*15fb0*/  IMAD.X R3, R16.reuse, 0x1, R35, P3 ;  /* 0x0000000110037824 */ /* 0x044fe200018e0623 */
[----:B0-----:R-:W-:Y:S01]  /*15fc0*/  IADD3 R2, P3, PT, R39, R29, RZ ;  /* 0x0000001d27027210 */ /* 0x001fe20007f7e0ff */
[----:B------:R-:W-:-:S03]  /*15fd0*/  IMAD.X R4, R16, 0x1, R34, P2 ;  /* 0x0000000110047824 */ /* 0x000fc600010e0622 */
[----:B------:R0:W-:Y:S04]  /*15fe0*/  STL [R1+0x21d4], R3 ;  /* 0x0021d40301007387 */ /* 0x0001e80000100800 */
[----:B------:R1:W-:Y:S04]  /*15ff0*/  STL [R1+0x2208], R2 ;  /* 0x0022080201007387 */ /* 0x0003e80000100800 */
[----:B------:R2:W-:Y:S01]  /*16000*/  STL [R1+0x21dc], R4 ;  /* 0x0021dc0401007387 */ /* 0x0005e20000100800 */
[----:B0-----:R-:W-:-:S03]  /*16010*/  IADD3 R3, P2, PT, R39, R5, RZ ;  /* 0x0000000527037210 */ /* 0x001fc60007f5e0ff */
[----:B------:R-:W5:Y:S01]  /*16020*/  LDL.LU R39, [R1+0x90] ;  /* 0x0000900001277983 */ /* 0x000f620000300800 */
[----:B-1----:R-:W-:-:S03]  /*16030*/  IMAD.X R2, R16, 0x1, R33, P1 ;  /* 0x0000000110027824 */ /* 0x002fc600008e0621 */
[----:B------:R0:W-:Y:S04]  /*16040*/  STL [R1+0x2210], R3 ;  /* 0x0022100301007387 */ /* 0x0001e80000100800 */
[----:B------:R1:W-:Y:S01]  /*16050*/  STL [R1+0x21e4], R2 ;  /* 0x0021e40201007387 */ /* 0x0003e20000100800 */
[----:B--2---:R-:W-:Y:S01]  /*16060*/  IADD3 R4, P1, PT, R38, R31, RZ ;  /* 0x0000001f26047210 */ /* 0x004fe20007f3e0ff */
[----:B0-----:R-:W-:Y:S01]  /*16070*/  IMAD.X R3, R16, 0x1, R32, P0 ;  /* 0x0000000110037824 */ /* 0x001fe200000e0620 */
        /* <DEDUP_REMOVED lines=28> */
[----:B------:R-:W-:Y:S01]  /*16240*/  STL [R1+0x221c], R4 ;  /* 0x00221c0401007387 */ /* 0x000fe20000100800 */
[----:B0-----:R-:W-:-:S03]  /*16250*/  IADD3 R3, P0, PT, R37, R5, RZ ;  /* 0x0000000525037210 */ /* 0x001fc60007f1e0ff */
[----:B------:R-:W4:Y:S01]  /*16260*/  LDL.LU R37, [R1+0x88] ;  /* 0x0000880001257983 */ /* 0x000f220000300800 */
[----:B-1----:R-:W-:-:S03]  /*16270*/  IMAD.X R2, R36, 0x1, R33, P5 ;  /* 0x0000000124027824 */ /* 0x002fc600028e0621 */
[----:B------:R0:W-:Y:S04]  /*16280*/  STL [R1+0x2250], R3 ;  /* 0x0022500301007387 */ /* 0x0001e80000100800 */
[----:B------:R1:W-:Y:S01]  /*16290*/  STL [R1+0x2224], R2 ;  /* 0x0022240201007387 */ /* 0x0003e20000100800 */
[----:B0-----:R-:W-:Y:S01]  /*162a0*/  IMAD.X R3, R36, 0x1, R32, P4 ;  /* 0x0000000124037824 */ /* 0x001fe200020e0620 */
[C---:B------:R-:W-:Y:S02]  /*162b0*/  IADD3 R4, P5, PT, R40.reuse, R31, RZ ;  /* 0x0000001f28047210 */ /* 0x040fe40007fbe0ff */
[----:B-1----:R-:W-:-:S03]  /*162c0*/  IADD3 R2, P4, PT, R40, R30, RZ ;  /* 0x0000001e28027210 */ /* 0x002fc60007f9e0ff */
[----:B------:R-:W-:Y:S04]  /*162d0*/  STL [R1+0x2258], R4 ;  /* 0x0022580401007387 */ /* 0x000fe80000100800 */
[----:B------:R-:W4:Y:S04]  /*162e0*/  LDL.LU R36, [R1+0x24] ;  /* 0x0000240001247983 */ /* 0x000f280000300800 */
[----:B------:R5:W-:Y:S04]  /*162f0*/  STL [R1+0x222c], R3 ;  /* 0x00222c0301007387 */ /* 0x000be80000100800 */
[----:B------:R0:W-:Y:S01]  /*16300*/  STL [R1+0x2260], R2 ;  /* 0x0022600201007387 */ /* 0x0001e20000100800 */
[----:B-----5:R-:W-:-:S02]  /*16310*/  IMAD.X R3, R15, 0x1, R35, P3 ;  /* 0x000000010f037824 */ /* 0x020fc400018e0623 */
[----:B------:R-:W-:Y:S01]  /*16320*/  IMAD.X R4, R15, 0x1, R34, P2 ;  /* 0x000000010f047824 */ /* 0x000fe200010e0622 */
[C---:B0-----:R-:W-:Y:S02]  /*16330*/  IADD3 R2, P3, PT, R40.reuse, R29, RZ ;  /* 0x0000001d28027210 */ /* 0x041fe40007f7e0ff */
        /* <DEDUP_REMOVED lines=9> */
[C---:B------:R-:W-:Y:S02]  /*163d0*/  IADD3 R4, P1, PT, R39.reuse, R31, RZ ;  /* 0x0000001f27047210 */ /* 0x040fe40007f3e0ff */
[----:B-1----:R-:W-:-:S03]  /*163e0*/  IADD3 R2, P0, PT, R39, R30, RZ ;  /* 0x0000001e27027210 */ /* 0x002fc60007f1e0ff */
[----:B------:R-:W-:Y:S04]  /*163f0*/  STL [R1+0x2278], R4 ;  /* 0x0022780401007387 */ /* 0x000fe80000100800 */
[----:B------:R-:W5:Y:S04]  /*16400*/  LDL.LU R15, [R1+0x28] ;  /* 0x00002800010f7983 */ /* 0x000f680000300800 */
[----:B------:R2:W-:Y:S04]  /*16410*/  STL [R1+0x224c], R3 ;  /* 0x00224c0301007387 */ /* 0x0005e80000100800 */
[----:B------:R0:W-:Y:S01]  /*16420*/  STL [R1+0x2280], R2 ;  /* 0x0022800201007387 */ /* 0x0001e20000100800 */
[----:B--2---:R-:W-:-:S02]  /*16430*/  IMAD.X R3, R16, 0x1, R35, P5 ;  /* 0x0000000110037824 */ /* 0x004fc400028e0623 */
[----:B------:R-:W-:Y:S01]  /*16440*/  IMAD.X R4, R16, 0x1, R34, P4 ;  /* 0x0000000110047824 */ /* 0x000fe200020e0622 */
[C---:B0-----:R-:W-:Y:S02]  /*16450*/  IADD3 R2, P5, PT, R39.reuse, R29, RZ ;  /* 0x0000001d27027210 */ /* 0x041fe40007fbe0ff */
        /* <DEDUP_REMOVED lines=33> */
[C---:B0-----:R-:W-:Y:S01]  /*16670*/  IMAD.X R3, R36.reuse, 0x1, R35, P3 ;  /* 0x0000000124037824 */ /* 0x041fe200018e0623 */
[----:B-1----:R-:W-:Y:S01]  /*16680*/  IADD3 R2, P3, PT, R37, R29, RZ ;  /* 0x0000001d25027210 */ /* 0x002fe20007f7e0ff */
        /* <DEDUP_REMOVED lines=27> */
[----:B------:R-:W-:Y:S01]  /*16840*/  IADD3 R4, P3, PT, R39, R31, RZ ;  /* 0x0000001f27047210 */ /* 0x000fe20007f7e0ff */
[----:B0-----:R-:W-:Y:S01]  /*16850*/  IMAD.X R3, R15, 0x1, R32, P2 ;  /* 0x000000010f037824 */ /* 0x001fe200010e0620 */
        /* <DEDUP_REMOVED lines=59> */
[----:B0-----:R-:W-:-:S02]  /*16c10*/  IMAD.X R3, R15, 0x1, R35, P1 ;  /* 0x000000010f037824 */ /* 0x001fc400008e0623 */
[----:B------:R-:W-:Y:S01]  /*16c20*/  IMAD.X R4, R15, 0x1, R34, P0 ;  /* 0x000000010f047824 */ /* 0x000fe200000e0622 */
[C---:B-1----:R-:W-:Y:S02]  /*16c30*/  IADD3 R2, P1, PT, R40.reuse, R29, RZ ;  /* 0x0000001d28027210 */ /* 0x042fe40007f3e0ff */
        /* <DEDUP_REMOVED lines=1034> */
[----:B----4-:R-:W-:-:S05]  /*1ace0*/  IADD3 R4, P5, PT, R38, R31, RZ ;  /* 0x0000001f26047210 */ /* 0x010fca0007fbe0ff */
[----:B------:R-:W-:Y:S04]  /*1acf0*/  STL [R1+0x2a98], R4 ;  /* 0x002a980401007387 */ /* 0x000fe80000100800 */
[----:B------:R-:W4:Y:S01]  /*1ad00*/  LDL.LU R39, [R1+0x314] ;  /* 0x0003140001277983 */ /* 0x000f220000300800 */
[----:B0-----:R-:W-:Y:S01]  /*1ad10*/  IMAD.X R3, R16, 0x1, R32, P4 ;  /* 0x0000000110037824 */ /* 0x001fe200020e0620 */
[----:B-1----:R-:W-:-:S04]  /*1ad20*/  IADD3 R2, P4, PT, R38, R30, RZ ;  /* 0x0000001e26027210 */ /* 0x002fc80007f9e0ff */
[----:B------:R0:W-:Y:S04]  /*1ad30*/  STL [R1+0x2a6c], R3 ;  /* 0x002a6c0301007387 */ /* 0x0001e80000100800 */
[----:B------:R1:W-:Y:S01]  /*1ad40*/  STL [R1+0x2aa0], R2 ;  /* 0x002aa00201007387 */ /* 0x0003e20000100800 */
[C---:B0-----:R-:W-:Y:S01]  /*1ad50*/  IMAD.X R3, R17.reuse, 0x1, R35, P3 ;  /* 0x0000000111037824 */ /* 0x041fe200018e0623 */
[----:B-1----:R-:W-:Y:S01]  /*1ad60*/  IADD3 R2, P3, PT, R38, R29, RZ ;  /* 0x0000001d26027210 */ /* 0x002fe20007f7e0ff */
[----:B------:R-:W-:-:S03]  /*1ad70*/  IMAD.X R4, R17, 0x1, R34, P2 ;  /* 0x0000000111047824 */ /* 0x000fc600010e0622 */
[----:B------:R0:W-:Y:S04]  /*1ad80*/  STL [R1+0x2a74], R3 ;  /* 0x002a740301007387 */ /* 0x0001e80000100800 */
[----:B------:R1:W-:Y:S04]  /*1ad90*/  STL [R1+0x2aa8], R2 ;  /* 0x002aa80201007387 */ /* 0x0003e80000100800 */
[----:B------:R-:W-:Y:S01]  /*1ada0*/  STL [R1+0x2a7c], R4 ;  /* 0x002a7c0401007387 */ /* 0x000fe20000100800 */
[----:B0-----:R-:W-:-:S03]  /*1adb0*/  IADD3 R3, P2, PT, R38, R5, RZ ;  /* 0x0000000526037210 */ /* 0x001fc60007f5e0ff */
[----:B------:R-:W4:Y:S01]  /*1adc0*/  LDL.LU R16, [R1+0x2d4] ;  /* 0x0002d40001107983 */ /* 0x000f220000300800 */
[----:B-1----:R-:W-:-:S03]  /*1add0*/  IMAD.X R2, R17, 0x1, R33, P1 ;  /* 0x0000000111027824 */ /* 0x002fc600008e0621 */
[----:B------:R5:W-:Y:S04]  /*1ade0*/  STL [R1+0x2ab0], R3 ;  /* 0x002ab00301007387 */ /* 0x000be80000100800 */
[----:B------:R0:W-:Y:S04]  /*1adf0*/  STL [R1+0x2a84], R2 ;  /* 0x002a840201007387 */ /* 0x0001e80000100800 */
[----:B------:R-:W4:Y:S01]  /*1ae00*/  LDL.LU R38, [R1+0x318] ;  /* 0x0003180001267983 */ /* 0x000f220000300800 */
[----:B-----5:R-:W-:Y:S01]  /*1ae10*/  IADD3 R3, P1, PT, R37, R31, RZ ;  /* 0x0000001f25037210 */ /* 0x020fe20007f3e0ff */
[----:B0-----:R-:W-:-:S04]  /*1ae20*/  IMAD.X R2, R17, 0x1, R32, P0 ;  /* 0x0000000111027824 */ /* 0x001fc800000e0620 */
[----:B------:R0:W-:Y:S04]  /*1ae30*/  STL [R1+0x2ab8], R3 ;  /* 0x002ab80301007387 */ /* 0x0001e80000100800 */
[----:B------:R1:W-:Y:S01]  /*1ae40*/  STL [R1+0x2a8c], R2 ;  /* 0x002a8c0201007387 */ /* 0x0003e20000100800 */
[----:B0-----:R-:W-:-:S05]  /*1ae50*/  IADD3 R3, P0, PT, R37, R30, RZ ;  /* 0x0000001e25037210 */ /* 0x001fca0007f1e0ff */
[----:B------:R0:W-:Y:S01]  /*1ae60*/  STL [R1+0x2ac0], R3 ;  /* 0x002ac00301007387 */ /* 0x0001e20000100800 */
[C---:B-1----:R-:W-:Y:S01]  /*1ae70*/  IMAD.X R2, R36.reuse, 0x1, R35, P5 ;  /* 0x0000000124027824 */ /* 0x042fe200028e0623 */
[----:B------:R-:W-:Y:S01]  /*1ae80*/  IADD3 R4, P5, PT, R37, R29, RZ ;  /* 0x0000001d25047210 */ /* 0x000fe20007fbe0ff */
[----:B0-----:R-:W-:-:S03]  /*1ae90*/  IMAD.X R3, R36, 0x1, R34, P4 ;  /* 0x0000000124037824 */ /* 0x001fc600020e0622 */
[----:B------:R0:W-:Y:S04]  /*1aea0*/  STL [R1+0x2a94], R2 ;  /* 0x002a940201007387 */ /* 0x0001e80000100800 */
[----:B------:R1:W-:Y:S04]  /*1aeb0*/  STL [R1+0x2ac8], R4 ;  /* 0x002ac80401007387 */ /* 0x0003e80000100800 */
[----:B------:R-:W5:Y:S01]  /*1aec0*/  LDL.LU R17, [R1+0x2dc] ;  /* 0x0002dc0001117983 */ /* 0x000f620000300800 */
[----:B0-----:R-:W-:-:S03]  /*1aed0*/  IADD3 R2, P4, PT, R37, R5, RZ ;  /* 0x0000000525027210 */ /* 0x001fc60007f9e0ff */
[----:B------:R0:W-:Y:S01]  /*1aee0*/  STL [R1+0x2a9c], R3 ;  /* 0x002a9c0301007387 */ /* 0x0001e20000100800 */
[----:B-1----:R-:W-:-:S03]  /*1aef0*/  IMAD.X R4, R36, 0x1, R33, P3 ;  /* 0x0000000124047824 */ /* 0x002fc600018e0621 */
[----:B------:R1:W-:Y:S04]  /*1af00*/  STL [R1+0x2ad0], R2 ;  /* 0x002ad00201007387 */ /* 0x0003e80000100800 */
[----:B------:R-:W-:Y:S04]  /*1af10*/  STL [R1+0x2aa4], R4 ;  /* 0x002aa40401007387 */ /* 0x000fe80000100800 */
[----:B------:R-:W5:Y:S01]  /*1af20*/  LDL.LU R37, [R1+0x31c] ;  /* 0x00031c0001257983 */ /* 0x000f620000300800 */
[----:B0-----:R-:W-:Y:S01]  /*1af30*/  IADD3 R3, P3, PT, R14, R31, RZ ;  /* 0x0000001f0e037210 */ /* 0x001fe20007f7e0ff */
[----:B-1----:R-:W-:-:S04]  /*1af40*/  IMAD.X R2, R36, 0x1, R32, P2 ;  /* 0x0000000124027824 */ /* 0x002fc800010e0620 */
[----:B------:R0:W-:Y:S04]  /*1af50*/  STL [R1+0x2ad8], R3 ;  /* 0x002ad80301007387 */ /* 0x0001e80000100800 */
[----:B------:R1:W-:Y:S01]  /*1af60*/  STL [R1+0x2aac], R2 ;  /* 0x002aac0201007387 */ /* 0x0003e20000100800 */
[----:B0-----:R-:W-:Y:S01]  /*1af70*/  IADD3 R3, P2, PT, R14, R30, RZ ;  /* 0x0000001e0e037210 */ /* 0x001fe20007f5e0ff */
[----:B--2---:R-:W-:Y:S01]  /*1af80*/  IMAD.X R4, R40, 0x1, R35, P1 ;  /* 0x0000000128047824 */ /* 0x004fe200008e0623 */
[----:B-1----:R-:W-:-:S03]  /*1af90*/  IADD3 R2, P1, PT, R14, R29, RZ ;  /* 0x0000001d0e027210 */ /* 0x002fc60007f3e0ff */
[----:B------:R0:W-:Y:S04]  /*1afa0*/  STL [R1+0x2ae0], R3 ;  /* 0x002ae00301007387 */ /* 0x0001e80000100800 */
[----:B------:R1:W-:Y:S04]  /*1afb0*/  STL [R1+0x2ab4], R4 ;  /* 0x002ab40401007387 */ /* 0x0003e80000100800 */
[----:B------:R-:W2:Y:S01]  /*1afc0*/  LDL.LU R36, [R1+0x2e4] ;  /* 0x0002e40001247983 */ /* 0x000ea20000300800 */
[----:B0-----:R-:W-:-:S03]  /*1afd0*/  IMAD.X R3, R40, 0x1, R34, P0 ;  /* 0x0000000128037824 */ /* 0x001fc600000e0622 */
[----:B------:R0:W-:Y:S01]  /*1afe0*/  STL [R1+0x2ae8], R2 ;  /* 0x002ae80201007387 */ /* 0x0001e20000100800 */
[----:B-1----:R-:W-:-:S03]  /*1aff0*/  IMAD.X R4, R40, 0x1, R33, P5 ;  /* 0x0000000128047824 */ /* 0x002fc600028e0621 */
[----:B------:R3:W-:Y:S01]  /*1b000*/  STL [R1+0x2abc], R3 ;  /* 0x002abc0301007387 */ /* 0x0007e20000100800 */
[----:B0-----:R-:W-:-:S05]  /*1b010*/  IADD3 R2, P0, PT, R14, R5, RZ ;  /* 0x000000050e027210 */ /* 0x001fca0007f1e0ff */
[----:B------:R0:W-:Y:S01]  /*1b020*/  STL [R1+0x2af0], R2 ;  /* 0x002af00201007387 */ /* 0x0001e20000100800 */
[----:B---3--:R-:W-:-:S03]  /*1b030*/  IADD3 R3, P5, PT, R15, R31, RZ ;  /* 0x0000001f0f037210 */ /* 0x008fc60007fbe0ff */
[----:B------:R1:W-:Y:S04]  /*1b040*/  STL [R1+0x2ac4], R4 ;  /* 0x002ac40401007387 */ /* 0x0003e80000100800 */
[----:B------:R-:W3:Y:S01]  /*1b050*/  LDL.LU R12, [R1+0x320] ;  /* 0x00032000010c7983 */ /* 0x000ee20000300800 */
[----:B0-----:R-:W-:Y:S01]  /*1b060*/  IMAD.X R2, R40, 0x1, R32, P4 ;  /* 0x0000000128027824 */ /* 0x001fe200020e0620 */
[----:B-1----:R-:W-:Y:S02]  /*1b070*/  IADD3 R4, P4, PT, R15, R30, RZ ;  /* 0x0000001e0f047210 */ /* 0x002fe40007f9e0ff */
[----:B------:R4:W-:Y:S04]  /*1b080*/  STL [R1+0x2af8], R3 ;  /* 0x002af80301007387 */ /* 0x0009e80000100800 */
[----:B------:R0:W-:Y:S04]  /*1b090*/  STL [R1+0x2acc], R2 ;  /* 0x002acc0201007387 */ /* 0x0001e80000100800 */
[----:B------:R1:W-:Y:S01]  /*1b0a0*/  STL [R1+0x2b00], R4 ;  /* 0x002b000401007387 */ /* 0x0003e20000100800 */
[----:B----4-:R-:W-:Y:S01]  /*1b0b0*/  IMAD.X R3, R39, 0x1, R35, P3 ;  /* 0x0000000127037824 */ /* 0x010fe200018e0623 */
[----:B0-----:R-:W-:-:S04]  /*1b0c0*/  IADD3 R2, P3, PT, R15, R29, RZ ;  /* 0x0000001d0f027210 */ /* 0x001fc80007f7e0ff */
[----:B------:R0:W-:Y:S01]  /*1b0d0*/  STL [R1+0x2ad4], R3 ;  /* 0x002ad40301007387 */ /* 0x0001e20000100800 */
[----:B-1----:R-:W-:-:S03]  /*1b0e0*/  IMAD.X R4, R39, 0x1, R34, P2 ;  /* 0x0000000127047824 */ /* 0x002fc600010e0622 */
[----:B------:R1:W-:Y:S04]  /*1b0f0*/  STL [R1+0x2b08], R2 ;  /* 0x002b080201007387 */ /* 0x0003e80000100800 */
[----:B------:R-:W-:Y:S04]  /*1b100*/  STL [R1+0x2adc], R4 ;  /* 0x002adc0401007387 */ /* 0x000fe80000100800 */
[----:B------:R-:W4:Y:S01]  /*1b110*/  LDL.LU R13, [R1+0x2ec] ;  /* 0x0002ec00010d7983 */ /* 0x000f220000300800 */
[----:B0-----:R-:W-:Y:S01]  /*1b120*/  IADD3 R3, P2, PT, R15, R5, RZ ;  /* 0x000000050f037210 */ /* 0x001fe20007f5e0ff */
[----:B-1----:R-:W-:-:S04]  /*1b130*/  IMAD.X R2, R39, 0x1, R33, P1 ;  /* 0x0000000127027824 */ /* 0x002fc800008e0621 */
[----:B------:R-:W-:Y:S04]  /*1b140*/  STL [R1+0x2b10], R3 ;  /* 0x002b100301007387 */ /* 0x000fe80000100800 */
[----:B------:R0:W-:Y:S02]  /*1b150*/  STL [R1+0x2ae4], R2 ;  /* 0x002ae40201007387 */ /* 0x0001e40000100800 */
[----:B0-----:R-:W-:Y:S01]  /*1b160*/  IMAD.X R2, R39, 0x1, R32, P0 ;  /* 0x0000000127027824 */ /* 0x001fe200000e0620 */
[C---:B------:R-:W-:Y:S02]  /*1b170*/  IADD3 R4, P1, PT, R16.reuse, R31, RZ ;  /* 0x0000001f10047210 */ /* 0x040fe40007f3e0ff */
[----:B------:R-:W-:-:S03]  /*1b180*/  IADD3 R3, P0, PT, R16, R30, RZ ;  /* 0x0000001e10037210 */ /* 0x000fc60007f1e0ff */
[----:B------:R0:W-:Y:S04]  /*1b190*/  STL [R1+0x2b18], R4 ;  /* 0x002b180401007387 */ /* 0x0001e80000100800 */
[----:B------:R1:W-:Y:S01]  /*1b1a0*/  STL [R1+0x2aec], R2 ;  /* 0x002aec0201007387 */ /* 0x0003e20000100800 */
[----:B0-----:R-:W-:-:S03]  /*1b1b0*/  IMAD.X R4, R38, 0x1, R35, P5 ;  /* 0x0000000126047824 */ /* 0x001fc600028e0623 */
[----:B------:R0:W-:Y:S01]  /*1b1c0*/  STL [R1+0x2b20], R3 ;  /* 0x002b200301007387 */ /* 0x0001e20000100800 */
[----:B-1----:R-:W-:-:S03]  /*1b1d0*/  IADD3 R2, P5, PT, R16, R29, RZ ;  /* 0x0000001d10027210 */ /* 0x002fc60007fbe0ff */
[----:B------:R1:W-:Y:S04]  /*1b1e0*/  STL [R1+0x2af4], R4 ;  /* 0x002af40401007387 */ /* 0x0003e80000100800 */
[----:B------:R-:W4:Y:S01]  /*1b1f0*/  LDL.LU R41, [R1+0x324] ;  /* 0x0003240001297983 */ /* 0x000f220000300800 */
[----:B0-----:R-:W-:-:S03]  /*1b200*/  IMAD.X R3, R38, 0x1, R34, P4 ;  /* 0x0000000126037824 */ /* 0x001fc600020e0622 */
[----:B------:R0:W-:Y:S01]  /*1b210*/  STL [R1+0x2b28], R2 ;  /* 0x002b280201007387 */ /* 0x0001e20000100800 */
[----:B-1----:R-:W-:-:S03]  /*1b220*/  IMAD.X R4, R38, 0x1, R33, P3 ;  /* 0x0000000126047824 */ /* 0x002fc600018e0621 */
[----:B------:R5:W-:Y:S01]  /*1b230*/  STL [R1+0x2afc], R3 ;  /* 0x002afc0301007387 */ /* 0x000be20000100800 */
[----:B0-----:R-:W-:-:S05]  /*1b240*/  IADD3 R2, P4, PT, R16, R5, RZ ;  /* 0x0000000510027210 */ /* 0x001fca0007f9e0ff */
[----:B------:R0:W-:Y:S04]  /*1b250*/  STL [R1+0x2b30], R2 ;  /* 0x002b300201007387 */ /* 0x0001e80000100800 */
[----:B------:R-:W-:Y:S04]  /*1b260*/  STL [R1+0x2b04], R4 ;  /* 0x002b040401007387 */ /* 0x000fe80000100800 */
[----:B------:R-:W4:Y:S01]  /*1b270*/  LDL.LU R14, [R1+0x2f0] ;  /* 0x0002f000010e7983 */ /* 0x000f220000300800 */
[----:B-----5:R-:W-:Y:S01]  /*1b280*/  IADD3 R3, P3, PT, R17, R31, RZ ;  /* 0x0000001f11037210 */ /* 0x020fe20007f7e0ff */
[----:B0-----:R-:W-:-:S04]  /*1b290*/  IMAD.X R2, R38, 0x1, R32, P2 ;  /* 0x0000000126027824 */ /* 0x001fc800010e0620 */
[----:B------:R0:W-:Y:S04]  /*1b2a0*/  STL [R1+0x2b38], R3 ;  /* 0x002b380301007387 */ /* 0x0001e80000100800 */
[----:B------:R1:W-:Y:S01]  /*1b2b0*/  STL [R1+0x2b0c], R2 ;  /* 0x002b0c0201007387 */ /* 0x0003e20000100800 */
[----:B0-----:R-:W-:Y:S01]  /*1b2c0*/  IADD3 R3, P2, PT, R17, R30, RZ ;  /* 0x0000001e11037210 */ /* 0x001fe20007f5e0ff */
[----:B-1----:R-:W-:Y:S01]  /*1b2d0*/  IMAD.X R2, R37, 0x1, R35, P1 ;  /* 0x0000000125027824 */ /* 0x002fe200008e0623 */
[----:B------:R-:W-:-:S03]  /*1b2e0*/  IADD3 R4, P1, PT, R17, R29, RZ ;  /* 0x0000001d11047210 */ /* 0x000fc60007f3e0ff */
[----:B------:R0:W-:Y:S04]  /*1b2f0*/  STL [R1+0x2b40], R3 ;  /* 0x002b400301007387 */ /* 0x0001e80000100800 */
[----:B------:R1:W-:Y:S04]  /*1b300*/  STL [R1+0x2b14], R2 ;  /* 0x002b140201007387 */ /* 0x0003e80000100800 */
[----:B------:R5:W-:Y:S01]  /*1b310*/  STL [R1+0x2b48], R4 ;  /* 0x002b480401007387 */ /* 0x000be20000100800 */
[----:B0-----:R-:W-:Y:S01]  /*1b320*/  IMAD.X R3, R37, 0x1, R34, P0 ;  /* 0x0000000125037824 */ /* 0x001fe200000e0622 */
[----:B-1----:R-:W-:-:S04]  /*1b330*/  IADD3 R2, P0, PT, R17, R5, RZ ;  /* 0x0000000511027210 */ /* 0x002fc80007f1e0ff */
[----:B------:R-:W-:Y:S01]  /*1b340*/  STL [R1+0x2b1c], R3 ;  /* 0x002b1c0301007387 */ /* 0x000fe20000100800 */
[----:B-----5:R-:W-:-:S03]  /*1b350*/  IMAD.X R4, R37, 0x1, R33, P5 ;  /* 0x0000000125047824 */ /* 0x020fc600028e0621 */
[----:B------:R0:W-:Y:S04]  /*1b360*/  STL [R1+0x2b50], R2 ;  /* 0x002b500201007387 */ /* 0x0001e80000100800 */
[----:B------:R-:W-:Y:S04]  /*1b370*/  STL [R1+0x2b24], R4 ;  /* 0x002b240401007387 */ /* 0x000fe80000100800 */
[----:B------:R-:W5:Y:S01]  /*1b380*/  LDL R40, [R1+0xff0] ;  /* 0x000ff00001287983 */ /* 0x000f620000100800 */
[----:B0-----:R-:W-:Y:S01]  /*1b390*/  IMAD.X R2, R37, 0x1, R32, P4 ;  /* 0x0000000125027824 */ /* 0x001fe200020e0620 */
[----:B--2---:R-:W-:-:S05]  /*1b3a0*/  IADD3 R3, P5, PT, R36, R31, RZ ;  /* 0x0000001f24037210 */ /* 0x004fca0007fbe0ff */
[----:B------:R0:W-:Y:S04]  /*1b3b0*/  STL [R1+0x2b58], R3 ;  /* 0x002b580301007387 */ /* 0x0001e80000100800 */
[----:B------:R3:W-:Y:S04]  /*1b3c0*/  STL [R1+0x2b2c], R2 ;  /* 0x002b2c0201007387 */ /* 0x0007e80000100800 */
[----:B------:R-:W2:Y:S01]  /*1b3d0*/  LDL R15, [R1+0xfe8] ;  /* 0x000fe800010f7983 */ /* 0x000ea20000100800 */
[----:B0-----:R-:W-:-:S05]  /*1b3e0*/  IADD3 R3, P4, PT, R36, R30, RZ ;  /* 0x0000001e24037210 */ /* 0x001fca0007f9e0ff */
[----:B------:R0:W-:Y:S04]  /*1b3f0*/  STL [R1+0x2b60], R3 ;  /* 0x002b600301007387 */ /* 0x0001e80000100800 */
[----:B------:R-:W2:Y:S01]  /*1b400*/  LDL R39, [R1+0xfe0] ;  /* 0x000fe00001277983 */ /* 0x000ea20000100800 */
[----:B---3--:R-:W-:Y:S01]  /*1b410*/  IMAD.X R2, R12, 0x1, R35, P3 ;  /* 0x000000010c027824 */ /* 0x008fe200018e0623 */
[----:B0-----:R-:W-:-:S04]  /*1b420*/  IADD3 R3, P3, PT, R36, R29, RZ ;  /* 0x0000001d24037210 */ /* 0x001fc80007f7e0ff */
[----:B------:R0:W-:Y:S04]  /*1b430*/  STL [R1+0x2b34], R2 ;  /* 0x002b340201007387 */ /* 0x0001e80000100800 */
[----:B------:R-:W3:Y:S01]  /*1b440*/  LDL R16, [R1+0xfd8] ;  /* 0x000fd80001107983 */ /* 0x000ee20000100800 */
[----:B0-----:R-:W-:Y:S01]  /*1b450*/  IMAD.X R2, R12, 0x1, R34, P2 ;  /* 0x000000010c027824 */ /* 0x001fe200010e0622 */
[----:B------:R-:W-:Y:S02]  /*1b460*/  IADD3 R4, P2, PT, R36, R5, RZ ;  /* 0x0000000524047210 */ /* 0x000fe40007f5e0ff */
[----:B------:R0:W-:Y:S04]  /*1b470*/  STL [R1+0x2b68], R3 ;  /* 0x002b680301007387 */ /* 0x0001e80000100800 */
[----:B------:R4:W-:Y:S01]  /*1b480*/  STL [R1+0x2b3c], R2 ;  /* 0x002b3c0201007387 */ /* 0x0009e20000100800 */
[----:B0-----:R-:W-:-:S03]  /*1b490*/  IMAD.X R3, R12, 0x1, R33, P1 ;  /* 0x000000010c037824 */ /* 0x001fc600008e0621 */
[----:B------:R0:W-:Y:S04]  /*1b4a0*/  STL [R1+0x2b6c], R4 ;  /* 0x002b6c0401007387 */ /* 0x0001e80000100800 */
[----:B------:R-:W3:Y:S01]  /*1b4b0*/  LDL R38, [R1+0xfec] ;  /* 0x000fec0001267983 */ /* 0x000ee20000100800 */
[----:B----4-:R-:W-:-:S03]  /*1b4c0*/  IADD3 R2, P1, PT, R13, R31, RZ ;  /* 0x0000001f0d027210 */ /* 0x010fc60007f3e0ff */
[----:B------:R1:W-:Y:S04]  /*1b4d0*/  STL [R1+0x2b44], R3 ;  /* 0x002b440301007387 */ /* 0x0003e80000100800 */
[----:B------:R-:W4:Y:S04]  /*1b4e0*/  LDL R17, [R1+0xfe4] ;  /* 0x000fe40001117983 */ /* 0x000f280000100800 */
[----:B------:R1:W-:Y:S04]  /*1b4f0*/  STL [R1+0x2b70], R2 ;  /* 0x002b700201007387 */ /* 0x0003e80000100800 */
[----:B------:R-:W4:Y:S04]  /*1b500*/  LDL R37, [R1+0xfdc] ;  /* 0x000fdc0001257983 */ /* 0x000f280000100800 */
[----:B------:R-:W4:Y:S01]  /*1b510*/  LDL R36, [R1+0xfd4] ;  /* 0x000fd40001247983 */ /* 0x000f220000100800 */
[----:B0-----:R-:W-:Y:S01]  /*1b520*/  IMAD.X R4, R12, 0x1, R32, P0 ;  /* 0x000000010c047824 */ /* 0x001fe200000e0620 */
[----:B-1----:R-:W-:-:S04]  /*1b530*/  IADD3 R3, P0, PT, R13, R30, RZ ;  /* 0x0000001e0d037210 */ /* 0x002fc80007f1e0ff */
[----:B------:R0:W-:Y:S04]  /*1b540*/  STL [R1+0x2b4c], R4 ;  /* 0x002b4c0401007387 */ /* 0x0001e80000100800 */
[----:B------:R1:W-:Y:S01]  /*1b550*/  STL [R1+0x2b74], R3 ;  /* 0x002b740301007387 */ /* 0x0003e20000100800 */
[----:B------:R-:W-:Y:S01]  /*1b560*/  USHF.R.S32.HI UR38, URZ, 0x1f, UR7 ;  /* 0x0000001fff267899 */ /* 0x000fe20008011407 */
[----:B------:R-:W-:Y:S01]  /*1b570*/  IMAD.X R2, R41, 0x1, R35, P5 ;  /* 0x0000000129027824 */ /* 0x000fe200028e0623 */
[----:B0-----:R-:W-:Y:S01]  /*1b580*/  IADD3 R4, P5, PT, R13, R29, RZ ;  /* 0x0000001d0d047210 */ /* 0x001fe20007fbe0ff */
[----:B-1----:R-:W-:-:S03]  /*1b590*/  IMAD.X R3, R41, 0x1, R34, P4 ;  /* 0x0000000129037824 */ /* 0x002fc600020e0622 */
[----:B------:R0:W-:Y:S04]  /*1b5a0*/  STL [R1+0x2b54], R2 ;  /* 0x002b540201007387 */ /* 0x0001e80000100800 */
[----:B------:R1:W-:Y:S04]  /*1b5b0*/  STL [R1+0x2b78], R4 ;  /* 0x002b780401007387 */ /* 0x0003e80000100800 */
[----:B------:R1:W-:Y:S01]  /*1b5c0*/  STL [R1+0x2b5c], R3 ;  /* 0x002b5c0301007387 */ /* 0x0003e20000100800 */
[----:B0-----:R-:W-:Y:S01]  /*1b5d0*/  IADD3 R2, P4, PT, R13, R5, RZ ;  /* 0x000000050d027210 */ /* 0x001fe20007f9e0ff */
[----:B-1----:R-:W-:-:S04]  /*1b5e0*/  IMAD.X R4, R41, 0x1, R33, P3 ;  /* 0x0000000129047824 */ /* 0x002fc800018e0621 */
[----:B------:R0:W-:Y:S04]  /*1b5f0*/  STL [R1+0x2b7c], R2 ;  /* 0x002b7c0201007387 */ /* 0x0001e80000100800 */
[----:B------:R1:W-:Y:S01]  /*1b600*/  STL [R1+0x2b64], R4 ;  /* 0x002b640401007387 */ /* 0x0003e20000100800 */
[----:B------:R-:W-:Y:S01]  /*1b610*/  IADD3 R3, P3, PT, R14, R31, RZ ;  /* 0x0000001f0e037210 */ /* 0x000fe20007f7e0ff */
[----:B0-----:R-:W-:-:S04]  /*1b620*/  IMAD.X R2, R41, 0x1, R32, P2 ;  /* 0x0000000129027824 */ /* 0x001fc800010e0620 */
[----:B------:R0:W-:Y:S01]  /*1b630*/  STL [R1+0x1d28], R3 ;  /* 0x001d280301007387 */ /* 0x0001e20000100800 */
[----:B-1----:R-:W-:-:S03]  /*1b640*/  IADD3 R4, P2, PT, R14, R30, RZ ;  /* 0x0000001e0e047210 */ /* 0x002fc60007f5e0ff */
[----:B------:R1:W-:Y:S01]  /*1b650*/  STL [R1+0x1d24], R2 ;  /* 0x001d240201007387 */ /* 0x0003e20000100800 */
[----:B0-----:R-:W-:-:S03]  /*1b660*/  IMAD.X R3, R0, 0x1, R35, P1 ;  /* 0x0000000100037824 */ /* 0x001fc600008e0623 */
[----:B------:R0:W-:Y:S01]  /*1b670*/  STL [R1+0x1d20], R4 ;  /* 0x001d200401007387 */ /* 0x0001e20000100800 */
[----:B-1----:R-:W-:-:S03]  /*1b680*/  IADD3 R2, P1, PT, R14, R29, RZ ;  /* 0x0000001d0e027210 */ /* 0x002fc60007f3e0ff */
[----:B------:R1:W-:Y:S01]  /*1b690*/  STL [R1+0x1d1c], R3 ;  /* 0x001d1c0301007387 */ /* 0x0003e20000100800 */
[----:B0-----:R-:W-:-:S03]  /*1b6a0*/  IMAD.X R4, R0, 0x1, R34, P0 ;  /* 0x0000000100047824 */ /* 0x001fc600000e0622 */
[----:B------:R0:W-:Y:S01]  /*1b6b0*/  STL [R1+0x1d18], R2 ;  /* 0x001d180201007387 */ /* 0x0001e20000100800 */
[----:B-1----:R-:W-:-:S03]  /*1b6c0*/  IADD3 R3, P0, PT, R14, R5, RZ ;  /* 0x000000050e037210 */ /* 0x002fc60007f1e0ff */
[----:B------:R1:W-:Y:S04]  /*1b6d0*/  STL [R1+0x1d14], R4 ;  /* 0x001d140401007387 */ /* 0x0003e80000100800 */
[----:B------:R5:W-:Y:S01]  /*1b6e0*/  STL [R1+0x1d08], R3 ;  /* 0x001d080301007387 */ /* 0x000be20000100800 */
[----:B0-----:R-:W-:Y:S01]  /*1b6f0*/  SHF.R.S32.HI R2, RZ, 0x1f, R14 ;  /* 0x0000001fff027819 */ /* 0x001fe2000001140e */
[C---:B-1----:R-:W-:Y:S02]  /*1b700*/  IMAD.X R4, R0.reuse, 0x1, R33, P5 ;  /* 0x0000000100047824 */ /* 0x042fe400028e0621 */
[----:B------:R-:W-:-:S03]  /*1b710*/  IMAD.X R5, R0, 0x1, R32, P4 ;  /* 0x0000000100057824 */ /* 0x000fc600020e0620 */
[----:B------:R-:W-:Y:S01]  /*1b720*/  STL [R1+0x1d00], R4 ;  /* 0x001d000401007387 */ /* 0x000fe20000100800 */
[----:B-----5:R-:W-:-:S03]  /*1b730*/  IADD3 R3, P5, PT, R40, UR7, RZ ;  /* 0x0000000728037c10 */ /* 0x020fc6000ffbe0ff */
[----:B------:R-:W5:Y:S04]  /*1b740*/  LDL.LU R0, [R1+0x375c] ;  /* 0x00375c0001007983 */ /* 0x000f680000300800 */
[----:B------:R0:W-:Y:S04]  /*1b750*/  STL [R1+0x1d0c], R3 ;  /* 0x001d0c0301007387 */ /* 0x0001e80000100800 */
[----:B------:R1:W-:Y:S01]  /*1b760*/  STL [R1+0x1d04], R5 ;  /* 0x001d040501007387 */ /* 0x0003e20000100800 */
[----:B0-----:R-:W-:Y:S01]  /*1b770*/  IMAD.X R3, R2, 0x1, R35, P3 ;  /* 0x0000000102037824 */ /* 0x001fe200018e0623 */
[----:B--2---:R-:W-:-:S05]  /*1b780*/  IADD3 R4, P4, PT, R15, UR7, RZ ;  /* 0x000000070f047c10 */ /* 0x004fca000ff9e0ff */
[----:B------:R0:W-:Y:S04]  /*1b790*/  STL [R1+0x1d10], R4 ;  /* 0x001d100401007387 */ /* 0x0001e80000100800 */
[----:B------:R3:W-:Y:S01]  /*1b7a0*/  STL [R1+0x1cf8], R3 ;  /* 0x001cf80301007387 */ /* 0x0007e20000100800 */
[----:B-1----:R-:W-:Y:S01]  /*1b7b0*/  IADD3 R5, P3, PT, R39, UR7, RZ ;  /* 0x0000000727057c10 */ /* 0x002fe2000ff7e0ff */
[----:B0-----:R-:W-:-:S04]  /*1b7c0*/  IMAD.X R4, R2, 0x1, R34, P2 ;  /* 0x0000000102047824 */ /* 0x001fc800010e0622 */
[----:B------:R-:W-:Y:S01]  /*1b7d0*/  STL [R1+0x1cfc], R5 ;  /* 0x001cfc0501007387 */ /* 0x000fe20000100800 */
[----:B---3--:R-:W-:-:S03]  /*1b7e0*/  IADD3 R3, P2, PT, R16, UR7, RZ ;  /* 0x0000000710037c10 */ /* 0x008fc6000ff5e0ff */
[----:B------:R0:W-:Y:S01]  /*1b7f0*/  STL [R1+0x1cf0], R4 ;  /* 0x001cf00401007387 */ /* 0x0001e20000100800 */
[----:B------:R-:W1:Y:S03]  /*1b800*/  LDCU UR7, c[0x0][0x3a8] ;  /* 0x00007500ff0777ac */ /* 0x000e660008000800 */
[----:B------:R2:W-:Y:S01]  /*1b810*/  STL [R1+0x1cf4], R3 ;  /* 0x001cf40301007387 */ /* 0x0005e20000100800 */
[C---:B0-----:R-:W-:Y:S02]  /*1b820*/  IMAD.X R4, R2.reuse, 0x1, R33, P1 ;  /* 0x0000000102047824 */ /* 0x041fe400008e0621 */
[----:B--2---:R-:W-:-:S03]  /*1b830*/  IMAD.X R3, R2, 0x1, R32, P0 ;  /* 0x0000000102037824 */ /* 0x004fc600000e0620 */
[----:B------:R4:W-:Y:S04]  /*1b840*/  STL [R1+0x1cec], R4 ;  /* 0x001cec0401007387 */ /* 0x0009e80000100800 */
[----:B------:R0:W-:Y:S01]  /*1b850*/  STL [R1+0x14b8], R3 ;  /* 0x0014b80301007387 */ /* 0x0001e20000100800 */
[----:B------:R-:W-:-:S05]  /*1b860*/  IADD3.X R2, PT, PT, R38, UR38, RZ, P5, !PT ;  /* 0x0000002626027c10 */ /* 0x000fca000affe4ff */
[----:B------:R2:W-:Y:S01]  /*1b870*/  STL [R1+0x14bc], R2 ;  /* 0x0014bc0201007387 */ /* 0x0005e20000100800 */
[----:B----4-:R-:W-:Y:S02]  /*1b880*/  IADD3.X R4, PT, PT, R17, UR38, RZ, P4, !PT ;  /* 0x0000002611047c10 */ /* 0x010fe4000a7fe4ff */
[----:B0-----:R-:W-:-:S03]  /*1b890*/  IADD3.X R3, PT, PT, R37, UR38, RZ, P3, !PT ;  /* 0x0000002625037c10 */ /* 0x001fc60009ffe4ff */
[----:B------:R0:W-:Y:S01]  /*1b8a0*/  STL [R1+0x14c0], R4 ;  /* 0x0014c00401007387 */ /* 0x0001e20000100800 */
[----:B--2---:R-:W-:-:S03]  /*1b8b0*/  IADD3.X R2, PT, PT, R36, UR38, RZ, P2, !PT ;  /* 0x0000002624027c10 */ /* 0x004fc600097fe4ff */
[----:B------:R2:W-:Y:S01]  /*1b8c0*/  STL [R1+0x14c4], R3 ;  /* 0x0014c40301007387 */ /* 0x0005e20000100800 */
[----:B------:R-:W-:-:S03]  /*1b8d0*/  USHF.R.S32.HI UR38, URZ, 0x1f, UR8 ;  /* 0x0000001fff267899 */ /* 0x000fc60008011408 */
[----:B------:R3:W-:Y:S01]  /*1b8e0*/  STL [R1+0x14c8], R2 ;  /* 0x0014c80201007387 */ /* 0x0007e20000100800 */
[----:B0-----:R-:W-:Y:S02]  /*1b8f0*/  IADD3 R4, P1, PT, R15, UR8, RZ ;  /* 0x000000080f047c10 */ /* 0x001fe4000ff3e0ff */
[----:B--2---:R-:W-:Y:S02]  /*1b900*/  IADD3 R3, P0, PT, R40, UR8, RZ ;  /* 0x0000000828037c10 */ /* 0x004fe4000ff1e0ff */
[----:B---3--:R-:W-:-:S03]  /*1b910*/  IADD3 R2, P2, PT, R39, UR8, RZ ;  /* 0x0000000827027c10 */ /* 0x008fc6000ff5e0ff */
[----:B------:R0:W-:Y:S04]  /*1b920*/  STL [R1+0x14d0], R3 ;  /* 0x0014d00301007387 */ /* 0x0001e80000100800 */
[----:B------:R2:W-:Y:S04]  /*1b930*/  STL [R1+0x14d8], R4 ;  /* 0x0014d80401007387 */ /* 0x0005e80000100800 */
[----:B------:R3:W-:Y:S01]  /*1b940*/  STL [R1+0x14e0], R2 ;  /* 0x0014e00201007387 */ /* 0x0007e20000100800 */
[----:B0-----:R-:W-:Y:S01]  /*1b950*/  IADD3 R3, P3, PT, R16, UR8, RZ ;  /* 0x0000000810037c10 */ /* 0x001fe2000ff7e0ff */
[----:B------:R-:W0:Y:S01]  /*1b960*/  LDCU UR8, c[0x0][0x3a8] ;  /* 0x00007500ff0877ac */ /* 0x000e220008000800 */
[----:B--2---:R-:W-:-:S02]  /*1b970*/  IADD3.X R4, PT, PT, R17, UR38, RZ, P1, !PT ;  /* 0x0000002611047c10 */ /* 0x004fc40008ffe4ff */
[----:B---3--:R-:W-:Y:S01]  /*1b980*/  IADD3.X R2, PT, PT, R38, UR38, RZ, P0, !PT ;  /* 0x0000002626027c10 */ /* 0x008fe200087fe4ff */
[----:B------:R2:W-:Y:S04]  /*1b990*/  STL [R1+0x14e8], R3 ;  /* 0x0014e80301007387 */ /* 0x0005e80000100800 */
[----:B------:R3:W-:Y:S01]  /*1b9a0*/  STL [R1+0x14cc], R2 ;  /* 0x0014cc0201007387 */ /* 0x0007e20000100800 */
[----:B--2---:R-:W-:-:S03]  /*1b9b0*/  IADD3.X R3, PT, PT, R37, UR38, RZ, P2, !PT ;  /* 0x0000002625037c10 */ /* 0x004fc600097fe4ff */
[----:B------:R-:W-:Y:S01]  /*1b9c0*/  STL [R1+0x14d4], R4 ;  /* 0x0014d40401007387 */ /* 0x000fe20000100800 */
[----:B---3--:R-:W-:-:S03]  /*1b9d0*/  IADD3.X R2, PT, PT, R36, UR38, RZ, P3, !PT ;  /* 0x0000002624027c10 */ /* 0x008fc60009ffe4ff */
[----:B------:R-:W-:Y:S04]  /*1b9e0*/  STL [R1+0x14dc], R3 ;  /* 0x0014dc0301007387 */ /* 0x000fe80000100800 */
[----:B------:R2:W-:Y:S04]  /*1b9f0*/  STL [R1+0x14e4], R2 ;  /* 0x0014e40201007387 */ /* 0x0005e80000100800 */
        /* <DEDUP_REMOVED lines=503> */
[----:B------:R-:W-:Y:S01]  /*1d970*/  STL [R1+0x638], RZ ;  /* 0x000638ff01007387 */ /* 0x000fe20000100800 */
[----:B--2---:R-:W-:-:S03]  /*1d980*/  IADD3 R2, P4, PT, R40, UR9, RZ ;  /* 0x0000000928027c10 */ /* 0x004fc6000ff9e0ff */
[----:B------:R-:W-:Y:S04]  /*1d990*/  STL [R1+0x63c], RZ ;  /* 0x00063cff01007387 */ /* 0x000fe80000100800 */
[----:B------:R-:W-:Y:S04]  /*1d9a0*/  STL [R1+0x620], RZ ;  /* 0x000620ff01007387 */ /* 0x000fe80000100800 */
[----:B------:R-:W-:Y:S04]  /*1d9b0*/  STL [R1+0x624], RZ ;  /* 0x000624ff01007387 */ /* 0x000fe80000100800 */
[----:B------:R-:W-:Y:S01]  /*1d9c0*/  STL [R1+0x628], RZ ;  /* 0x000628ff01007387 */ /* 0x000fe20000100800 */
[----:B------:R-:W-:-:S03]  /*1d9d0*/  IADD3 R4, P1, PT, R15, UR9, RZ ;  /* 0x000000090f047c10 */ /* 0x000fc6000ff3e0ff */
[----:B------:R-:W-:Y:S01]  /*1d9e0*/  STL [R1+0x62c], RZ ;  /* 0x00062cff01007387 */ /* 0x000fe20000100800 */
[----:B------:R-:W-:-:S03]  /*1d9f0*/  IADD3 R3, P3, PT, R39, UR9, RZ ;  /* 0x0000000927037c10 */ /* 0x000fc6000ff7e0ff */
[----:B------:R-:W-:Y:S04]  /*1da00*/  STL [R1+0x610], RZ ;  /* 0x000610ff01007387 */ /* 0x000fe80000100800 */
[----:B------:R-:W-:Y:S04]  /*1da10*/  STL [R1+0x614], RZ ;  /* 0x000614ff01007387 */ /* 0x000fe80000100800 */
[----:B------:R-:W-:Y:S04]  /*1da20*/  STL [R1+0x618], RZ ;  /* 0x000618ff01007387 */ /* 0x000fe80000100800 */
[----:B------:R2:W-:Y:S04]  /*1da30*/  STL [R1+0x14f0], R2 ;  /* 0x0014f00201007387 */ /* 0x0005e80000100800 */
[----:B------:R3:W-:Y:S01]  /*1da40*/  STL [R1+0x14f8], R4 ;  /* 0x0014f80401007387 */ /* 0x0007e20000100800 */
[----:B--2---:R-:W-:-:S03]  /*1da50*/  IADD3 R2, P5, PT, R16, UR9, RZ ;  /* 0x0000000910027c10 */ /* 0x004fc6000ffbe0ff */
[----:B------:R2:W-:Y:S01]  /*1da60*/  STL [R1+0x1500], R3 ;  /* 0x0015000301007387 */ /* 0x0005e20000100800 */
[----:B------:R-:W-:-:S03]  /*1da70*/  USHF.R.S32.HI UR9, URZ, 0x1f, UR9 ;  /* 0x0000001fff097899 */ /* 0x000fc60008011409 */
[----:B------:R4:W-:Y:S01]  /*1da80*/  STL [R1+0x1508], R2 ;  /* 0x0015080201007387 */ /* 0x0009e20000100800 */
[----:B---3--:R-:W-:Y:S02]  /*1da90*/  IADD3 R4, P2, PT, R39, UR43, RZ ;  /* 0x0000002b27047c10 */ /* 0x008fe4000ff5e0ff */
[----:B--2---:R-:W-:Y:S01]  /*1daa0*/  IADD3 R3, P6, PT, R40, UR43, RZ ;  /* 0x0000002b28037c10 */ /* 0x004fe2000ffde0ff */
[----:B------:R-:W-:Y:S01]  /*1dab0*/  STL [R1+0x61c], RZ ;  /* 0x00061cff01007387 */ /* 0x000fe20000100800 */
[----:B----4-:R-:W-:-:S03]  /*1dac0*/  IADD3 R2, P0, PT, R15, UR43, RZ ;  /* 0x0000002b0f027c10 */ /* 0x010fc6000ff1e0ff */
[----:B------:R2:W-:Y:S04]  /*1dad0*/  STL [R1+0x1510], R3 ;  /* 0x0015100301007387 */ /* 0x0005e80000100800 */
[----:B------:R3:W-:Y:S01]  /*1dae0*/  STL [R1+0x1518], R2 ;  /* 0x0015180201007387 */ /* 0x0007e20000100800 */
[----:B--2---:R-:W-:-:S03]  /*1daf0*/  IADD3.X R3, PT, PT, R38, UR9, RZ, P4, !PT ;  /* 0x0000000926037c10 */ /* 0x004fc6000a7fe4ff */
[----:B------:R2:W-:Y:S01]  /*1db00*/  STL [R1+0x1520], R4 ;  /* 0x0015200401007387 */ /* 0x0005e20000100800 */
[----:B---3--:R-:W-:-:S03]  /*1db10*/  IADD3 R2, P4, PT, R16, UR43, RZ ;  /* 0x0000002b10027c10 */ /* 0x008fc6000ff9e0ff */
[----:B------:R3:W-:Y:S04]  /*1db20*/  STL [R1+0x14ec], R3 ;  /* 0x0014ec0301007387 */ /* 0x0007e80000100800 */
[----:B------:R4:W-:Y:S01]  /*1db30*/  STL [R1+0x1528], R2 ;  /* 0x0015280201007387 */ /* 0x0009e20000100800 */
[----:B--2---:R-:W-:Y:S02]  /*1db40*/  IADD3.X R4, PT, PT, R17, UR9, RZ, P1, !PT ;  /* 0x0000000911047c10 */ /* 0x004fe40008ffe4ff */
[----:B---3--:R-:W-:-:S03]  /*1db50*/  IADD3.X R3, PT, PT, R37, UR9, RZ, P3, !PT ;  /* 0x0000000925037c10 */ /* 0x008fc60009ffe4ff */
[----:B------:R-:W-:Y:S01]  /*1db60*/  STL [R1+0x14f4], R4 ;  /* 0x0014f40401007387 */ /* 0x000fe20000100800 */
[----:B----4-:R-:W-:-:S03]  /*1db70*/  IADD3.X R2, PT, PT, R36, UR9, RZ, P5, !PT ;  /* 0x0000000924027c10 */ /* 0x010fc6000affe4ff */
[----:B------:R2:W-:Y:S01]  /*1db80*/  STL [R1+0x14fc], R3 ;  /* 0x0014fc0301007387 */ /* 0x0005e20000100800 */
[----:B------:R-:W-:-:S03]  /*1db90*/  USHF.R.S32.HI UR43, URZ, 0x1f, UR43 ;  /* 0x0000001fff2b7899 */ /* 0x000fc6000801142b */
[----:B------:R3:W-:Y:S01]  /*1dba0*/  STL [R1+0x1504], R2 ;  /* 0x0015040201007387 */ /* 0x0007e20000100800 */
[----:B--2---:R-:W-:Y:S02]  /*1dbb0*/  IADD3 R3, P5, PT, R40, UR44, RZ ;  /* 0x0000002c28037c10 */ /* 0x004fe4000ffbe0ff */
[----:B---3--:R-:W-:-:S03]  /*1dbc0*/  IADD3 R2, P1, PT, R15, UR44, RZ ;  /* 0x0000002c0f027c10 */ /* 0x008fc6000ff3e0ff */
[----:B------:R2:W-:Y:S01]  /*1dbd0*/  STL [R1+0x1530], R3 ;  /* 0x0015300301007387 */ /* 0x0005e20000100800 */
[----:B------:R-:W-:-:S03]  /*1dbe0*/  IADD3 R4, P3, PT, R39, UR44, RZ ;  /* 0x0000002c27047c10 */ /* 0x000fc6000ff7e0ff */
        /* <DEDUP_REMOVED lines=55> */
[----:B------:R3:W-:Y:S01]  /*1df60*/  STL [R1+0x156c], R3 ;  /* 0x00156c0301007387 */ /* 0x0007e20000100800 */
[----:B------:R-:W-:-:S03]  /*1df70*/  USHF.R.S32.HI UR38, URZ, 0x1f, UR45 ;  /* 0x0000001fff267899 */ /* 0x000fc6000801142d */
[----:B------:R4:W-:Y:S01]  /*1df80*/  STL [R1+0x15a8], R2 ;  /* 0x0015a80201007387 */ /* 0x0009e20000100800 */
[----:B--2---:R-:W-:Y:S02]  /*1df90*/  IADD3.X R4, PT, PT, R17, UR43, RZ, P1, !PT ;  /* 0x0000002b11047c10 */ /* 0x004fe40008ffe4ff */
[----:B---3--:R-:W-:-:S03]  /*1dfa0*/  IADD3.X R3, PT, PT, R37, UR43, RZ, P3, !PT ;  /* 0x0000002b25037c10 */ /* 0x008fc60009ffe4ff */
[----:B------:R2:W-:Y:S01]  /*1dfb0*/  STL [R1+0x1574], R4 ;  /* 0x0015740401007387 */ /* 0x0005e20000100800 */
[----:B----4-:R-:W-:Y:S01]  /*1dfc0*/  IADD3.X R2, PT, PT, R36, UR43, RZ, P4, !PT ;  /* 0x0000002b24027c10 */ /* 0x010fe2000a7fe4ff */
[----:B------:R-:W-:Y:S02]  /*1dfd0*/  ULEA.HI UR38, UR38, UR45, URZ, 0x7 ;  /* 0x0000002d26267291 */ /* 0x000fe4000f8f38ff */
[----:B------:R3:W-:Y:S01]  /*1dfe0*/  STL [R1+0x157c], R3 ;  /* 0x00157c0301007387 */ /* 0x0007e20000100800 */
[----:B------:R-:W-:-:S03]  /*1dff0*/  USHF.R.S32.HI UR45, URZ, 0x1f, UR69 ;  /* 0x0000001fff2d7899 */ /* 0x000fc60008011445 */
[----:B------:R4:W-:Y:S01]  /*1e000*/  STL [R1+0x1584], R2 ;  /* 0x0015840201007387 */ /* 0x0009e20000100800 */
[----:B--2---:R-:W-:Y:S02]  /*1e010*/  IADD3 R4, P3, PT, R39, UR49, RZ ;  /* 0x0000003127047c10 */ /* 0x004fe4000ff7e0ff */
[----:B---3--:R-:W-:Y:S02]  /*1e020*/  IADD3 R3, P4, PT, R40, UR49, RZ ;  /* 0x0000003128037c10 */ /* 0x008fe4000ff9e0ff */
        /* <DEDUP_REMOVED lines=414> */
[----:B------:R-:W-:Y:S01]  /*1fa10*/  STL [R1+0x188c], R3 ;  /* 0x00188c0301007387 */ /* 0x000fe20000100800 */
[----:B------:R-:W-:-:S03]  /*1fa20*/  USHF.R.S32.HI UR9, URZ, 0x1f, UR70 ;  /* 0x0000001fff097899 */ /* 0x000fc60008011446 */
[----:B------:R3:W-:Y:S01]  /*1fa30*/  STL [R1+0x18c8], R2 ;  /* 0x0018c80201007387 */ /* 0x0007e20000100800 */
[----:B--2---:R-:W-:Y:S02]  /*1fa40*/  IADD3.X R4, PT, PT, R17, UR67, RZ, P3, !PT ;  /* 0x0000004311047c10 */ /* 0x004fe40009ffe4ff */
[----:B---3--:R-:W-:-:S03]  /*1fa50*/  IADD3.X R2, PT, PT, R37, UR67, RZ, P6, !PT ;  /* 0x0000004325027c10 */ /* 0x008fc6000b7fe4ff */
[----:B------:R2:W-:Y:S01]  /*1fa60*/  STL [R1+0x1894], R4 ;  /* 0x0018940401007387 */ /* 0x0005e20000100800 */
[----:B------:R-:W-:-:S03]  /*1fa70*/  IADD3.X R3, PT, PT, R36, UR67, RZ, P2, !PT ;  /* 0x0000004324037c10 */ /* 0x000fc600097fe4ff */
[----:B------:R3:W-:Y:S04]  /*1fa80*/  STL [R1+0x189c], R2 ;  /* 0x00189c0201007387 */ /* 0x0007e80000100800 */
[----:B------:R4:W-:Y:S01]  /*1fa90*/  STL [R1+0x18a4], R3 ;  /* 0x0018a40301007387 */ /* 0x0009e20000100800 */
[----:B--2---:R-:W-:Y:S02]  /*1faa0*/  IADD3.X R4, PT, PT, R17, UR9, RZ, P1, !PT ;  /* 0x0000000911047c10 */ /* 0x004fe40008ffe4ff */
[----:B---3--:R-:W-:Y:S02]  /*1fab0*/  IADD3.X R2, PT, PT, R38, UR9, RZ, P4, !PT ;  /* 0x0000000926027c10 */ /* 0x008fe4000a7fe4ff */
[----:B----4-:R-:W-:-:S03]  /*1fac0*/  IADD3.X R3, PT, PT, R37, UR9, RZ, P0, !PT ;  /* 0x0000000925037c10 */ /* 0x010fc600087fe4ff */
[----:B------:R2:W-:Y:S04]  /*1fad0*/  STL [R1+0x18ac], R2 ;  /* 0x0018ac0201007387 */ /* 0x0005e80000100800 */
[----:B------:R-:W-:Y:S01]  /*1fae0*/  STL [R1+0x18b4], R4 ;  /* 0x0018b40401007387 */ /* 0x000fe20000100800 */
[----:B--2---:R-:W-:-:S03]  /*1faf0*/  IADD3.X R2, PT, PT, R36, UR9, RZ, P5, !PT ;  /* 0x0000000924027c10 */ /* 0x004fc6000affe4ff */
[----:B------:R-:W-:Y:S04]  /*1fb00*/  STL [R1+0x18bc], R3 ;  /* 0x0018bc0301007387 */ /* 0x000fe80000100800 */
[----:B------:R2:W-:Y:S01]  /*1fb10*/  STL [R1+0x18c4], R2 ;  /* 0x0018c40201007387 */ /* 0x0005e20000100800 */
[----:B------:R-:W-:Y:S02]  /*1fb20*/  USHF.L.U32 UR75, UR75, 0x7, URZ ;  /* 0x000000074b4b7899 */ /* 0x000fe400080006ff */
[----:B------:R-:W-:Y:S02]  /*1fb30*/  USHF.R.S32.HI UR42, URZ, 0x1f, UR42 ;  /* 0x0000001fff2a7899 */ /* 0x000fe4000801142a */
[----:B0-----:R-:W-:Y:S02]  /*1fb40*/  UIMAD UR8, UR8, 0x6, URZ ;  /* 0x00000006080878a4 */ /* 0x001fe4000f8e02ff */
[----:B------:R-:W-:-:S02]  /*1fb50*/  USHF.R.S32.HI UR71, URZ, 0x1f, UR72 ;  /* 0x0000001fff477899 */ /* 0x000fc40008011448 */
[----:B------:R-:W-:Y:S02]  /*1fb60*/  USHF.R.S32.HI UR65, URZ, 0x1f, UR10 ;  /* 0x0000001fff417899 */ /* 0x000fe4000801140a */
[----:B------:R-:W-:Y:S02]  /*1fb70*/  USHF.R.S32.HI UR73, URZ, 0x1f, UR11 ;  /* 0x0000001fff497899 */ /* 0x000fe4000801140b */
[----:B------:R-:W-:Y:S02]  /*1fb80*/  USHF.R.S32.HI UR53, URZ, 0x1f, UR22 ;  /* 0x0000001fff357899 */ /* 0x000fe40008011416 */
[----:B------:R-:W-:Y:S02]  /*1fb90*/  USHF.R.S32.HI UR46, URZ, 0x1f, UR23 ;  /* 0x0000001fff2e7899 */ /* 0x000fe40008011417 */
[----:B------:R-:W-:Y:S02]  /*1fba0*/  USHF.R.S32.HI UR69, URZ, 0x1f, UR76 ;  /* 0x0000001fff457899 */ /* 0x000fe4000801144c */
        /* <DEDUP_REMOVED lines=24> */
[----:B------:R-:W-:Y:S01]  /*1fd30*/  USHF.R.S32.HI UR9, URZ, 0x1f, UR21 ;  /* 0x0000001fff097899 */ /* 0x000fe20008011415 */
[----:B------:R-:W3:Y:S01]  /*1fd40*/  LDL R14, [R1+0xe30] ;  /* 0x000e3000010e7983 */ /* 0x000ee20000100800 */
[----:B--2---:R-:W-:Y:S01]  /*1fd50*/  IADD3 R2, P5, PT, R40, UR72, RZ ;  /* 0x0000004828027c10 */ /* 0x004fe2000ffbe0ff */
[----:B------:R-:W-:Y:S01]  /*1fd60*/  USHF.R.S32.HI UR74, URZ, 0x1f, UR8 ;  /* 0x0000001fff4a7899 */ /* 0x000fe20008011408 */
[----:B------:R-:W-:Y:S01]  /*1fd70*/  IADD3 R4, P1, PT, R15, UR72, RZ ;  /* 0x000000480f047c10 */ /* 0x000fe2000ff3e0ff */
[----:B------:R-:W-:Y:S01]  /*1fd80*/  USHF.R.S32.HI UR38, URZ, 0x7, UR38 ;  /* 0x00000007ff267899 */ /* 0x000fe20008011426 */
[----:B------:R-:W-:Y:S01]  /*1fd90*/  IADD3 R3, P0, PT, R39, UR72, RZ ;  /* 0x0000004827037c10 */ /* 0x000fe2000ff1e0ff */
[----:B------:R0:W-:Y:S04]  /*1fda0*/  STL [R1+0x18d0], R2 ;  /* 0x0018d00201007387 */ /* 0x0001e80000100800 */
[----:B------:R5:W-:Y:S04]  /*1fdb0*/  STL [R1+0x18d8], R4 ;  /* 0x0018d80401007387 */ /* 0x000be80000100800 */
[----:B------:R2:W-:Y:S01]  /*1fdc0*/  STL [R1+0x18e0], R3 ;  /* 0x0018e00301007387 */ /* 0x0005e20000100800 */
[----:B0-----:R-:W-:Y:S01]  /*1fdd0*/  IADD3 R2, P4, PT, R16, UR72, RZ ;  /* 0x0000004810027c10 */ /* 0x001fe2000ff9e0ff */
[----:B------:R-:W-:Y:S01]  /*1fde0*/  USHF.R.S32.HI UR72, URZ, 0x1f, UR75 ;  /* 0x0000001fff487899 */ /* 0x000fe2000801144b */
[----:B-----5:R-:W-:-:S03]  /*1fdf0*/  LOP3.LUT R4, R0, 0x20, RZ, 0x3c, !PT ;  /* 0x0000002000047812 */ /* 0x020fc600078e3cff */
[----:B------:R0:W-:Y:S01]  /*1fe00*/  STL [R1+0x18e8], R2 ;  /* 0x0018e80201007387 */ /* 0x0001e20000100800 */
[----:B--2---:R-:W-:Y:S02]  /*1fe10*/  LOP3.LUT R3, R0, 0x40, RZ, 0x3c, !PT ;  /* 0x0000004000037812 */ /* 0x004fe400078e3cff */
[----:B------:R-:W-:Y:S02]  /*1fe20*/  IADD3 R3, P3, PT, R40, UR10, RZ ;  /* 0x0000000a28037c10 */ /* 0x000fe4000ff7e0ff */
[----:B0-----:R-:W-:Y:S02]  /*1fe30*/  LOP3.LUT R2, R0, 0x60, RZ, 0x3c, !PT ;  /* 0x0000006000027812 */ /* 0x001fe400078e3cff */
[----:B------:R-:W-:Y:S02]  /*1fe40*/  IADD3 R2, P2, PT, R15, UR10, RZ ;  /* 0x0000000a0f027c10 */ /* 0x000fe4000ff5e0ff */
[----:B---3--:R-:W-:-:S05]  /*1fe50*/  LOP3.LUT R4, R14, 0x40, RZ, 0x3c, !PT ;  /* 0x000000400e047812 */ /* 0x008fca00078e3cff */
[----:B------:R0:W-:Y:S04]  /*1fe60*/  STL [R1+0x3758], R4 ;  /* 0x0037580401007387 */ /* 0x0001e80000100800 */
[----:B------:R2:W-:Y:S04]  /*1fe70*/  STL [R1+0x18f0], R3 ;  /* 0x0018f00301007387 */ /* 0x0005e80000100800 */
[----:B------:R3:W-:Y:S01]  /*1fe80*/  STL [R1+0x18f8], R2 ;  /* 0x0018f80201007387 */ /* 0x0007e20000100800 */
[----:B0-----:R-:W-:Y:S02]  /*1fe90*/  IADD3 R4, P6, PT, R39, UR10, RZ ;  /* 0x0000000a27047c10 */ /* 0x001fe4000ffde0ff */
[----:B--2---:R-:W-:-:S03]  /*1fea0*/  IADD3.X R3, PT, PT, R38, UR71, RZ, P5, !PT ;  /* 0x0000004726037c10 */ /* 0x004fc6000affe4ff */
[----:B------:R0:W-:Y:S01]  /*1feb0*/  STL [R1+0x1900], R4 ;  /* 0x0019000401007387 */ /* 0x0001e20000100800 */
[----:B---3--:R-:W-:-:S03]  /*1fec0*/  IADD3 R2, P5, PT, R16, UR10, RZ ;  /* 0x0000000a10027c10 */ /* 0x008fc6000ffbe0ff */
[----:B------:R2:W-:Y:S04]  /*1fed0*/  STL [R1+0x18cc], R3 ;  /* 0x0018cc0301007387 */ /* 0x0005e80000100800 */
[----:B------:R3:W-:Y:S01]  /*1fee0*/  STL [R1+0x1908], R2 ;  /* 0x0019080201007387 */ /* 0x0007e20000100800 */
[----:B0-----:R-:W-:Y:S02]  /*1fef0*/  IADD3.X R4, PT, PT, R17, UR71, RZ, P1, !PT ;  /* 0x0000004711047c10 */ /* 0x001fe40008ffe4ff */
[----:B--2---:R-:W-:-:S03]  /*1ff00*/  IADD3 R3, P1, PT, R40, UR11, RZ ;  /* 0x0000000b28037c10 */ /* 0x004fc6000ff3e0ff */
[----:B------:R0:W-:Y:S01]  /*1ff10*/  STL [R1+0x18d4], R4 ;  /* 0x0018d40401007387 */ /* 0x0001e20000100800 */
[----:B---3--:R-:W-:-:S03]  /*1ff20*/  IADD3.X R2, PT, PT, R37, UR71, RZ, P0, !PT ;  /* 0x0000004725027c10 */ /* 0x008fc600087fe4ff */
        /* <DEDUP_REMOVED lines=473> */
[----:B-1----:R-:W-:-:S03]  /*21cc0*/  IADD3 R2, P1, PT, R16, UR7, RZ ;  /* 0x0000000710027c10 */ /* 0x002fc6000ff3e0ff */
[----:B------:R1:W-:Y:S04]  /*21cd0*/  STL [R1+0x1c94], R3 ;  /* 0x001c940301007387 */ /* 0x0003e80000100800 */
[----:B------:R2:W-:Y:S01]  /*21ce0*/  STL [R1+0x1cd0], R2 ;  /* 0x001cd00201007387 */ /* 0x0005e20000100800 */
[----:B0-----:R-:W-:Y:S02]  /*21cf0*/  IADD3.X R4, PT, PT, R17, UR9, RZ, P0, !PT ;  /* 0x0000000911047c10 */ /* 0x001fe400087fe4ff */
[----:B-1----:R-:W-:-:S03]  /*21d00*/  IADD3 R3, P0, PT, R40, UR8, RZ ;  /* 0x0000000828037c10 */ /* 0x002fc6000ff1e0ff */
[----:B------:R0:W-:Y:S01]  /*21d10*/  STL [R1+0x1c9c], R4 ;  /* 0x001c9c0401007387 */ /* 0x0001e20000100800 */
[----:B--2---:R-:W-:-:S03]  /*21d20*/  IADD3.X R2, PT, PT, R37, UR9, RZ, P4, !PT ;  /* 0x0000000925027c10 */ /* 0x004fc6000a7fe4ff */
[----:B------:R1:W-:Y:S04]  /*21d30*/  STL [R1+0x1c30], R3 ;  /* 0x001c300301007387 */ /* 0x0003e80000100800 */
[----:B------:R2:W-:Y:S01]  /*21d40*/  STL [R1+0x1ca4], R2 ;  /* 0x001ca40201007387 */ /* 0x0005e20000100800 */
[----:B0-----:R-:W-:Y:S02]  /*21d50*/  IADD3 R4, P4, PT, R15, UR8, RZ ;  /* 0x000000080f047c10 */ /* 0x001fe4000ff9e0ff */
[----:B-1----:R-:W-:-:S03]  /*21d60*/  IADD3.X R3, PT, PT, R36, UR9, RZ, P3, !PT ;  /* 0x0000000924037c10 */ /* 0x002fc60009ffe4ff */
[----:B------:R0:W-:Y:S01]  /*21d70*/  STL [R1+0x1cd8], R4 ;  /* 0x001cd80401007387 */ /* 0x0001e20000100800 */
[----:B--2---:R-:W-:-:S03]  /*21d80*/  IADD3 R2, P3, PT, R39, UR8, RZ ;  /* 0x0000000827027c10 */ /* 0x004fc6000ff7e0ff */
        /* <DEDUP_REMOVED lines=8> */
[----:B0-----:R-:W-:Y:S02]  /*21e10*/  IADD3.X R4, PT, PT, R37, UR42, RZ, P5, !PT ;  /* 0x0000002a25047c10 */ /* 0x001fe4000affe4ff */
[----:B-1----:R-:W-:-:S03]  /*21e20*/  IADD3.X R3, PT, PT, R36, UR42, RZ, P1, !PT ;  /* 0x0000002a24037c10 */ /* 0x002fc60008ffe4ff */
[----:B------:R0:W-:Y:S01]  /*21e30*/  STL [R1+0x1cc4], R4 ;  /* 0x001cc40401007387 */ /* 0x0001e20000100800 */
[----:B--2---:R-:W-:-:S03]  /*21e40*/  IADD3.X R2, PT, PT, R38, UR74, RZ, P0, !PT ;  /* 0x0000004a26027c10 */ /* 0x004fc600087fe4ff */
[----:B------:R1:W-:Y:S04]  /*21e50*/  STL [R1+0x1ccc], R3 ;  /* 0x001ccc0301007387 */ /* 0x0003e80000100800 */
[----:B------:R2:W-:Y:S01]  /*21e60*/  STL [R1+0x1c2c], R2 ;  /* 0x001c2c0201007387 */ /* 0x0005e20000100800 */
[----:B0-----:R-:W-:Y:S02]  /*21e70*/  IADD3.X R4, PT, PT, R17, UR74, RZ, P4, !PT ;  /* 0x0000004a11047c10 */ /* 0x001fe4000a7fe4ff */
[----:B-1----:R-:W-:-:S03]  /*21e80*/  IADD3.X R3, PT, PT, R37, UR74, RZ, P3, !PT ;  /* 0x0000004a25037c10 */ /* 0x002fc60009ffe4ff */
[----:B------:R0:W-:Y:S01]  /*21e90*/  STL [R1+0x1cd4], R4 ;  /* 0x001cd40401007387 */ /* 0x0001e20000100800 */
[----:B--2---:R-:W-:-:S05]  /*21ea0*/  IADD3.X R2, PT, PT, R36, UR74, RZ, P2, !PT ;  /* 0x0000004a24027c10 */ /* 0x004fca00097fe4ff */
[----:B------:R0:W-:Y:S04]  /*21eb0*/  STL [R1+0x1ce4], R2 ;  /* 0x001ce40201007387 */ /* 0x0001e80000100800 */
[----:B------:R0:W-:Y:S02]  /*21ec0*/  STL [R1+0x1cdc], R3 ;  /* 0x001cdc0301007387 */ /* 0x0001e40000100800 */
.L_x_1:
[----:B0-----:R-:W2:Y:S01]  /*21ed0*/  LDL R3, [R1+0x13b0] ;  /* 0x0013b00001037983 */ /* 0x001ea20000100800 */
[----:B------:R-:W2:Y:S03]  /*21ee0*/  LDC R2, c[0x0][0x3a0] ;  /* 0x0000e800ff027b82 */ /* 0x000ea60000000800 */
[----:B------:R-:W3:Y:S04]  /*21ef0*/  LDL R5, [R1+0xfd4] ;  /* 0x000fd40001057983 */ /* 0x000ee80000100800 */
[----:B------:R-:W3:Y:S04]  /*21f00*/  LDL R4, [R1+0xfd8] ;  /* 0x000fd80001047983 */ /* 0x000ee80000100800 */
        /* <DEDUP_REMOVED lines=73> */
[----:B--2---:R-:W-:-:S03]  /*223a0*/  IMAD R2, R3, -0x80, R2 ;  /* 0xffffff8003027824 */ /* 0x004fc600078e0202 */
[----:B------:R-:W-:Y:S02]  /*223b0*/  STL [R1+0x41ec], R30 ;  /* 0x0041ec1e01007387 */ /* 0x000fe40000100800 */
[C---:B------:R-:W-:Y:S02]  /*223c0*/  ISETP.GT.AND P1, PT, R2.reuse, RZ, PT ;  /* 0x000000ff0200720c */ /* 0x040fe40003f24270 */
[----:B------:R-:W-:Y:S01]  /*223d0*/  STL [R1+0x41f4], R30 ;  /* 0x0041f41e01007387 */ /* 0x000fe20000100800 */
[----:B------:R-:W-:-:S03]  /*223e0*/  ISETP.GT.AND P2, PT, R2, 0x1, PT ;  /* 0x000000010200780c */ /* 0x000fc60003f44270 */
        /* <DEDUP_REMOVED lines=113> */
[----:B------:R0:W-:Y:S04]  /*22b00*/  STL [R1+0x4584], R30 ;  /* 0x0045841e01007387 */ /* 0x0001e80000100800 */
[----:B------:R-:W-:Y:S04]  /*22b10*/  STL [R1+0x3fa0], R31 ;  /* 0x003fa01f01007387 */ /* 0x000fe80000100800 */
[----:B------:R-:W-:Y:S01]  /*22b20*/  STL [R1+0x3fa8], R31 ;  /* 0x003fa81f01007387 */ /* 0x000fe20000100800 */
[----:B0-----:R-:W-:-:S03]  /*22b30*/  PRMT R30, RZ, 0x7610, R30 ;  /* 0x00007610ff1e7816 */ /* 0x001fc6000000001e */
        /* <DEDUP_REMOVED lines=82> */
[----:B---3--:R-:W2:Y:S04]  /*23060*/  @P1 LDG.E.U8 R30, desc[UR40][R4.64] ;  /* 0x00000028041e1981 */ /* 0x008ea8000c1e1100 */
        /* <DEDUP_REMOVED lines=160> */
[----:B-----5:R-:W-:Y:S04]  /*23a70*/  STL [R1+0x375c], R0 ;  /* 0x00375c0001007387 */ /* 0x020fe80000100800 */
        /* <DEDUP_REMOVED lines=139> */
[----:B--2---:R0:W-:Y:S01]  /*24330*/  STL [R1+0xf3c], R30 ;  /* 0x000f3c1e01007387 */ /* 0x0041e20000100800 */
[----:B------:R-:W1:Y:S03]  /*24340*/  S2R R3, SR_TID.X ;  /* 0x0000000000037919 */ /* 0x000e660000002100 */
[----:B0-----:R-:W2:Y:S04]  /*24350*/  LDL.LU R30, [R1+0x4584] ;  /* 0x00458400011e7983 */ /* 0x001ea80000300800 */
[----:B------:R-:W3:Y:S04]  /*24360*/  LDL R4, [R1+0xfdc] ;  /* 0x000fdc0001047983 */ /* 0x000ee80000100800 */
[----:B------:R-:W3:Y:S01]  /*24370*/  LDL R5, [R1+0xfe0] ;  /* 0x000fe00001057983 */ /* 0x000ee20000100800 */
[----:B------:R-:W-:-:S02]  /*24380*/  PRMT R15, RZ, 0x7610, R15 ;  /* 0x00007610ff0f7816 */ /* 0x000fc4000000000f */
[----:B------:R-:W-:Y:S02]  /*24390*/  PRMT R28, RZ, 0x7610, R28 ;  /* 0x00007610ff1c7816 */ /* 0x000fe4000000001c */
[----:B------:R-:W-:Y:S02]  /*243a0*/  PRMT R23, RZ, 0x7610, R23 ;  /* 0x00007610ff177816 */ /* 0x000fe40000000017 */
[----:B------:R-:W-:Y:S02]  /*243b0*/  PRMT R26, RZ, 0x7610, R26 ;  /* 0x00007610ff1a7816 */ /* 0x000fe4000000001a */
[----:B------:R-:W-:Y:S02]  /*243c0*/  PRMT R14, RZ, 0x7610, R14 ;  /* 0x00007610ff0e7816 */ /* 0x000fe4000000000e */
[----:B------:R-:W-:Y:S02]  /*243d0*/  PRMT R12, RZ, 0x7610, R12 ;  /* 0x00007610ff0c7816 */ /* 0x000fe4000000000c */
        /* <DEDUP_REMOVED lines=48> */
[----:B------:R-:W-:-:S02]  /*246e0*/  ISETP.GT.AND P3, PT, R2, 0x70, PT ;  /* 0x000000700200780c */ /* 0x000fc40003f64270 */
[----:B------:R-:W-:Y:S02]  /*246f0*/  ISETP.GT.AND P4, PT, R2, 0x7c, PT ;  /* 0x0000007c0200780c */ /* 0x000fe40003f84270 */
[----:B-1----:R-:W-:-:S04]  /*24700*/  LOP3.LUT R3, R3, 0x1f, RZ, 0xc0, !PT ;  /* 0x0000001f03037812 */ /* 0x002fc800078ec0ff */
[----:B------:R-:W-:Y:S02]  /*24710*/  ISETP.GE.AND P0, PT, R3, R2, PT ;  /* 0x000000020300720c */ /* 0x000fe40003f06270 */
[----:B---3--:R-:W-:-:S04]  /*24720*/  @P1 LOP3.LUT R5, R5, R4, RZ, 0x3c, !PT ;  /* 0x0000000405051212 */ /* 0x008fc800078e3cff */
[----:B------:R-:W-:-:S04]  /*24730*/  @P1 LOP3.LUT R4, R5, R4, RZ, 0x3c, !PT ;  /* 0x0000000405041212 */ /* 0x000fc800078e3cff */
[----:B------:R-:W-:-:S05]  /*24740*/  @P1 LOP3.LUT R5, R5, R4, RZ, 0x3c, !PT ;  /* 0x0000000405051212 */ /* 0x000fca00078e3cff */
[----:B------:R-:W3:Y:S04]  /*24750*/  @P1 LDG.E.U8 R31, desc[UR40][R4.64] ;  /* 0x00000028041f1981 */ /* 0x000ee8000c1e1100 */
[----:B---3--:R0:W-:Y:S04]  /*24760*/  STL [R1+0xf38], R31 ;  /* 0x000f381f01007387 */ /* 0x0081e80000100800 */
[----:B0-----:R-:W3:Y:S04]  /*24770*/  LDL.LU R31, [R1+0x4580] ;  /* 0x00458000011f7983 */ /* 0x001ee80000300800 */
[----:B------:R-:W4:Y:S04]  /*24780*/  LDL R4, [R1+0xfe4] ;  /* 0x000fe40001047983 */ /* 0x000f280000100800 */
[----:B------:R-:W4:Y:S01]  /*24790*/  LDL R5, [R1+0xfe8] ;  /* 0x000fe80001057983 */ /* 0x000f220000100800 */
[----:B--2---:R-:W-:-:S02]  /*247a0*/  PRMT R30, RZ, 0x7610, R30 ;  /* 0x00007610ff1e7816 */ /* 0x004fc4000000001e */
[----:B----4-:R-:W-:-:S04]  /*247b0*/  @P1 LOP3.LUT R5, R5, R4, RZ, 0x3c, !PT ;  /* 0x0000000405051212 */ /* 0x010fc800078e3cff */
[----:B------:R-:W-:-:S04]  /*247c0*/  @P1 LOP3.LUT R4, R5, R4, RZ, 0x3c, !PT ;  /* 0x0000000405041212 */ /* 0x000fc800078e3cff */
[----:B------:R-:W-:-:S05]  /*247d0*/  @P1 LOP3.LUT R5, R5, R4, RZ, 0x3c, !PT ;  /* 0x0000000405051212 */ /* 0x000fca00078e3cff */
[----:B------:R-:W2:Y:S04]  /*247e0*/  @P1 LDG.E.U8 R30, desc[UR40][R4.64] ;  /* 0x00000028041e1981 */ /* 0x000ea8000c1e1100 */
[----:B--2---:R0:W-:Y:S04]  /*247f0*/  STL [R1+0xf34], R30 ;  /* 0x000f341e01007387 */ /* 0x0041e80000100800 */
[----:B0-----:R-:W2:Y:S04]  /*24800*/  LDL.LU R30, [R1+0x457c] ;  /* 0x00457c00011e7983 */ /* 0x001ea80000300800 */
[----:B------:R-:W4:Y:S04]  /*24810*/  LDL R4, [R1+0xfec] ;  /* 0x000fec0001047983 */ /* 0x000f280000100800 */
[----:B------:R-:W4:Y:S01]  /*24820*/  LDL R5, [R1+0xff0] ;  /* 0x000ff00001057983 */ /* 0x000f220000100800 */
[----:B---3--:R-:W-:-:S02]  /*24830*/  PRMT R31, RZ, 0x7610, R31 ;  /* 0x00007610ff1f7816 */ /* 0x008fc4000000001f */
[----:B----4-:R-:W-:-:S04]  /*24840*/  @P1 LOP3.LUT R5, R5, R4, RZ, 0x3c, !PT ;  /* 0x0000000405051212 */ /* 0x010fc800078e3cff */
        /* <DEDUP_REMOVED lines=38> */
[----:B------:R-:W3:Y:S01]  /*24ab0*/  @P2 LDG.E.U8 R31, desc[UR40][R4.64] ;  /* 0x00000028041f2981 */ /* 0x000ee2000c1e1100 */
[----:B------:R-:W-:-:S03]  /*24ac0*/  ISETP.GT.AND P1, PT, R2, 0x2, PT ;  /* 0x000000020200780c */ /* 0x000fc60003f24270 */
        /* <DEDUP_REMOVED lines=3425> */
[----:B------:R-:W4:Y:S02]  /*320e0*/  LDL R5, [R1+0x3124] ;  /* 0x0031240001057983 */ /* 0x000f240000100800 */
[----:B----4-:R-:W-:-:S04]  /*320f0*/  @P1 LOP3.LUT R5, R5, R4, RZ, 0x3c, !PT ;  /* 0x0000000405051212 */ /* 0x010fc800078e3cff */
[----:B------:R-:W-:-:S04]  /*32100*/  @P1 LOP3.LUT R4, R5, R4, RZ, 0x3c, !PT ;  /* 0x0000000405041212 */ /* 0x000fc800078e3cff */
[----:B------:R-:W-:-:S05]  /*32110*/  @P1 LOP3.LUT R5, R5, R4, RZ, 0x3c, !PT ;  /* 0x0000000405051212 */ /* 0x000fca00078e3cff */
[----:B------:R-:W4:Y:S04]  /*32120*/  @P1 LDG.E.U8 R15, desc[UR40][R4.64] ;  /* 0x00000028040f1981 */ /* 0x000f28000c1e1100 */
[----:B----4-:R0:W-:Y:S04]  /*32130*/  STL [R1+0x130], R15 ;  /* 0x0001300f01007387 */ /* 0x0101e80000100800 */
[----:B0-----:R-:W4:Y:S04]  /*32140*/  LDL.LU R15, [R1+0x3f9c] ;  /* 0x003f9c00010f7983 */ /* 0x001f280000300800 */
[----:B------:R-:W2:Y:S04]  /*32150*/  LDL R4, [R1+0x3118] ;  /* 0x0031180001047983 */ /* 0x000ea80000100800 */
[----:B------:R-:W2:Y:S02]  /*32160*/  LDL R5, [R1+0x311c] ;  /* 0x00311c0001057983 */ /* 0x000ea40000100800 */
[----:B--2---:R-:W-:-:S04]  /*32170*/  @P1 LOP3.LUT R5, R5, R4, RZ, 0x3c, !PT ;  /* 0x0000000405051212 */ /* 0x004fc800078e3cff */
[----:B------:R-:W-:-:S04]  /*32180*/  @P1 LOP3.LUT R4, R5, R4, RZ, 0x3c, !PT ;  /* 0x0000000405041212 */ /* 0x000fc800078e3cff */
[----:B------:R-:W-:-:S05]  /*32190*/  @P1 LOP3.LUT R5, R5, R4, RZ, 0x3c, !PT ;  /* 0x0000000405051212 */ /* 0x000fca00078e3cff */
[----:B------:R-:W2:Y:S01]  /*321a0*/  @P1 LDG.E.U8 R28, desc[UR40][R4.64] ;  /* 0x00000028041c1981 */ /* 0x000ea2000c1e1100 */
[----:B------:R-:W-:-:S03]  /*321b0*/  ISETP.GT.AND P2, PT, R2, 0x5f, PT ;  /* 0x0000005f0200780c */ /* 0x000fc60003f44270 */
[----:B--2---:R0:W-:Y:S04]  /*321c0*/  STL [R1+0x12c], R28 ;  /* 0x00012c1c01007387 */ /* 0x0041e80000100800 */
[----:B0-----:R-:W2:Y:S04]  /*321d0*/  LDL.LU R28, [R1+0x3f98] ;  /* 0x003f9800011c7983 */ /* 0x001ea80000300800 */
[----:B------:R-:W2:Y:S04]  /*321e0*/  LDL R4, [R1+0x3110] ;  /* 0x0031100001047983 */ /* 0x000ea80000100800 */
[----:B------:R-:W2:Y:S02]  /*321f0*/  LDL R5, [R1+0x3114] ;  /* 0x0031140001057983 */ /* 0x000ea40000100800 */
[----:B--2---:R-:W-:-:S04]  /*32200*/  @P2 LOP3.LUT R5, R5, R4, RZ, 0x3c, !PT ;  /* 0x0000000405052212 */ /* 0x004fc800078e3cff */
[----:B------:R-:W-:-:S04]  /*32210*/  @P2 LOP3.LUT R4, R5, R4, RZ, 0x3c, !PT ;  /* 0x0000000405042212 */ /* 0x000fc800078e3cff */
[----:B------:R-:W-:-:S05]  /*32220*/  @P2 LOP3.LUT R5, R5, R4, RZ, 0x3c, !PT ;  /* 0x0000000405052212 */ /* 0x000fca00078e3cff */
[----:B------:R-:W2:Y:S04]  /*32230*/  @P2 LDG.E.U8 R23, desc[UR40][R4.64] ;  /* 0x0000002804172981 */ /* 0x000ea8000c1e1100 */
        /* <DEDUP_REMOVED lines=300> */
[----:B------:R-:W2:Y:S01]  /*33500*/  LDL R5, [R1+0x2fec] ;  /* 0x002fec0001057983 */ /* 0x000ea20000100800 */
[----:B------:R-:W-:-:S02]  /*33510*/  PRMT R30, RZ, 0x7610, R30 ;  /* 0x00007610ff1e7816 */ /* 0x000fc4000000001e */
[----:B--2---:R-:W-:-:S04]  /*33520*/  @P1 LOP3.LUT R5, R5, R4, RZ, 0x3c, !PT ;  /* 0x0000000405051212 */ /* 0x004fc800078e3cff */
[----:B------:R-:W-:-:S04]  /*33530*/  @P1 LOP3.LUT R4, R5, R4, RZ, 0x3c, !PT ;  /* 0x0000000405041212 */ /* 0x000fc800078e3cff */
[----:B------:R-:W-:-:S05]  /*33540*/  @P1 LOP3.LUT R5, R5, R4, RZ, 0x3c, !PT ;  /* 0x0000000405051212 */ /* 0x000fca00078e3cff */
[----:B------:R0:W2:Y:S04]  /*33550*/  @P1 LDG.E.U8 R30, desc[UR40][R4.64] ;  /* 0x00000028041e1981 */ /* 0x0000a8000c1e1100 */
[----:B------:R-:W0:Y:S04]  /*33560*/  LDL R4, [R1+0x2fe0] ;  /* 0x002fe00001047983 */ /* 0x000e280000100800 */
[----:B------:R-:W0:Y:S02]  /*33570*/  LDL R5, [R1+0x2fe4] ;  /* 0x002fe40001057983 */ /* 0x000e240000100800 */
[----:B0-----:R-:W-:-:S04]  /*33580*/  @P1 LOP3.LUT R5, R5, R4, RZ, 0x3c, !PT ;  /* 0x0000000405051212 */ /* 0x001fc800078e3cff */
[----:B------:R-:W-:-:S04]  /*33590*/  @P1 LOP3.LUT R4, R5, R4, RZ, 0x3c, !PT ;  /* 0x0000000405041212 */ /* 0x000fc800078e3cff */
[----:B------:R-:W-:-:S05]  /*335a0*/  @P1 LOP3.LUT R5, R5, R4, RZ, 0x3c, !PT ;  /* 0x0000000405051212 */ /* 0x000fca00078e3cff */
[----:B------:R-:W3:Y:S04]  /*335b0*/  @P1 LDG.E.U8 R11, desc[UR40][R4.64] ;  /* 0x00000028040b1981 */ /* 0x000ee8000c1e1100 */
[----:B--2---:R0:W-:Y:S04]  /*335c0*/  STL [R1+0x94], R30 ;  /* 0x0000941e01007387 */ /* 0x0041e80000100800 */
[----:B0-----:R-:W2:Y:S04]  /*335d0*/  LDL R30, [R1+0x2fbc] ;  /* 0x002fbc00011e7983 */ /* 0x001ea80000100800 */
[----:B---3--:R0:W-:Y:S04]  /*335e0*/  STL [R1+0x90], R11 ;  /* 0x0000900b01007387 */ /* 0x0081e80000100800 */
[----:B0-----:R-:W3:Y:S04]  /*335f0*/  LDL.LU R11, [R1+0x3f00] ;  /* 0x003f0000010b7983 */ /* 0x001ee80000300800 */
        /* <DEDUP_REMOVED lines=33> */
[----:B------:R-:W2:Y:S01]  /*33810*/  LDL R5, [R1+0x2fb8] ;  /* 0x002fb80001057983 */ /* 0x000ea20000100800 */
[----:B------:R-:W-:-:S03]  /*33820*/  @P2 IMAD.MOV.U32 R4, RZ, RZ, R30 ;  /* 0x000000ffff042224 */ /* 0x000fc600078e001e */
[----:B------:R-:W3:Y:S04]  /*33830*/  LDL R30, [R1+0x2f94] ;  /* 0x002f9400011e7983 */ /* 0x000ee80000100800 */
[----:B--2---:R-:W2:Y:S01]  /*33840*/  @P2 LDG.E.U8 R41, desc[UR40][R4.64] ;  /* 0x0000002804292981 */ /* 0x004ea2000c1e1100 */
        /* <DEDUP_REMOVED lines=36> */
[----:B------:R-:W2:Y:S02]  /*33a90*/  LDL R5, [R1+0x2f90] ;  /* 0x002f900001057983 */ /* 0x000ea40000100800 */
[----:B---3--:R-:W-:-:S02]  /*33aa0*/  @P2 IMAD.MOV.U32 R4, RZ, RZ, R30 ;  /* 0x000000ffff042224 */ /* 0x008fc400078e001e */
[----:B------:R-:W3:Y:S04]  /*33ab0*/  LDL R30, [R1+0x2f6c] ;  /* 0x002f6c00011e7983 */ /* 0x000ee80000100800 */
[----:B--2---:R-:W2:Y:S04]  /*33ac0*/  @P2 LDG.E.U8 R51, desc[UR40][R4.64] ;  /* 0x0000002804332981 */ /* 0x004ea8000c1e1100 */
        /* <DEDUP_REMOVED lines=26> */
[----:B------:R-:W0:Y:S01]  /*33c70*/  LDL R5, [R1+0x2f74] ;  /* 0x002f740001057983 */ /* 0x000e220000100800 */
[----:B------:R-:W-:-:S13]  /*33c80*/  ISETP.GT.AND P1, PT, R2, 0x6c, PT ;  /* 0x0000006c0200780c */ /* 0x000fda0003f24270 */
        /* <DEDUP_REMOVED lines=8> */
[----:B------:R-:W2:Y:S01]  /*33d10*/  LDL R5, [R1+0x2f68] ;  /* 0x002f680001057983 */ /* 0x000ea20000100800 */
[----:B------:R-:W-:-:S03]  /*33d20*/  @P1 IMAD.MOV.U32 R4, RZ, RZ, R30 ;  /* 0x000000ffff041224 */ /* 0x000fc600078e001e */
[----:B------:R-:W3:Y:S04]  /*33d30*/  LDL R30, [R1+0x2f4c] ;  /* 0x002f4c00011e7983 */ /* 0x000ee80000100800 */
[----:B--2---:R-:W2:Y:S04]  /*33d40*/  @P1 LDG.E.U8 R57, desc[UR40][R4.64] ;  /* 0x0000002804391981 */ /* 0x004ea8000c1e1100 */
[----:B--2---:R0:W-:Y:S04]  /*33d50*/  STL [R1+0x54], R57 ;  /* 0x0000543901007387 */ /* 0x0041e80000100800 */
[----:B0-----:R-:W2:Y:S04]  /*33d60*/  LDL.LU R57, [R1+0x3ec8] ;  /* 0x003ec80001397983 */ /* 0x001ea80000300800 */
[----:B------:R-:W2:Y:S04]  /*33d70*/  LDL R4, [R1+0x2f60] ;  /* 0x002f600001047983 */ /* 0x000ea80000100800 */
[----:B------:R-:W2:Y:S01]  /*33d80*/  LDL R5, [R1+0x2f64] ;  /* 0x002f640001057983 */ /* 0x000ea20000100800 */
[----:B----4-:R-:W-:-:S02]  /*33d90*/  PRMT R15, RZ, 0x7610, R15 ;  /* 0x00007610ff0f7816 */ /* 0x010fc4000000000f */
[----:B--2---:R-:W-:-:S04]  /*33da0*/  @P1 LOP3.LUT R5, R5, R4, RZ, 0x3c, !PT ;  /* 0x0000000405051212 */ /* 0x004fc800078e3cff */
[----:B------:R-:W-:-:S04]  /*33db0*/  @P1 LOP3.LUT R4, R5, R4, RZ, 0x3c, !PT ;  /* 0x0000000405041212 */ /* 0x000fc800078e3cff */
[----:B------:R-:W-:-:S05]  /*33dc0*/  @P1 LOP3.LUT R5, R5, R4, RZ, 0x3c, !PT ;  /* 0x0000000405051212 */ /* 0x000fca00078e3cff */
[----:B------:R0:W2:Y:S04]  /*33dd0*/  @P1 LDG.E.U8 R15, desc[UR40][R4.64] ;  /* 0x00000028040f1981 */ /* 0x0000a8000c1e1100 */
[----:B------:R-:W0:Y:S04]  /*33de0*/  LDL R4, [R1+0x2f58] ;  /* 0x002f580001047983 */ /* 0x000e280000100800 */
[----:B------:R-:W0:Y:S01]  /*33df0*/  LDL R5, [R1+0x2f5c] ;  /* 0x002f5c0001057983 */ /* 0x000e220000100800 */
[----:B------:R-:W-:Y:S02]  /*33e00*/  PRMT R28, RZ, 0x7610, R28 ;  /* 0x00007610ff1c7816 */ /* 0x000fe4000000001c */
[----:B------:R-:W-:-:S02]  /*33e10*/  ISETP.GT.AND P2, PT, R2, 0x6d, PT ;  /* 0x0000006d0200780c */ /* 0x000fc40003f44270 */
[----:B0-----:R-:W-:-:S04]  /*33e20*/  @P1 LOP3.LUT R5, R5, R4, RZ, 0x3c, !PT ;  /* 0x0000000405051212 */ /* 0x001fc800078e3cff */
[----:B------:R-:W-:-:S04]  /*33e30*/  @P1 LOP3.LUT R4, R5, R4, RZ, 0x3c, !PT ;  /* 0x0000000405041212 */ /* 0x000fc800078e3cff */
[----:B------:R-:W-:Y:S01]  /*33e40*/  @P1 LOP3.LUT R5, R5, R4, RZ, 0x3c, !PT ;  /* 0x0000000405051212 */ /* 0x000fe200078e3cff */
[----:B--2---:R0:W-:Y:S04]  /*33e50*/  STL [R1+0x50], R15 ;  /* 0x0000500f01007387 */ /* 0x0041e80000100800 */
[----:B------:R1:W2:Y:S01]  /*33e60*/  @P1 LDG.E.U8 R28, desc[UR40][R4.64] ;  /* 0x00000028041c1981 */ /* 0x0002a2000c1e1100 */
[----:B------:R-:W-:-:S03]  /*33e70*/  PRMT R23, RZ, 0x7610, R23 ;  /* 0x00007610ff177816 */ /* 0x000fc60000000017 */
[----:B0-----:R-:W4:Y:S04]  /*33e80*/  LDL R15, [R1+0x2f44] ;  /* 0x002f4400010f7983 */ /* 0x001f280000100800 */
[----:B------:R-:W3:Y:S01]  /*33e90*/  LDL R5, [R1+0x2f50] ;  /* 0x002f500001057983 */ /* 0x000ee20000100800 */
[----:B-1----:R-:W-:-:S03]  /*33ea0*/  @P2 IMAD.MOV.U32 R4, RZ, RZ, R31 ;  /* 0x000000ffff042224 */ /* 0x002fc600078e001f */
[----:B--2---:R0:W-:Y:S01]  /*33eb0*/  STL [R1+0x4c], R28 ;  /* 0x00004c1c01007387 */ /* 0x0041e20000100800 */
[----:B------:R-:W-:-:S03]  /*33ec0*/  PRMT R26, RZ, 0x7610, R26 ;  /* 0x00007610ff1a7816 */ /* 0x000fc6000000001a */
[----:B------:R-:W2:Y:S04]  /*33ed0*/  LDL R31, [R1+0x2f30] ;  /* 0x002f3000011f7983 */ /* 0x000ea80000100800 */
[----:B---3--:R1:W3:Y:S04]  /*33ee0*/  @P2 LDG.E.U8 R23, desc[UR40][R4.64] ;  /* 0x0000002804172981 */ /* 0x0082e8000c1e1100 */
[----:B0-----:R-:W2:Y:S04]  /*33ef0*/  LDL R28, [R1+0x2f3c] ;  /* 0x002f3c00011c7983 */ /* 0x001ea80000100800 */
[----:B------:R-:W2:Y:S01]  /*33f00*/  LDL R5, [R1+0x2f48] ;  /* 0x002f480001057983 */ /* 0x000ea20000100800 */
[----:B-1----:R-:W-:-:S03]  /*33f10*/  @P2 IMAD.MOV.U32 R4, RZ, RZ, R30 ;  /* 0x000000ffff042224 */ /* 0x002fc600078e001e */
[----:B---3--:R0:W-:Y:S01]  /*33f20*/  STL [R1+0x48], R23 ;  /* 0x0000481701007387 */ /* 0x0081e20000100800 */
[----:B------:R-:W-:-:S03]  /*33f30*/  PRMT R14, RZ, 0x7610, R14 ;  /* 0x00007610ff0e7816 */ /* 0x000fc6000000000e */
[----:B------:R-:W3:Y:S04]  /*33f40*/  LDL R30, [R1+0x2f28] ;  /* 0x002f2800011e7983 */ /* 0x000ee80000100800 */
[----:B--2---:R4:W2:Y:S04]  /*33f50*/  @P2 LDG.E.U8 R26, desc[UR40][R4.64] ;  /* 0x00000028041a2981 */ /* 0x0048a8000c1e1100 */
[----:B0-----:R-:W3:Y:S04]  /*33f60*/  LDL R23, [R1+0x2f34] ;  /* 0x002f340001177983 */ /* 0x001ee80000100800 */
[----:B------:R-:W3:Y:S01]  /*33f70*/  LDL R5, [R1+0x2f40] ;  /* 0x002f400001057983 */ /* 0x000ee20000100800 */
[----:B----4-:R-:W-:-:S03]  /*33f80*/  @P2 IMAD.MOV.U32 R4, RZ, RZ, R15 ;  /* 0x000000ffff042224 */ /* 0x010fc600078e000f */
[----:B--2---:R0:W-:Y:S01]  /*33f90*/  STL [R1+0x44], R26 ;  /* 0x0000441a01007387 */ /* 0x0041e20000100800 */
[----:B------:R-:W-:-:S03]  /*33fa0*/  PRMT R12, RZ, 0x7610, R12 ;  /* 0x00007610ff0c7816 */ /* 0x000fc6000000000c */
[----:B------:R-:W2:Y:S04]  /*33fb0*/  LDL R15, [R1+0x2ef0] ;  /* 0x002ef000010f7983 */ /* 0x000ea80000100800 */
[----:B---3--:R1:W3:Y:S04]  /*33fc0*/  @P2 LDG.E.U8 R14, desc[UR40][R4.64] ;  /* 0x00000028040e2981 */ /* 0x0082e8000c1e1100 */
[----:B0-----:R-:W4:Y:S04]  /*33fd0*/  LDL R26, [R1+0x2f2c] ;  /* 0x002f2c00011a7983 */ /* 0x001f280000100800 */
[----:B------:R-:W2:Y:S01]  /*33fe0*/  LDL R5, [R1+0x2f38] ;  /* 0x002f380001057983 */ /* 0x000ea20000100800 */
[----:B-1----:R-:W-:-:S05]  /*33ff0*/  @P2 IMAD.MOV.U32 R4, RZ, RZ, R28 ;  /* 0x000000ffff042224 */ /* 0x002fca00078e001c */
[----:B--2---:R-:W2:Y:S04]  /*34000*/  @P2 LDG.E.U8 R12, desc[UR40][R4.64] ;  /* 0x00000028040c2981 */ /* 0x004ea8000c1e1100 */
[----:B---3--:R0:W-:Y:S04]  /*34010*/  STL [R1+0x40], R14 ;  /* 0x0000400e01007387 */ /* 0x0081e80000100800 */
[----:B------:R-:W3:Y:S04]  /*34020*/  LDL R28, [R1+0x2ee8] ;  /* 0x002ee800011c7983 */ /* 0x000ee80000100800 */
[----:B0-----:R-:W3:Y:S01]  /*34030*/  LDL R14, [R1+0x2ef4] ;  /* 0x002ef400010e7983 */ /* 0x001ee20000100800 */
[----:B------:R-:W-:-:S02]  /*34040*/  ISETP.GT.AND P1, PT, R2, 0x6e, PT ;  /* 0x0000006e0200780c */ /* 0x000fc40003f24270 */
[----:B------:R-:W-:Y:S01]  /*34050*/  PRMT R16, RZ, 0x7610, R16 ;  /* 0x00007610ff107816 */ /* 0x000fe20000000010 */
[----:B--2---:R0:W-:Y:S04]  /*34060*/  STL [R1+0x3c], R12 ;  /* 0x00003c0c01007387 */ /* 0x0041e80000100800 */
[----:B0-----:R-:W2:Y:S06]  /*34070*/  LDL R12, [R1+0x2eec] ;  /* 0x002eec00010c7983 */ /* 0x001eac0000100800 */
[----:B------:R-:W-:-:S02]  /*34080*/  @P1 IMAD.MOV.U32 R4, RZ, RZ, R23 ;  /* 0x000000ffff041224 */ /* 0x000fc400078e0017 */
[----:B------:R-:W-:Y:S01]  /*34090*/  @P1 IMAD.MOV.U32 R5, RZ, RZ, R31 ;  /* 0x000000ffff051224 */ /* 0x000fe200078e001f */
[----:B------:R-:W-:Y:S02]  /*340a0*/  PRMT R25, RZ, 0x7610, R25 ;  /* 0x00007610ff197816 */ /* 0x000fe40000000019 */
[----:B------:R-:W-:Y:S02]  /*340b0*/  PRMT R29, RZ, 0x7610, R29 ;  /* 0x00007610ff1d7816 */ /* 0x000fe4000000001d */
[----:B------:R-:W-:Y:S01]  /*340c0*/  PRMT R13, RZ, 0x7610, R13 ;  /* 0x00007610ff0d7816 */ /* 0x000fe2000000000d */
[----:B------:R-:W2:Y:S04]  /*340d0*/  LDL R23, [R1+0x2ee0] ;  /* 0x002ee00001177983 */ /* 0x000ea80000100800 */
[----:B------:R4:W2:Y:S02]  /*340e0*/  @P1 LDG.E.U8 R16, desc[UR40][R4.64] ;  /* 0x0000002804101981 */ /* 0x0008a4000c1e1100 */
[----:B----4-:R-:W-:-:S02]  /*340f0*/  @P1 IMAD.MOV.U32 R4, RZ, RZ, R26 ;  /* 0x000000ffff041224 */ /* 0x010fc400078e001a */
[----:B------:R-:W-:-:S05]  /*34100*/  @P1 IMAD.MOV.U32 R5, RZ, RZ, R30 ;  /* 0x000000ffff051224 */ /* 0x000fca00078e001e */
[----:B------:R3:W4:Y:S02]  /*34110*/  @P1 LDG.E.U8 R25, desc[UR40][R4.64] ;  /* 0x0000002804191981 */ /* 0x000724000c1e1100 */
[----:B---3--:R-:W-:Y:S02]  /*34120*/  @P3 IMAD.MOV.U32 R4, RZ, RZ, R14 ;  /* 0x000000ffff043224 */ /* 0x008fe400078e000e */
[----:B------:R-:W-:-:S05]  /*34130*/  @P3 IMAD.MOV.U32 R5, RZ, RZ, R15 ;  /* 0x000000ffff053224 */ /* 0x000fca00078e000f */
[----:B------:R0:W3:Y:S02]  /*34140*/  @P3 LDG.E.U8 R29, desc[UR40][R4.64] ;  /* 0x00000028041d3981 */ /* 0x0000e4000c1e1100 */
[----:B0-----:R-:W-:Y:S02]  /*34150*/  @P3 IMAD.MOV.U32 R5, RZ, RZ, R28 ;  /* 0x000000ffff053224 */ /* 0x001fe400078e001c */
[----:B--2---:R-:W-:-:S05]  /*34160*/  @P3 IMAD.MOV.U32 R4, RZ, RZ, R12 ;  /* 0x000000ffff043224 */ /* 0x004fca00078e000c */
[----:B------:R-:W2:Y:S04]  /*34170*/  @P3 LDG.E.U8 R13, desc[UR40][R4.64] ;  /* 0x00000028040d3981 */ /* 0x000ea8000c1e1100 */
[----:B------:R0:W-:Y:S04]  /*34180*/  STL [R1+0x38], R16 ;  /* 0x0000381001007387 */ /* 0x0001e80000100800 */
[----:B------:R-:W3:Y:S04]  /*34190*/  LDL R26, [R1+0x2ed8] ;  /* 0x002ed800011a7983 */ /* 0x000ee80000100800 */
[----:B0-----:R-:W3:Y:S04]  /*341a0*/  LDL R16, [R1+0x2ee4] ;  /* 0x002ee40001107983 */ /* 0x001ee80000100800 */
[----:B----4-:R0:W-:Y:S04]  /*341b0*/  STL [R1+0x34], R25 ;  /* 0x0000341901007387 */ /* 0x0101e80000100800 */
[----:B------:R-:W4:Y:S04]  /*341c0*/  LDL R15, [R1+0x2e70] ;  /* 0x002e7000010f7983 */ /* 0x000f280000100800 */
[----:B------:R-:W4:Y:S04]  /*341d0*/  LDL R14, [R1+0x2e74] ;  /* 0x002e7400010e7983 */ /* 0x000f280000100800 */
[----:B------:R-:W4:Y:S04]  /*341e0*/  LDL R12, [R1+0x2e6c] ;  /* 0x002e6c00010c7983 */ /* 0x000f280000100800 */
[----:B0-----:R-:W4:Y:S04]  /*341f0*/  LDL R25, [R1+0x2edc] ;  /* 0x002edc0001197983 */ /* 0x001f280000100800 */
[----:B--2---:R0:W-:Y:S04]  /*34200*/  STL [R1+0x14], R13 ;  /* 0x0000140d01007387 */ /* 0x0041e80000100800 */
[----:B0-----:R-:W2:Y:S01]  /*34210*/  LDL R13, [R1+0x2e68] ;  /* 0x002e6800010d7983 */ /* 0x001ea20000100800 */
[----:B------:R-:W-:-:S02]  /*34220*/  ISETP.GT.AND P2, PT, R2, 0x74, PT ;  /* 0x000000740200780c */ /* 0x000fc40003f44270 */
[----:B------:R-:W-:Y:S01]  /*34230*/  PRMT R27, RZ, 0x7610, R27 ;  /* 0x00007610ff1b7816 */ /* 0x000fe2000000001b */
[----:B---3--:R-:W-:Y:S02]  /*34240*/  @P3 IMAD.MOV.U32 R4, RZ, RZ, R16 ;  /* 0x000000ffff043224 */ /* 0x008fe400078e0010 */
[----:B------:R-:W-:Y:S01]  /*34250*/  @P3 IMAD.MOV.U32 R5, RZ, RZ, R23 ;  /* 0x000000ffff053224 */ /* 0x000fe200078e0017 */
[----:B------:R-:W-:Y:S02]  /*34260*/  PRMT R24, RZ, 0x7610, R24 ;  /* 0x00007610ff187816 */ /* 0x000fe40000000018 */
[----:B------:R-:W-:Y:S02]  /*34270*/  PRMT R44, RZ, 0x7610, R44 ;  /* 0x00007610ff2c7816 */ /* 0x000fe4000000002c */
[----:B------:R-:W-:Y:S01]  /*34280*/  PRMT R42, RZ, 0x7610, R42 ;  /* 0x00007610ff2a7816 */ /* 0x000fe2000000002a */
[----:B------:R-:W3:Y:S04]  /*34290*/  LDL R23, [R1+0x2e60] ;  /* 0x002e600001177983 */ /* 0x000ee80000100800 */
[----:B------:R4:W3:Y:S04]  /*342a0*/  @P3 LDG.E.U8 R27, desc[UR40][R4.64] ;  /* 0x00000028041b3981 */ /* 0x0008e8000c1e1100 */
[----:B------:R-:W3:Y:S01]  /*342b0*/  LDL R16, [R1+0x2e64] ;  /* 0x002e640001107983 */ /* 0x000ee20000100800 */
[----:B----4-:R-:W-:-:S02]  /*342c0*/  @P3 IMAD.MOV.U32 R4, RZ, RZ, R25 ;  /* 0x000000ffff043224 */ /* 0x010fc400078e0019 */
[----:B------:R-:W-:-:S05]  /*342d0*/  @P3 IMAD.MOV.U32 R5, RZ, RZ, R26 ;  /* 0x000000ffff053224 */ /* 0x000fca00078e001a */
[----:B------:R0:W4:Y:S02]  /*342e0*/  @P3 LDG.E.U8 R24, desc[UR40][R4.64] ;  /* 0x0000002804183981 */ /* 0x000124000c1e1100 */
[----:B0-----:R-:W-:Y:S02]  /*342f0*/  @P2 IMAD.MOV.U32 R4, RZ, RZ, R14 ;  /* 0x000000ffff042224 */ /* 0x001fe400078e000e */
[----:B------:R-:W-:Y:S01]  /*34300*/  @P2 IMAD.MOV.U32 R5, RZ, RZ, R15 ;  /* 0x000000ffff052224 */ /* 0x000fe200078e000f */
[----:B------:R-:W4:Y:S04]  /*34310*/  LDL R14, [R1+0x2e5c] ;  /* 0x002e5c00010e7983 */ /* 0x000f280000100800 */
[----:B------:R-:W4:Y:S04]  /*34320*/  LDL R15, [R1+0x2e58] ;  /* 0x002e5800010f7983 */ /* 0x000f280000100800 */
[----:B------:R0:W4:Y:S02]  /*34330*/  @P2 LDG.E.U8 R44, desc[UR40][R4.64] ;  /* 0x00000028042c2981 */ /* 0x000124000c1e1100 */
[----:B0-----:R-:W-:-:S02]  /*34340*/  @P2 IMAD.MOV.U32 R4, RZ, RZ, R12 ;  /* 0x000000ffff042224 */ /* 0x001fc400078e000c */
[----:B--2---:R-:W-:-:S05]  /*34350*/  @P2 IMAD.MOV.U32 R5, RZ, RZ, R13 ;  /* 0x000000ffff052224 */ /* 0x004fca00078e000d */
[----:B------:R3:W2:Y:S01]  /*34360*/  @P2 LDG.E.U8 R42, desc[UR40][R4.64] ;  /* 0x00000028042a2981 */ /* 0x0006a2000c1e1100 */
[----:B------:R-:W-:Y:S01]  /*34370*/  PRMT R40, RZ, 0x7610, R40 ;  /* 0x00007610ff287816 */ /* 0x000fe20000000028 */
[----:B---3--:R-:W-:Y:S02]  /*34380*/  @P2 IMAD.MOV.U32 R4, RZ, RZ, R16 ;  /* 0x000000ffff042224 */ /* 0x008fe400078e0010 */
[----:B------:R-:W-:-:S05]  /*34390*/  @P2 IMAD.MOV.U32 R5, RZ, RZ, R23 ;  /* 0x000000ffff052224 */ /* 0x000fca00078e0017 */
[----:B------:R0:W3:Y:S04]  /*343a0*/  @P2 LDG.E.U8 R40, desc[UR40][R4.64] ;  /* 0x0000002804282981 */ /* 0x0000e8000c1e1100 */
[----:B----4-:R-:W-:Y:S04]  /*343b0*/  STL [R1+0x3ea0], R44 ;  /* 0x003ea02c01007387 */ /* 0x010fe80000100800 */
[----:B------:R-:W4:Y:S04]  /*343c0*/  LDL R13, [R1+0x2df0] ;  /* 0x002df000010d7983 */ /* 0x000f280000100800 */
[----:B------:R-:W4:Y:S01]  /*343d0*/  LDL R12, [R1+0x2df4] ;  /* 0x002df400010c7983 */ /* 0x000f220000100800 */
[----:B------:R-:W-:Y:S01]  /*343e0*/  PRMT R38, RZ, 0x7610, R38 ;  /* 0x00007610ff267816 */ /* 0x000fe20000000026 */
[----:B0-----:R-:W-:-:S02]  /*343f0*/  @P2 IMAD.MOV.U32 R4, RZ, RZ, R14 ;  /* 0x000000ffff042224 */ /* 0x001fc400078e000e */
[----:B------:R-:W-:-:S05]  /*34400*/  @P2 IMAD.MOV.U32 R5, RZ, RZ, R15 ;  /* 0x000000ffff052224 */ /* 0x000fca00078e000f */
[----:B------:R4:W4:Y:S04]  /*34410*/  @P2 LDG.E.U8 R38, desc[UR40][R4.64] ;  /* 0x0000002804262981 */ /* 0x000928000c1e1100 */
[----:B--2---:R-:W-:Y:S04]  /*34420*/  STL [R1+0x3ea4], R42 ;  /* 0x003ea42a01007387 */ /* 0x004fe80000100800 */
[----:B------:R-:W2:Y:S04]  /*34430*/  LDL R25, [R1+0x2de8] ;  /* 0x002de80001197983 */ /* 0x000ea80000100800 */
[----:B------:R0:W-:Y:S04]  /*34440*/  STL [R1+0xc], R24 ;  /* 0x00000c1801007387 */ /* 0x0001e80000100800 */
[----:B------:R-:W-:Y:S01]  /*34450*/  STL [R1+0x18], R29 ;  /* 0x0000181d01007387 */ /* 0x000fe20000100800 */
[----:B------:R-:W-:-:S02]  /*34460*/  ISETP.GT.AND P3, PT, R2, 0x78, PT ;  /* 0x000000780200780c */ /* 0x000fc40003f64270 */
[----:B------:R-:W-:Y:S02]  /*34470*/  PRMT R10, RZ, 0x7610, R10 ;  /* 0x00007610ff0a7816 */ /* 0x000fe4000000000a */
[----:B------:R-:W-:Y:S01]  /*34480*/  PRMT R9, RZ, 0x7610, R9 ;  /* 0x00007610ff097816 */ /* 0x000fe20000000009 */
[----:B------:R-:W2:Y:S04]  /*34490*/  LDL R16, [R1+0x2de4] ;  /* 0x002de40001107983 */ /* 0x000ea80000100800 */
[----:B0-----:R-:W2:Y:S04]  /*344a0*/  LDL R24, [R1+0x2dec] ;  /* 0x002dec0001187983 */ /* 0x001ea80000100800 */
[----:B---3--:R-:W-:Y:S04]  /*344b0*/  STL [R1+0x3ea8], R40 ;  /* 0x003ea82801007387 */ /* 0x008fe80000100800 */
[----:B------:R-:W3:Y:S04]  /*344c0*/  LDL R23, [R1+0x2de0] ;  /* 0x002de00001177983 */ /* 0x000ee80000100800 */
[----:B------:R-:W3:Y:S04]  /*344d0*/  LDL R15, [R1+0x2dd8] ;  /* 0x002dd800010f7983 */ /* 0x000ee80000100800 */
[----:B------:R-:W3:Y:S01]  /*344e0*/  LDL R14, [R1+0x2ddc] ;  /* 0x002ddc00010e7983 */ /* 0x000ee20000100800 */
[----:B----4-:R-:W-:-:S02]  /*344f0*/  @P3 IMAD.MOV.U32 R5, RZ, RZ, R13 ;  /* 0x000000ffff053224 */ /* 0x010fc400078e000d */
[----:B------:R-:W-:-:S05]  /*34500*/  @P3 IMAD.MOV.U32 R4, RZ, RZ, R12 ;  /* 0x000000ffff043224 */ /* 0x000fca00078e000c */
[----:B------:R2:W4:Y:S04]  /*34510*/  @P3 LDG.E.U8 R10, desc[UR40][R4.64] ;  /* 0x00000028040a3981 */ /* 0x000528000c1e1100 */
[----:B------:R-:W-:Y:S04]  /*34520*/  STL [R1+0x3eac], R38 ;  /* 0x003eac2601007387 */ /* 0x000fe80000100800 */
[----:B------:R-:W-:Y:S04]  /*34530*/  STL [R1+0x10], R27 ;  /* 0x0000101b01007387 */ /* 0x000fe80000100800 */
[----:B------:R-:W4:Y:S04]  /*34540*/  LDL R13, [R1+0x2d70] ;  /* 0x002d7000010d7983 */ /* 0x000f280000100800 */
[----:B------:R-:W4:Y:S01]  /*34550*/  LDL R12, [R1+0x2d74] ;  /* 0x002d7400010c7983 */ /* 0x000f220000100800 */
[----:B--2---:R-:W-:-:S02]  /*34560*/  @P3 IMAD.MOV.U32 R5, RZ, RZ, R25 ;  /* 0x000000ffff053224 */ /* 0x004fc400078e0019 */
[----:B------:R-:W-:-:S05]  /*34570*/  @P3 IMAD.MOV.U32 R4, RZ, RZ, R24 ;  /* 0x000000ffff043224 */ /* 0x000fca00078e0018 */
[----:B------:R0:W2:Y:S01]  /*34580*/  @P3 LDG.E.U8 R9, desc[UR40][R4.64] ;  /* 0x0000002804093981 */ /* 0x0000a2000c1e1100 */
[----:B------:R-:W-:Y:S02]  /*34590*/  PRMT R8, RZ, 0x7610, R8 ;  /* 0x00007610ff087816 */ /* 0x000fe40000000008 */
[----:B------:R-:W-:Y:S01]  /*345a0*/  PRMT R7, RZ, 0x7610, R7 ;  /* 0x00007610ff077816 */ /* 0x000fe20000000007 */
[----:B0-----:R-:W-:Y:S02]  /*345b0*/  @P3 IMAD.MOV.U32 R4, RZ, RZ, R16 ;  /* 0x000000ffff043224 */ /* 0x001fe400078e0010 */
[----:B---3--:R-:W-:-:S05]  /*345c0*/  @P3 IMAD.MOV.U32 R5, RZ, RZ, R23 ;  /* 0x000000ffff053224 */ /* 0x008fca00078e0017 */
[----:B------:R0:W3:Y:S04]  /*345d0*/  @P3 LDG.E.U8 R8, desc[UR40][R4.64] ;  /* 0x0000002804083981 */ /* 0x0000e8000c1e1100 */
[----:B----4-:R-:W-:Y:S01]  /*345e0*/  STL [R1+0x3eb0], R10 ;  /* 0x003eb00a01007387 */ /* 0x010fe20000100800 */
[----:B0-----:R-:W-:Y:S02]  /*345f0*/  @P3 IMAD.MOV.U32 R4, RZ, RZ, R14 ;  /* 0x000000ffff043224 */ /* 0x001fe400078e000e */
[----:B------:R-:W-:-:S05]  /*34600*/  @P3 IMAD.MOV.U32 R5, RZ, RZ, R15 ;  /* 0x000000ffff053224 */ /* 0x000fca00078e000f */
[----:B------:R0:W4:Y:S01]  /*34610*/  @P3 LDG.E.U8 R7, desc[UR40][R4.64] ;  /* 0x0000002804073981 */ /* 0x000122000c1e1100 */
[----:B------:R-:W-:-:S06]  /*34620*/  PRMT R6, RZ, 0x7610, R6 ;  /* 0x00007610ff067816 */ /* 0x000fcc0000000006 */
[----:B------:R-:W4:Y:S04]  /*34630*/  @P4 LDG.E.U8 R6, desc[UR40][R12.64] ;  /* 0x000000280c064981 */ /* 0x000f28000c1e1100 */
[----:B--2---:R1:W-:Y:S04]  /*34640*/  STL [R1+0x3eb4], R9 ;  /* 0x003eb40901007387 */ /* 0x0043e80000100800 */
[----:B------:R-:W2:Y:S04]  /*34650*/  LDL R25, [R1+0x2d68] ;  /* 0x002d680001197983 */ /* 0x000ea80000100800 */
[----:B------:R-:W2:Y:S01]  /*34660*/  LDL R16, [R1+0x2d6c] ;  /* 0x002d6c0001107983 */ /* 0x000ea20000100800 */
[----:B0-----:R-:W-:-:S03]  /*34670*/  PRMT R5, RZ, 0x7610, R5 ;  /* 0x00007610ff057816 */ /* 0x001fc60000000005 */
[----:B-1----:R-:W2:Y:S04]  /*34680*/  LDL R9, [R1+0x2d64] ;  /* 0x002d640001097983 */ /* 0x002ea80000100800 */
[----:B---3--:R-:W-:Y:S04]  /*34690*/  STL [R1+0x3eb8], R8 ;  /* 0x003eb80801007387 */ /* 0x008fe80000100800 */
[----:B------:R-:W3:Y:S04]  /*346a0*/  LDL R14, [R1+0x2d60] ;  /* 0x002d6000010e7983 */ /* 0x000ee80000100800 */
[----:B------:R-:W3:Y:S04]  /*346b0*/  LDL R24, [R1+0x2d5c] ;  /* 0x002d5c0001187983 */ /* 0x000ee80000100800 */
[----:B----4-:R0:W-:Y:S04]  /*346c0*/  STL [R1+0x3ebc], R7 ;  /* 0x003ebc0701007387 */ /* 0x0101e80000100800 */
[----:B------:R-:W4:Y:S04]  /*346d0*/  LDL R23, [R1+0x2f20] ;  /* 0x002f200001177983 */ /* 0x000f280000100800 */
[----:B------:R-:W4:Y:S04]  /*346e0*/  LDL R15, [R1+0x2f24] ;  /* 0x002f2400010f7983 */ /* 0x000f280000100800 */
[----:B0-----:R-:W4:Y:S04]  /*346f0*/  LDL R7, [R1+0x2d58] ;  /* 0x002d580001077983 */ /* 0x001f280000100800 */
[----:B------:R0:W-:Y:S04]  /*34700*/  STL [R1+0x3ec0], R6 ;  /* 0x003ec00601007387 */ /* 0x0001e80000100800 */
[----:B------:R-:W4:Y:S01]  /*34710*/  LDL R8, [R1+0x2f1c] ;  /* 0x002f1c0001087983 */ /* 0x000f220000100800 */
[----:B--2---:R-:W-:-:S02]  /*34720*/  @P4 IMAD.MOV.U32 R13, RZ, RZ, R25 ;  /* 0x000000ffff0d4224 */ /* 0x004fc400078e0019 */
[----:B------:R-:W-:Y:S02]  /*34730*/  @P4 IMAD.MOV.U32 R12, RZ, RZ, R16 ;  /* 0x000000ffff0c4224 */ /* 0x000fe400078e0010 */
[----:B------:R-:W2:Y:S04]  /*34740*/  LDL R16, [R1+0x2f18] ;  /* 0x002f180001107983 */ /* 0x000ea80000100800 */
[----:B------:R1:W2:Y:S01]  /*34750*/  @P4 LDG.E.U8 R5, desc[UR40][R12.64] ;  /* 0x000000280c054981 */ /* 0x0002a2000c1e1100 */
[----:B------:R-:W-:Y:S02]  /*34760*/  PRMT R4, RZ, 0x7610, R4 ;  /* 0x00007610ff047816 */ /* 0x000fe40000000004 */
[----:B------:R-:W-:Y:S01]  /*34770*/  PRMT R3, RZ, 0x7610, R3 ;  /* 0x00007610ff037816 */ /* 0x000fe20000000003 */
[----:B-1----:R-:W-:-:S02]  /*34780*/  @P4 IMAD.MOV.U32 R12, RZ, RZ, R9 ;  /* 0x000000ffff0c4224 */ /* 0x002fc400078e0009 */
[----:B---3--:R-:W-:-:S05]  /*34790*/  @P4 IMAD.MOV.U32 R13, RZ, RZ, R14 ;  /* 0x000000ffff0d4224 */ /* 0x008fca00078e000e */
[----:B------:R1:W3:Y:S01]  /*347a0*/  @P4 LDG.E.U8 R4, desc[UR40][R12.64] ;  /* 0x000000280c044981 */ /* 0x0002e2000c1e1100 */
[----:B------:R-:W-:Y:S01]  /*347b0*/  PRMT R22, RZ, 0x7610, R22 ;  /* 0x00007610ff167816 */ /* 0x000fe20000000016 */
[----:B-1----:R-:W-:Y:S02]  /*347c0*/  @P4 IMAD.MOV.U32 R12, RZ, RZ, R24 ;  /* 0x000000ffff0c4224 */ /* 0x002fe400078e0018 */
[----:B----4-:R-:W-:-:S05]  /*347d0*/  @P4 IMAD.MOV.U32 R13, RZ, RZ, R7 ;  /* 0x000000ffff0d4224 */ /* 0x010fca00078e0007 */
[----:B------:R1:W4:Y:S02]  /*347e0*/  @P4 LDG.E.U8 R3, desc[UR40][R12.64] ;  /* 0x000000280c034981 */ /* 0x000324000c1e1100 */
[----:B-1----:R-:W-:Y:S02]  /*347f0*/  @P1 IMAD.MOV.U32 R12, RZ, RZ, R15 ;  /* 0x000000ffff0c1224 */ /* 0x002fe400078e000f */
[----:B------:R-:W-:-:S05]  /*34800*/  @P1 IMAD.MOV.U32 R13, RZ, RZ, R23 ;  /* 0x000000ffff0d1224 */ /* 0x000fca00078e0017 */
[----:B------:R1:W3:Y:S02]  /*34810*/  @P1 LDG.E.U8 R22, desc[UR40][R12.64] ;  /* 0x000000280c161981 */ /* 0x0002e4000c1e1100 */
[----:B-1----:R-:W-:Y:S02]  /*34820*/  @P1 IMAD.MOV.U32 R12, RZ, RZ, R8 ;  /* 0x000000ffff0c1224 */ /* 0x002fe400078e0008 */
[----:B--2---:R1:W-:Y:S04]  /*34830*/  STL [R1+0x3ec4], R5 ;  /* 0x003ec40501007387 */ /* 0x0043e80000100800 */
[----:B------:R-:W2:Y:S04]  /*34840*/  LDL R14, [R1+0x2f10] ;  /* 0x002f1000010e7983 */ /* 0x000ea80000100800 */
[----:B------:R-:W3:Y:S04]  /*34850*/  LDL R9, [R1+0x2f14] ;  /* 0x002f140001097983 */ /* 0x000ee80000100800 */
[----:B------:R-:W4:Y:S04]  /*34860*/  LDL R7, [R1+0x2f08] ;  /* 0x002f080001077983 */ /* 0x000f280000100800 */
[----:B0-----:R-:W4:Y:S04]  /*34870*/  LDL R6, [R1+0x2f0c] ;  /* 0x002f0c0001067983 */ /* 0x001f280000100800 */
[----:B------:R-:W4:Y:S01]  /*34880*/  LDL R15, [R1+0x2f00] ;  /* 0x002f0000010f7983 */ /* 0x000f220000100800 */
[----:B------:R-:W-:-:S03]  /*34890*/  @P1 IMAD.MOV.U32 R13, RZ, RZ, R16 ;  /* 0x000000ffff0d1224 */ /* 0x000fc600078e0010 */
[----:B------:R-:W4:Y:S04]  /*348a0*/  LDL R16, [R1+0x2ef8] ;  /* 0x002ef80001107983 */ /* 0x000f280000100800 */
[----:B------:R-:W4:Y:S04]  /*348b0*/  LDL R8, [R1+0x2efc] ;  /* 0x002efc0001087983 */ /* 0x000f280000100800 */
[----:B-1----:R-:W4:Y:S01]  /*348c0*/  LDL R5, [R1+0x2f04] ;  /* 0x002f040001057983 */ /* 0x002f220000100800 */
[----:B------:R-:W-:Y:S02]  /*348d0*/  ISETP.GT.AND P2, PT, R2, 0x6f, PT ;  /* 0x0000006f0200780c */ /* 0x000fe40003f44270 */
[----:B------:R-:W-:-:S02]  /*348e0*/  PRMT R21, RZ, 0x7610, R21 ;  /* 0x00007610ff157816 */ /* 0x000fc40000000015 */
[----:B------:R-:W-:-:S04]  /*348f0*/  PRMT R20, RZ, 0x7610, R20 ;  /* 0x00007610ff147816 */ /* 0x000fc80000000014 */
[----:B------:R2:W4:Y:S01]  /*34900*/  @P1 LDG.E.U8 R21, desc[UR40][R12.64] ;  /* 0x000000280c151981 */ /* 0x000522000c1e1100 */
[----:B------:R-:W-:Y:S02]  /*34910*/  PRMT R18, RZ, 0x7610, R18 ;  /* 0x00007610ff127816 */ /* 0x000fe40000000012 */
[----:B------:R-:W-:Y:S02]  /*34920*/  PRMT R17, RZ, 0x7610, R17 ;  /* 0x00007610ff117816 */ /* 0x000fe40000000011 */
[----:B------:R-:W-:Y:S01]  /*34930*/  PRMT R0, RZ, 0x7610, R0 ;  /* 0x00007610ff007816 */ /* 0x000fe20000000000 */
[----:B--2---:R-:W-:Y:S02]  /*34940*/  @P2 IMAD.MOV.U32 R13, RZ, RZ, R14 ;  /* 0x000000ffff0d2224 */ /* 0x004fe400078e000e */
[----:B---3--:R-:W-:Y:S01]  /*34950*/  @P2 IMAD.MOV.U32 R12, RZ, RZ, R9 ;  /* 0x000000ffff0c2224 */ /* 0x008fe200078e0009 */
[----:B------:R-:W2:Y:S04]  /*34960*/  LDL R14, [R1+0x2ed0] ;  /* 0x002ed000010e7983 */ /* 0x000ea80000100800 */
[----:B------:R-:W3:Y:S04]  /*34970*/  LDL R9, [R1+0x2ed4] ;  /* 0x002ed40001097983 */ /* 0x000ee80000100800 */
[----:B------:R4:W3:Y:S02]  /*34980*/  @P2 LDG.E.U8 R20, desc[UR40][R12.64] ;  /* 0x000000280c142981 */ /* 0x0008e4000c1e1100 */
[----:B----4-:R-:W-:-:S02]  /*34990*/  @P2 IMAD.MOV.U32 R12, RZ, RZ, R6 ;  /* 0x000000ffff0c2224 */ /* 0x010fc400078e0006 */
[----:B------:R-:W-:Y:S01]  /*349a0*/  @P2 IMAD.MOV.U32 R13, RZ, RZ, R7 ;  /* 0x000000ffff0d2224 */ /* 0x000fe200078e0007 */
[----:B------:R-:W4:Y:S04]  /*349b0*/  LDL R6, [R1+0x2ecc] ;  /* 0x002ecc0001067983 */ /* 0x000f280000100800 */
[----:B------:R-:W3:Y:S04]  /*349c0*/  LDL R7, [R1+0x2ec8] ;  /* 0x002ec80001077983 */ /* 0x000ee80000100800 */
[----:B------:R0:W3:Y:S02]  /*349d0*/  @P2 LDG.E.U8 R18, desc[UR40][R12.64] ;  /* 0x000000280c122981 */ /* 0x0000e4000c1e1100 */
[----:B0-----:R-:W-:-:S02]  /*349e0*/  @P2 IMAD.MOV.U32 R12, RZ, RZ, R5 ;  /* 0x000000ffff0c2224 */ /* 0x001fc400078e0005 */
[----:B------:R-:W-:Y:S01]  /*349f0*/  @P2 IMAD.MOV.U32 R13, RZ, RZ, R15 ;  /* 0x000000ffff0d2224 */ /* 0x000fe200078e000f */
[----:B------:R-:W4:Y:S04]  /*34a00*/  LDL R5, [R1+0x2ec4] ;  /* 0x002ec40001057983 */ /* 0x000f280000100800 */
[----:B------:R-:W4:Y:S04]  /*34a10*/  LDL R15, [R1+0x2ec0] ;  /* 0x002ec000010f7983 */ /* 0x000f280000100800 */
[----:B------:R0:W4:Y:S02]  /*34a20*/  @P2 LDG.E.U8 R17, desc[UR40][R12.64] ;  /* 0x000000280c112981 */ /* 0x000124000c1e1100 */
[----:B0-----:R-:W-:-:S02]  /*34a30*/  @P2 IMAD.MOV.U32 R12, RZ, RZ, R8 ;  /* 0x000000ffff0c2224 */ /* 0x001fc400078e0008 */
[----:B------:R-:W-:-:S05]  /*34a40*/  @P2 IMAD.MOV.U32 R13, RZ, RZ, R16 ;  /* 0x000000ffff0d2224 */ /* 0x000fca00078e0010 */
[----:B------:R2:W4:Y:S01]  /*34a50*/  @P2 LDG.E.U8 R0, desc[UR40][R12.64] ;  /* 0x000000280c002981 */ /* 0x000522000c1e1100 */
[----:B------:R-:W-:-:S13]  /*34a60*/  ISETP.GT.AND P1, PT, R2, 0x71, PT ;  /* 0x000000710200780c */ /* 0x000fda0003f24270 */
[----:B--2---:R-:W-:Y:S01]  /*34a70*/  @P1 IMAD.MOV.U32 R13, RZ, RZ, R14 ;  /* 0x000000ffff0d1224 */ /* 0x004fe200078e000e */
[----:B---3--:R0:W-:Y:S04]  /*34a80*/  STL [R1+0x24], R18 ;  /* 0x0000241201007387 */ /* 0x0081e80000100800 */
[----:B0-----:R-:W2:Y:S04]  /*34a90*/  LDL R18, [R1+0x2eb8] ;  /* 0x002eb80001127983 */ /* 0x001ea80000100800 */
[----:B----4-:R0:W-:Y:S04]  /*34aa0*/  STL [R1+0x20], R17 ;  /* 0x0000201101007387 */ /* 0x0101e80000100800 */
[----:B------:R-:W3:Y:S04]  /*34ab0*/  LDL R8, [R1+0x2eb4] ;  /* 0x002eb40001087983 */ /* 0x000ee80000100800 */
[----:B0-----:R-:W4:Y:S04]  /*34ac0*/  LDL R17, [R1+0x2ebc] ;  /* 0x002ebc0001117983 */ /* 0x001f280000100800 */
[----:B------:R0:W-:Y:S04]  /*34ad0*/  STL [R1+0x3e28], R0 ;  /* 0x003e280001007387 */ /* 0x0001e80000100800 */
[----:B------:R-:W-:Y:S04]  /*34ae0*/  STL [R1+0x30], R22 ;  /* 0x0000301601007387 */ /* 0x000fe80000100800 */
[----:B------:R-:W3:Y:S01]  /*34af0*/  LDL R14, [R1+0x2eb0] ;  /* 0x002eb000010e7983 */ /* 0x000ee20000100800 */
[----:B------:R-:W-:Y:S01]  /*34b00*/  PRMT R10, RZ, 0x7610, R10 ;  /* 0x00007610ff0a7816 */ /* 0x000fe2000000000a */
[----:B------:R-:W-:Y:S01]  /*34b10*/  @P1 IMAD.MOV.U32 R12, RZ, RZ, R9 ;  /* 0x000000ffff0c1224 */ /* 0x000fe200078e0009 */
[----:B------:R-:W-:-:S02]  /*34b20*/  PRMT R19, RZ, 0x7610, R19 ;  /* 0x00007610ff137816 */ /* 0x000fc40000000013 */
[----:B------:R-:W-:Y:S02]  /*34b30*/  ISETP.GT.AND P2, PT, R2, 0x72, PT ;  /* 0x000000720200780c */ /* 0x000fe40003f44270 */
[----:B------:R-:W-:Y:S02]  /*34b40*/  PRMT R61, RZ, 0x7610, R61 ;  /* 0x00007610ff3d7816 */ /* 0x000fe4000000003d */
[----:B------:R-:W-:Y:S01]  /*34b50*/  PRMT R60, RZ, 0x7610, R60 ;  /* 0x00007610ff3c7816 */ /* 0x000fe2000000003c */
[----:B------:R1:W3:Y:S01]  /*34b60*/  @P1 LDG.E.U8 R10, desc[UR40][R12.64] ;  /* 0x000000280c0a1981 */ /* 0x0002e2000c1e1100 */
[----:B0-----:R-:W-:-:S03]  /*34b70*/  PRMT R0, RZ, 0x7610, R0 ;  /* 0x00007610ff007816 */ /* 0x001fc60000000000 */
[----:B------:R-:W3:Y:S04]  /*34b80*/  LDL R16, [R1+0x2ea8] ;  /* 0x002ea80001107983 */ /* 0x000ee80000100800 */
[----:B------:R-:W3:Y:S01]  /*34b90*/  LDL R9, [R1+0x2eac] ;  /* 0x002eac0001097983 */ /* 0x000ee20000100800 */
[----:B-1----:R-:W-:Y:S02]  /*34ba0*/  @P1 IMAD.MOV.U32 R12, RZ, RZ, R6 ;  /* 0x000000ffff0c1224 */ /* 0x002fe400078e0006 */
[----:B------:R-:W-:-:S05]  /*34bb0*/  @P1 IMAD.MOV.U32 R13, RZ, RZ, R7 ;  /* 0x000000ffff0d1224 */ /* 0x000fca00078e0007 */
[----:B------:R0:W3:Y:S02]  /*34bc0*/  @P1 LDG.E.U8 R19, desc[UR40][R12.64] ;  /* 0x000000280c131981 */ /* 0x0000e4000c1e1100 */
[----:B0-----:R-:W-:Y:S02]  /*34bd0*/  @P1 IMAD.MOV.U32 R12, RZ, RZ, R5 ;  /* 0x000000ffff0c1224 */ /* 0x001fe400078e0005 */
[----:B------:R-:W-:-:S05]  /*34be0*/  @P1 IMAD.MOV.U32 R13, RZ, RZ, R15 ;  /* 0x000000ffff0d1224 */ /* 0x000fca00078e000f */
[----:B------:R2:W3:Y:S02]  /*34bf0*/  @P1 LDG.E.U8 R0, desc[UR40][R12.64] ;  /* 0x000000280c001981 */ /* 0x0004e4000c1e1100 */
[----:B--2---:R-:W-:Y:S02]  /*34c00*/  @P1 IMAD.MOV.U32 R13, RZ, RZ, R18 ;  /* 0x000000ffff0d1224 */ /* 0x004fe400078e0012 */
[----:B----4-:R-:W-:-:S05]  /*34c10*/  @P1 IMAD.MOV.U32 R12, RZ, RZ, R17 ;  /* 0x000000ffff0c1224 */ /* 0x010fca00078e0011 */
[----:B------:R3:W2:Y:S02]  /*34c20*/  @P1 LDG.E.U8 R61, desc[UR40][R12.64] ;  /* 0x000000280c3d1981 */ /* 0x0006a4000c1e1100 */
[----:B---3--:R-:W-:Y:S02]  /*34c30*/  @P2 IMAD.MOV.U32 R12, RZ, RZ, R8 ;  /* 0x000000ffff0c2224 */ /* 0x008fe400078e0008 */
[----:B------:R-:W-:-:S05]  /*34c40*/  @P2 IMAD.MOV.U32 R13, RZ, RZ, R14 ;  /* 0x000000ffff0d2224 */ /* 0x000fca00078e000e */
[----:B------:R0:W3:Y:S04]  /*34c50*/  @P2 LDG.E.U8 R60, desc[UR40][R12.64] ;  /* 0x000000280c3c2981 */ /* 0x0000e8000c1e1100 */
[----:B------:R-:W-:Y:S04]  /*34c60*/  STL [R1+0x2c], R21 ;  /* 0x00002c1501007387 */ /* 0x000fe80000100800 */
[----:B------:R-:W4:Y:S04]  /*34c70*/  LDL R7, [R1+0x2ea0] ;  /* 0x002ea00001077983 */ /* 0x000f280000100800 */
[----:B------:R-:W2:Y:S04]  /*34c80*/  LDL R6, [R1+0x2ea4] ;  /* 0x002ea40001067983 */ /* 0x000ea80000100800 */
[----:B------:R1:W-:Y:S04]  /*34c90*/  STL [R1+0x8], R10 ;  /* 0x0000080a01007387 */ /* 0x0003e80000100800 */
[----:B------:R-:W-:Y:S04]  /*34ca0*/  STL [R1+0x28], R20 ;  /* 0x0000281401007387 */ /* 0x000fe80000100800 */
[----:B------:R-:W2:Y:S04]  /*34cb0*/  LDL R15, [R1+0x2e98] ;  /* 0x002e9800010f7983 */ /* 0x000ea80000100800 */
[----:B------:R-:W2:Y:S04]  /*34cc0*/  LDL R5, [R1+0x2e94] ;  /* 0x002e940001057983 */ /* 0x000ea80000100800 */
[----:B-1----:R-:W4:Y:S04]  /*34cd0*/  LDL R10, [R1+0x2e9c] ;  /* 0x002e9c00010a7983 */ /* 0x002f280000100800 */
[----:B------:R1:W-:Y:S04]  /*34ce0*/  STL [R1+0x3e9c], R0 ;  /* 0x003e9c0001007387 */ /* 0x0003e80000100800 */
[----:B------:R-:W4:Y:S04]  /*34cf0*/  LDL R14, [R1+0x2e88] ;  /* 0x002e8800010e7983 */ /* 0x000f280000100800 */
[----:B------:R-:W4:Y:S04]  /*34d00*/  LDL R8, [R1+0x2e8c] ;  /* 0x002e8c0001087983 */ /* 0x000f280000100800 */
[----:B-1----:R-:W4:Y:S01]  /*34d10*/  LDL R0, [R1+0x2e90] ;  /* 0x002e900001007983 */ /* 0x002f220000100800 */
[----:B0-----:R-:W-:-:S02]  /*34d20*/  @P2 IMAD.MOV.U32 R12, RZ, RZ, R9 ;  /* 0x000000ffff0c2224 */ /* 0x001fc400078e0009 */
[----:B------:R-:W-:Y:S01]  /*34d30*/  @P2 IMAD.MOV.U32 R13, RZ, RZ, R16 ;  /* 0x000000ffff0d2224 */ /* 0x000fe200078e0010 */
[----:B---3--:R-:W-:Y:S04]  /*34d40*/  STL [R1+0x3e98], R60 ;  /* 0x003e983c01007387 */ /* 0x008fe80000100800 */
[----:B------:R-:W3:Y:S04]  /*34d50*/  LDL R16, [R1+0x2e80] ;  /* 0x002e800001107983 */ /* 0x000ee80000100800 */
[----:B------:R-:W3:Y:S01]  /*34d60*/  LDL R9, [R1+0x2e84] ;  /* 0x002e840001097983 */ /* 0x000ee20000100800 */
[----:B------:R-:W-:-:S02]  /*34d70*/  PRMT R59, RZ, 0x7610, R59 ;  /* 0x00007610ff3b7816 */ /* 0x000fc4000000003b */
[----:B------:R-:W-:Y:S02]  /*34d80*/  ISETP.GT.AND P1, PT, R2, 0x73, PT ;  /* 0x000000730200780c */ /* 0x000fe40003f24270 */
[----:B------:R-:W-:Y:S02]  /*34d90*/  PRMT R58, RZ, 0x7610, R58 ;  /* 0x00007610ff3a7816 */ /* 0x000fe4000000003a */
[----:B------:R-:W-:Y:S02]  /*34da0*/  PRMT R54, RZ, 0x7610, R54 ;  /* 0x00007610ff367816 */ /* 0x000fe40000000036 */
[----:B------:R-:W-:Y:S02]  /*34db0*/  PRMT R52, RZ, 0x7610, R52 ;  /* 0x00007610ff347816 */ /* 0x000fe40000000034 */
[----:B------:R-:W-:Y:S01]  /*34dc0*/  PRMT R50, RZ, 0x7610, R50 ;  /* 0x00007610ff327816 */ /* 0x000fe20000000032 */
[----:B------:R2:W3:Y:S01]  /*34dd0*/  @P2 LDG.E.U8 R59, desc[UR40][R12.64] ;  /* 0x000000280c3b2981 */ /* 0x0004e2000c1e1100 */
[----:B------:R-:W-:-:S02]  /*34de0*/  PRMT R48, RZ, 0x7610, R48 ;  /* 0x00007610ff307816 */ /* 0x000fc40000000030 */
[----:B------:R-:W-:Y:S01]  /*34df0*/  PRMT R46, RZ, 0x7610, R46 ;  /* 0x00007610ff2e7816 */ /* 0x000fe2000000002e */
[----:B------:R-:W3:Y:S01]  /*34e00*/  LDL R18, [R1+0x2e50] ;  /* 0x002e500001127983 */ /* 0x000ee20000100800 */
[----:B--2---:R-:W-:Y:S02]  /*34e10*/  @P2 IMAD.MOV.U32 R12, RZ, RZ, R6 ;  /* 0x000000ffff0c2224 */ /* 0x004fe400078e0006 */
[----:B----4-:R-:W-:Y:S01]  /*34e20*/  @P2 IMAD.MOV.U32 R13, RZ, RZ, R7 ;  /* 0x000000ffff0d2224 */ /* 0x010fe200078e0007 */
[----:B------:R-:W2:Y:S04]  /*34e30*/  LDL R6, [R1+0x2e7c] ;  /* 0x002e7c0001067983 */ /* 0x000ea80000100800 */
[----:B------:R-:W4:Y:S04]  /*34e40*/  LDL R7, [R1+0x2e78] ;  /* 0x002e780001077983 */ /* 0x000f280000100800 */
[----:B------:R0:W4:Y:S02]  /*34e50*/  @P2 LDG.E.U8 R58, desc[UR40][R12.64] ;  /* 0x000000280c3a2981 */ /* 0x000124000c1e1100 */
[----:B0-----:R-:W-:-:S02]  /*34e60*/  @P2 IMAD.MOV.U32 R12, RZ, RZ, R10 ;  /* 0x000000ffff0c2224 */ /* 0x001fc400078e000a */
[----:B------:R-:W-:Y:S01]  /*34e70*/  @P2 IMAD.MOV.U32 R13, RZ, RZ, R15 ;  /* 0x000000ffff0d2224 */ /* 0x000fe200078e000f */
[----:B------:R-:W4:Y:S04]  /*34e80*/  LDL R10, [R1+0x2e54] ;  /* 0x002e5400010a7983 */ /* 0x000f280000100800 */
[----:B------:R0:W4:Y:S02]  /*34e90*/  @P2 LDG.E.U8 R54, desc[UR40][R12.64] ;  /* 0x000000280c362981 */ /* 0x000124000c1e1100 */
[----:B0-----:R-:W-:Y:S02]  /*34ea0*/  @P1 IMAD.MOV.U32 R12, RZ, RZ, R5 ;  /* 0x000000ffff0c1224 */ /* 0x001fe400078e0005 */
[----:B------:R-:W-:-:S05]  /*34eb0*/  @P1 IMAD.MOV.U32 R13, RZ, RZ, R0 ;  /* 0x000000ffff0d1224 */ /* 0x000fca00078e0000 */
[----:B------:R0:W4:Y:S02]  /*34ec0*/  @P1 LDG.E.U8 R52, desc[UR40][R12.64] ;  /* 0x000000280c341981 */ /* 0x000124000c1e1100 */
[----:B0-----:R-:W-:Y:S02]  /*34ed0*/  @P1 IMAD.MOV.U32 R12, RZ, RZ, R8 ;  /* 0x000000ffff0c1224 */ /* 0x001fe400078e0008 */
[----:B------:R-:W-:-:S05]  /*34ee0*/  @P1 IMAD.MOV.U32 R13, RZ, RZ, R14 ;  /* 0x000000ffff0d1224 */ /* 0x000fca00078e000e */
[----:B------:R3:W4:Y:S02]  /*34ef0*/  @P1 LDG.E.U8 R50, desc[UR40][R12.64] ;  /* 0x000000280c321981 */ /* 0x000724000c1e1100 */
[----:B---3--:R-:W-:Y:S02]  /*34f00*/  @P1 IMAD.MOV.U32 R13, RZ, RZ, R16 ;  /* 0x000000ffff0d1224 */ /* 0x008fe400078e0010 */
[----:B------:R-:W-:-:S05]  /*34f10*/  @P1 IMAD.MOV.U32 R12, RZ, RZ, R9 ;  /* 0x000000ffff0c1224 */ /* 0x000fca00078e0009 */
[----:B------:R2:W3:Y:S04]  /*34f20*/  @P1 LDG.E.U8 R48, desc[UR40][R12.64] ;  /* 0x000000280c301981 */ /* 0x0004e8000c1e1100 */
[----:B------:R0:W-:Y:S04]  /*34f30*/  STL [R1+0x4], R19 ;  /* 0x0000041301007387 */ /* 0x0001e80000100800 */
[----:B------:R-:W3:Y:S04]  /*34f40*/  LDL R17, [R1+0x2e48] ;  /* 0x002e480001117983 */ /* 0x000ee80000100800 */
[----:B------:R-:W3:Y:S04]  /*34f50*/  LDL R0, [R1+0x2e4c] ;  /* 0x002e4c0001007983 */ /* 0x000ee80000100800 */
[----:B------:R-:W3:Y:S01]  /*34f60*/  LDL R5, [R1+0x2e44] ;  /* 0x002e440001057983 */ /* 0x000ee20000100800 */
[----:B--2---:R-:W-:-:S02]  /*34f70*/  @P1 IMAD.MOV.U32 R12, RZ, RZ, R6 ;  /* 0x000000ffff0c1224 */ /* 0x004fc400078e0006 */
[----:B----4-:R-:W-:-:S05]  /*34f80*/  @P1 IMAD.MOV.U32 R13, RZ, RZ, R7 ;  /* 0x000000ffff0d1224 */ /* 0x010fca00078e0007 */
[----:B------:R1:W2:Y:S04]  /*34f90*/  @P1 LDG.E.U8 R46, desc[UR40][R12.64] ;  /* 0x000000280c2e1981 */ /* 0x0002a8000c1e1100 */
[----:B------:R-:W-:Y:S04]  /*34fa0*/  STL [R1+0x3e2c], R52 ;  /* 0x003e2c3401007387 */ /* 0x000fe80000100800 */
[----:B------:R-:W4:Y:S04]  /*34fb0*/  LDL R15, [R1+0x2e40] ;  /* 0x002e4000010f7983 */ /* 0x000f280000100800 */
[----:B------:R-:W4:Y:S04]  /*34fc0*/  LDL R14, [R1+0x2e38] ;  /* 0x002e3800010e7983 */ /* 0x000f280000100800 */
[----:B------:R-:W4:Y:S04]  /*34fd0*/  LDL R8, [R1+0x2e3c] ;  /* 0x002e3c0001087983 */ /* 0x000f280000100800 */
[----:B------:R-:W-:Y:S04]  /*34fe0*/  STL [R1+0x3e30], R50 ;  /* 0x003e303201007387 */ /* 0x000fe80000100800 */
[----:B------:R-:W4:Y:S04]  /*34ff0*/  LDL R9, [R1+0x2e34] ;  /* 0x002e340001097983 */ /* 0x000f280000100800 */
[----:B------:R-:W4:Y:S04]  /*35000*/  LDL R16, [R1+0x2e30] ;  /* 0x002e300001107983 */ /* 0x000f280000100800 */
[----:B---3--:R-:W-:Y:S04]  /*35010*/  STL [R1+0x3e34], R48 ;  /* 0x003e343001007387 */ /* 0x008fe80000100800 */
[----:B------:R-:W3:Y:S04]  /*35020*/  LDL R7, [R1+0x2e28] ;  /* 0x002e280001077983 */ /* 0x000ee80000100800 */
[----:B------:R-:W3:Y:S01]  /*35030*/  LDL R6, [R1+0x2e2c] ;  /* 0x002e2c0001067983 */ /* 0x000ee20000100800 */
[----:B------:R-:W-:-:S02]  /*35040*/  ISETP.GT.AND P2, PT, R2, 0x75, PT ;  /* 0x000000750200780c */ /* 0x000fc40003f44270 */
[----:B------:R-:W-:Y:S02]  /*35050*/  PRMT R36, RZ, 0x7610, R36 ;  /* 0x00007610ff247816 */ /* 0x000fe40000000024 */
[----:B------:R-:W-:-:S09]  /*35060*/  PRMT R34, RZ, 0x7610, R34 ;  /* 0x00007610ff227816 */ /* 0x000fd20000000022 */
[----:B-1----:R-:W-:Y:S02]  /*35070*/  @P2 IMAD.MOV.U32 R12, RZ, RZ, R10 ;  /* 0x000000ffff0c2224 */ /* 0x002fe400078e000a */
[----:B------:R-:W-:Y:S01]  /*35080*/  @P2 IMAD.MOV.U32 R13, RZ, RZ, R18 ;  /* 0x000000ffff0d2224 */ /* 0x000fe200078e0012 */
[----:B--2---:R-:W-:Y:S04]  /*35090*/  STL [R1+0x3e38], R46 ;  /* 0x003e382e01007387 */ /* 0x004fe80000100800 */
[----:B------:R-:W2:Y:S04]  /*350a0*/  LDL R10, [R1+0x2e24] ;  /* 0x002e2400010a7983 */ /* 0x000ea80000100800 */
[----:B0-----:R-:W2:Y:S04]  /*350b0*/  LDL R19, [R1+0x2e20] ;  /* 0x002e200001137983 */ /* 0x001ea80000100800 */
[----:B------:R0:W2:Y:S04]  /*350c0*/  @P2 LDG.E.U8 R36, desc[UR40][R12.64] ;  /* 0x000000280c242981 */ /* 0x0000a8000c1e1100 */
[----:B------:R-:W2:Y:S01]  /*350d0*/  LDL R18, [R1+0x2e18] ;  /* 0x002e180001127983 */ /* 0x000ea20000100800 */
[----:B------:R-:W-:-:S03]  /*350e0*/  ISETP.GT.AND P1, PT, R2, 0x76, PT ;  /* 0x000000760200780c */ /* 0x000fc60003f24270 */
[----:B------:R-:W2:Y:S01]  /*350f0*/  LDL R20, [R1+0x2e10] ;  /* 0x002e100001147983 */ /* 0x000ea20000100800 */
[----:B------:R-:W-:Y:S02]  /*35100*/  PRMT R11, RZ, 0x7610, R11 ;  /* 0x00007610ff0b7816 */ /* 0x000fe4000000000b */
[----:B------:R-:W-:Y:S01]  /*35110*/  PRMT R32, RZ, 0x7610, R32 ;  /* 0x00007610ff207816 */ /* 0x000fe20000000020 */
[----:B------:R-:W2:Y:S04]  /*35120*/  LDL R22, [R1+0x2df8] ;  /* 0x002df80001167983 */ /* 0x000ea80000100800 */
[----:B------:R-:W2:Y:S01]  /*35130*/  LDL R24, [R1+0x2dcc] ;  /* 0x002dcc0001187983 */ /* 0x000ea20000100800 */
[----:B0-----:R-:W-:Y:S02]  /*35140*/  @P2 IMAD.MOV.U32 R12, RZ, RZ, R0 ;  /* 0x000000ffff0c2224 */ /* 0x001fe400078e0000 */
[----:B------:R-:W-:Y:S01]  /*35150*/  @P2 IMAD.MOV.U32 R13, RZ, RZ, R17 ;  /* 0x000000ffff0d2224 */ /* 0x000fe200078e0011 */
[----:B------:R-:W2:Y:S04]  /*35160*/  LDL R0, [R1+0x2e1c] ;  /* 0x002e1c0001007983 */ /* 0x000ea80000100800 */
[----:B------:R0:W2:Y:S02]  /*35170*/  @P2 LDG.E.U8 R34, desc[UR40][R12.64] ;  /* 0x000000280c222981 */ /* 0x0000a4000c1e1100 */
[----:B0-----:R-:W-:-:S02]  /*35180*/  @P2 IMAD.MOV.U32 R12, RZ, RZ, R5 ;  /* 0x000000ffff0c2224 */ /* 0x001fc400078e0005 */
[----:B------:R-:W2:Y:S01]  /*35190*/  LDL R5, [R1+0x2e14] ;  /* 0x002e140001057983 */ /* 0x000ea20000100800 */
[----:B----4-:R-:W-:Y:S02]  /*351a0*/  @P2 IMAD.MOV.U32 R13, RZ, RZ, R15 ;  /* 0x000000ffff0d2224 */ /* 0x010fe400078e000f */
[----:B------:R-:W-:Y:S02]  /*351b0*/  @P2 IMAD.MOV.U32 R15, RZ, RZ, R14 ;  /* 0x000000ffff0f2224 */ /* 0x000fe400078e000e */
[----:B------:R-:W-:Y:S02]  /*351c0*/  @P2 IMAD.MOV.U32 R14, RZ, RZ, R8 ;  /* 0x000000ffff0e2224 */ /* 0x000fe400078e0008 */
[----:B------:R-:W4:Y:S04]  /*351d0*/  LDL R8, [R1+0x2e0c] ;  /* 0x002e0c0001087983 */ /* 0x000f280000100800 */
[----:B------:R0:W4:Y:S04]  /*351e0*/  @P2 LDG.E.U8 R11, desc[UR40][R14.64] ;  /* 0x000000280e0b2981 */ /* 0x000128000c1e1100 */
[----:B------:R1:W4:Y:S01]  /*351f0*/  @P2 LDG.E.U8 R32, desc[UR40][R12.64] ;  /* 0x000000280c202981 */ /* 0x000322000c1e1100 */
[----:B0-----:R-:W-:-:S03]  /*35200*/  @P1 IMAD.MOV.U32 R14, RZ, RZ, R9 ;  /* 0x000000ffff0e1224 */ /* 0x001fc600078e0009 */
[----:B------:R-:W4:Y:S01]  /*35210*/  LDL R9, [R1+0x2e08] ;  /* 0x002e080001097983 */ /* 0x000f220000100800 */
[----:B------:R-:W-:Y:S02]  /*35220*/  @P1 IMAD.MOV.U32 R15, RZ, RZ, R16 ;  /* 0x000000ffff0f1224 */ /* 0x000fe400078e0010 */
[----:B---3--:R-:W-:Y:S02]  /*35230*/  @P1 IMAD.MOV.U32 R17, RZ, RZ, R7 ;  /* 0x000000ffff111224 */ /* 0x008fe400078e0007 */
[----:B------:R-:W-:Y:S01]  /*35240*/  @P1 IMAD.MOV.U32 R16, RZ, RZ, R6 ;  /* 0x000000ffff101224 */ /* 0x000fe200078e0006 */
[----:B------:R-:W3:Y:S04]  /*35250*/  LDL R7, [R1+0x2e00] ;  /* 0x002e000001077983 */ /* 0x000ee80000100800 */
[----:B------:R-:W3:Y:S01]  /*35260*/  LDL R6, [R1+0x2e04] ;  /* 0x002e040001067983 */ /* 0x000ee20000100800 */
[----:B-1----:R-:W-:-:S02]  /*35270*/  PRMT R13, RZ, 0x7610, R13 ;  /* 0x00007610ff0d7816 */ /* 0x002fc4000000000d */
[----:B------:R-:W-:Y:S02]  /*35280*/  PRMT R12, RZ, 0x7610, R12 ;  /* 0x00007610ff0c7816 */ /* 0x000fe4000000000c */
[----:B------:R-:W-:Y:S02]  /*35290*/  ISETP.GT.AND P2, PT, R2, 0x77, PT ;  /* 0x000000770200780c */ /* 0x000fe40003f44270 */
[----:B------:R2:W3:Y:S04]  /*352a0*/  @P1 LDG.E.U8 R13, desc[UR40][R16.64] ;  /* 0x00000028100d1981 */ /* 0x0004e8000c1e1100 */
[----:B------:R0:W3:Y:S01]  /*352b0*/  @P1 LDG.E.U8 R12, desc[UR40][R14.64] ;  /* 0x000000280e0c1981 */ /* 0x0000e2000c1e1100 */
[----:B--2---:R-:W-:-:S03]  /*352c0*/  @P1 IMAD.MOV.U32 R16, RZ, RZ, R10 ;  /* 0x000000ffff101224 */ /* 0x004fc600078e000a */
[----:B------:R-:W2:Y:S01]  /*352d0*/  LDL R10, [R1+0x2dfc] ;  /* 0x002dfc00010a7983 */ /* 0x000ea20000100800 */
[----:B0-----:R-:W-:Y:S01]  /*352e0*/  PRMT R14, RZ, 0x7610, R14 ;  /* 0x00007610ff0e7816 */ /* 0x001fe2000000000e */
[----:B------:R-:W-:Y:S01]  /*352f0*/  @P1 IMAD.MOV.U32 R17, RZ, RZ, R19 ;  /* 0x000000ffff111224 */ /* 0x000fe200078e0013 */
[----:B------:R-:W-:Y:S01]  /*35300*/  PRMT R15, RZ, 0x7610, R15 ;  /* 0x00007610ff0f7816 */ /* 0x000fe2000000000f */
[----:B------:R-:W-:-:S03]  /*35310*/  @P1 IMAD.MOV.U32 R19, RZ, RZ, R18 ;  /* 0x000000ffff131224 */ /* 0x000fc600078e0012 */
[----:B------:R0:W2:Y:S01]  /*35320*/  @P1 LDG.E.U8 R14, desc[UR40][R16.64] ;  /* 0x00000028100e1981 */ /* 0x0000a2000c1e1100 */
[----:B------:R-:W-:Y:S02]  /*35330*/  @P1 IMAD.MOV.U32 R18, RZ, RZ, R0 ;  /* 0x000000ffff121224 */ /* 0x000fe400078e0000 */
[----:B------:R-:W-:Y:S01]  /*35340*/  @P2 IMAD.MOV.U32 R23, RZ, RZ, R22 ;  /* 0x000000ffff172224 */ /* 0x000fe200078e0016 */
[----:B------:R-:W2:Y:S04]  /*35350*/  LDL R0, [R1+0x2dd4] ;  /* 0x002dd40001007983 */ /* 0x000ea80000100800 */
[----:B------:R1:W2:Y:S01]  /*35360*/  @P1 LDG.E.U8 R15, desc[UR40][R18.64] ;  /* 0x00000028120f1981 */ /* 0x0002a2000c1e1100 */
[----:B0-----:R-:W-:Y:S01]  /*35370*/  PRMT R16, RZ, 0x7610, R16 ;  /* 0x00007610ff107816 */ /* 0x001fe20000000010 */
[----:B-1----:R-:W-:-:S02]  /*35380*/  @P2 IMAD.MOV.U32 R19, RZ, RZ, R20 ;  /* 0x000000ffff132224 */ /* 0x002fc400078e0014 */
[----:B------:R-:W-:Y:S01]  /*35390*/  @P2 IMAD.MOV.U32 R18, RZ, RZ, R5 ;  /* 0x000000ffff122224 */ /* 0x000fe200078e0005 */
[----:B------:R-:W-:Y:S01]  /*353a0*/  PRMT R17, RZ, 0x7610, R17 ;  /* 0x00007610ff117816 */ /* 0x000fe20000000011 */
[----:B------:R-:W2:Y:S04]  /*353b0*/  LDL R5, [R1+0x2dd0] ;  /* 0x002dd00001057983 */ /* 0x000ea80000100800 */
[----:B------:R0:W2:Y:S01]  /*353c0*/  @P2 LDG.E.U8 R16, desc[UR40][R18.64] ;  /* 0x0000002812102981 */ /* 0x0000a2000c1e1100 */
[----:B----4-:R-:W-:Y:S02]  /*353d0*/  @P2 IMAD.MOV.U32 R20, RZ, RZ, R8 ;  /* 0x000000ffff142224 */ /* 0x010fe400078e0008 */
[----:B------:R-:W-:Y:S01]  /*353e0*/  @P2 IMAD.MOV.U32 R21, RZ, RZ, R9 ;  /* 0x000000ffff152224 */ /* 0x000fe200078e0009 */
[----:B0-----:R-:W-:-:S04]  /*353f0*/  PRMT R18, RZ, 0x7610, R18 ;  /* 0x00007610ff127816 */ /* 0x001fc80000000012 */
[----:B------:R3:W4:Y:S02]  /*35400*/  @P2 LDG.E.U8 R17, desc[UR40][R20.64] ;  /* 0x0000002814112981 */ /* 0x000724000c1e1100 */
[----:B---3--:R-:W-:Y:S02]  /*35410*/  @P2 IMAD.MOV.U32 R21, RZ, RZ, R7 ;  /* 0x000000ffff152224 */ /* 0x008fe400078e0007 */
[----:B------:R-:W-:-:S05]  /*35420*/  @P2 IMAD.MOV.U32 R20, RZ, RZ, R6 ;  /* 0x000000ffff142224 */ /* 0x000fca00078e0006 */
[----:B------:R-:W3:Y:S01]  /*35430*/  @P2 LDG.E.U8 R18, desc[UR40][R20.64] ;  /* 0x0000002814122981 */ /* 0x000ee2000c1e1100 */
[----:B------:R-:W-:Y:S01]  /*35440*/  PRMT R19, RZ, 0x7610, R19 ;  /* 0x00007610ff137816 */ /* 0x000fe20000000013 */
[----:B--2---:R-:W-:-:S05]  /*35450*/  @P2 IMAD.MOV.U32 R22, RZ, RZ, R10 ;  /* 0x000000ffff162224 */ /* 0x004fca00078e000a */
[----:B------:R0:W2:Y:S04]  /*35460*/  @P2 LDG.E.U8 R19, desc[UR40][R22.64] ;  /* 0x0000002816132981 */ /* 0x0000a8000c1e1100 */
[----:B------:R1:W-:Y:S04]  /*35470*/  STL [R1+0x3e3c], R16 ;  /* 0x003e3c1001007387 */ /* 0x0003e80000100800 */
[----:B------:R-:W2:Y:S04]  /*35480*/  LDL R25, [R1+0x2dc8] ;  /* 0x002dc80001197983 */ /* 0x000ea80000100800 */
[----:B------:R-:W2:Y:S04]  /*35490*/  LDL R9, [R1+0x2dc0] ;  /* 0x002dc00001097983 */ /* 0x000ea80000100800 */
[----:B------:R-:W2:Y:S04]  /*354a0*/  LDL R8, [R1+0x2dc4] ;  /* 0x002dc40001087983 */ /* 0x000ea80000100800 */
[----:B----4-:R-:W-:Y:S04]  /*354b0*/  STL [R1+0x3e40], R17 ;  /* 0x003e401101007387 */ /* 0x010fe80000100800 */
[----:B------:R-:W4:Y:S04]  /*354c0*/  LDL R7, [R1+0x2db8] ;  /* 0x002db80001077983 */ /* 0x000f280000100800 */
[----:B------:R-:W4:Y:S04]  /*354d0*/  LDL R6, [R1+0x2dbc] ;  /* 0x002dbc0001067983 */ /* 0x000f280000100800 */
[----:B---3--:R-:W-:Y:S04]  /*354e0*/  STL [R1+0x3e44], R18 ;  /* 0x003e441201007387 */ /* 0x008fe80000100800 */
[----:B-1----:R-:W3:Y:S04]  /*354f0*/  LDL R16, [R1+0x2db0] ;  /* 0x002db00001107983 */ /* 0x002ee80000100800 */
[----:B------:R-:W3:Y:S01]  /*35500*/  LDL R10, [R1+0x2db4] ;  /* 0x002db400010a7983 */ /* 0x000ee20000100800 */
[----:B------:R-:W-:-:S02]  /*35510*/  ISETP.GT.AND P1, PT, R2, 0x79, PT ;  /* 0x000000790200780c */ /* 0x000fc40003f24270 */
[----:B------:R-:W-:-:S11]  /*35520*/  PRMT R21, RZ, 0x7610, R21 ;  /* 0x00007610ff157816 */ /* 0x000fd60000000015 */
[----:B0-----:R-:W-:Y:S02]  /*35530*/  @P1 IMAD.MOV.U32 R22, RZ, RZ, R0 ;  /* 0x000000ffff161224 */ /* 0x001fe400078e0000 */
[----:B------:R-:W-:Y:S01]  /*35540*/  @P1 IMAD.MOV.U32 R23, RZ, RZ, R5 ;  /* 0x000000ffff171224 */ /* 0x000fe200078e0005 */
[----:B--2---:R-:W-:Y:S04]  /*35550*/  STL [R1+0x3e48], R19 ;  /* 0x003e481301007387 */ /* 0x004fe80000100800 */
[----:B------:R-:W2:Y:S04]  /*35560*/  LDL R5, [R1+0x2da8] ;  /* 0x002da80001057983 */ /* 0x000ea80000100800 */
[----:B------:R-:W2:Y:S01]  /*35570*/  LDL R0, [R1+0x2dac] ;  /* 0x002dac0001007983 */ /* 0x000ea20000100800 */
[----:B------:R-:W-:-:S02]  /*35580*/  PRMT R20, RZ, 0x7610, R20 ;  /* 0x00007610ff147816 */ /* 0x000fc40000000014 */
[----:B------:R-:W-:-:S04]  /*35590*/  ISETP.GT.AND P2, PT, R2, 0x7a, PT ;  /* 0x0000007a0200780c */ /* 0x000fc80003f44270 */
[----:B------:R-:W2:Y:S04]  /*355a0*/  @P1 LDG.E.U8 R20, desc[UR40][R22.64] ;  /* 0x0000002816141981 */ /* 0x000ea8000c1e1100 */
[----:B------:R0:W2:Y:S02]  /*355b0*/  @P1 LDG.E.U8 R21, desc[UR40][R24.64] ;  /* 0x0000002818151981 */ /* 0x0000a4000c1e1100 */
[----:B0-----:R-:W-:Y:S02]  /*355c0*/  @P1 IMAD.MOV.U32 R24, RZ, RZ, R8 ;  /* 0x000000ffff181224 */ /* 0x001fe400078e0008 */
[----:B------:R-:W-:Y:S01]  /*355d0*/  @P1 IMAD.MOV.U32 R25, RZ, RZ, R9 ;  /* 0x000000ffff191224 */ /* 0x000fe200078e0009 */
[----:B------:R-:W2:Y:S04]  /*355e0*/  LDL R8, [R1+0x2d54] ;  /* 0x002d540001087983 */ /* 0x000ea80000100800 */
[----:B------:R-:W2:Y:S01]  /*355f0*/  LDL R9, [R1+0x2d50] ;  /* 0x002d500001097983 */ /* 0x000ea20000100800 */
[----:B------:R-:W-:Y:S01]  /*35600*/  PRMT R23, RZ, 0x7610, R23 ;  /* 0x00007610ff177816 */ /* 0x000fe20000000017 */
[----:B----4-:R-:W-:-:S02]  /*35610*/  @P1 IMAD.MOV.U32 R27, RZ, RZ, R7 ;  /* 0x000000ffff1b1224 */ /* 0x010fc400078e0007 */
[----:B------:R-:W-:Y:S01]  /*35620*/  @P1 IMAD.MOV.U32 R26, RZ, RZ, R6 ;  /* 0x000000ffff1a1224 */ /* 0x000fe200078e0006 */
[----:B------:R-:W4:Y:S04]  /*35630*/  LDL R7, [R1+0x2d48] ;  /* 0x002d480001077983 */ /* 0x000f280000100800 */
[----:B------:R-:W4:Y:S04]  /*35640*/  LDL R6, [R1+0x2d4c] ;  /* 0x002d4c0001067983 */ /* 0x000f280000100800 */
[----:B------:R3:W4:Y:S02]  /*35650*/  @P1 LDG.E.U8 R23, desc[UR40][R26.64] ;  /* 0x000000281a171981 */ /* 0x000724000c1e1100 */
[----:B---3--:R-:W-:-:S02]  /*35660*/  @P2 IMAD.MOV.U32 R27, RZ, RZ, R16 ;  /* 0x000000ffff1b2224 */ /* 0x008fc400078e0010 */
[----:B------:R-:W-:Y:S01]  /*35670*/  @P2 IMAD.MOV.U32 R26, RZ, RZ, R10 ;  /* 0x000000ffff1a2224 */ /* 0x000fe200078e000a */
[----:B------:R-:W3:Y:S04]  /*35680*/  LDL R16, [R1+0x2d40] ;  /* 0x002d400001107983 */ /* 0x000ee80000100800 */
[----:B------:R-:W3:Y:S01]  /*35690*/  LDL R10, [R1+0x2d44] ;  /* 0x002d4400010a7983 */ /* 0x000ee20000100800 */
[----:B------:R-:W-:Y:S02]  /*356a0*/  PRMT R22, RZ, 0x7610, R22 ;  /* 0x00007610ff167816 */ /* 0x000fe40000000016 */
[----:B------:R-:W-:-:S04]  /*356b0*/  ISETP.GT.AND P3, PT, R2, 0x7d, PT ;  /* 0x0000007d0200780c */ /* 0x000fc80003f64270 */
[----:B------:R0:W3:Y:S01]  /*356c0*/  @P1 LDG.E.U8 R22, desc[UR40][R24.64] ;  /* 0x0000002818161981 */ /* 0x0000e2000c1e1100 */
[----:B--2---:R-:W-:Y:S02]  /*356d0*/  @P2 IMAD.MOV.U32 R29, RZ, RZ, R5 ;  /* 0x000000ffff1d2224 */ /* 0x004fe400078e0005 */
[----:B------:R-:W-:Y:S01]  /*356e0*/  @P2 IMAD.MOV.U32 R28, RZ, RZ, R0 ;  /* 0x000000ffff1c2224 */ /* 0x000fe200078e0000 */
[----:B------:R-:W2:Y:S04]  /*356f0*/  LDL R5, [R1+0x2d38] ;  /* 0x002d380001057983 */ /* 0x000ea80000100800 */
[----:B------:R-:W2:Y:S01]  /*35700*/  LDL R0, [R1+0x2d3c] ;  /* 0x002d3c0001007983 */ /* 0x000ea20000100800 */
[----:B0-----:R-:W-:Y:S02]  /*35710*/  PRMT R25, RZ, 0x7610, R25 ;  /* 0x00007610ff197816 */ /* 0x001fe40000000019 */
[----:B------:R-:W-:-:S04]  /*35720*/  PRMT R24, RZ, 0x7610, R24 ;  /* 0x00007610ff187816 */ /* 0x000fc80000000018 */
[----:B------:R-:W2:Y:S04]  /*35730*/  @P2 LDG.E.U8 R25, desc[UR40][R28.64] ;  /* 0x000000281c192981 */ /* 0x000ea8000c1e1100 */
[----:B------:R0:W2:Y:S02]  /*35740*/  @P2 LDG.E.U8 R24, desc[UR40][R26.64] ;  /* 0x000000281a182981 */ /* 0x0000a4000c1e1100 */
[----:B0-----:R-:W-:Y:S01]  /*35750*/  PRMT R27, RZ, 0x7610, R27 ;  /* 0x00007610ff1b7816 */ /* 0x001fe2000000001b */
[----:B------:R-:W-:Y:S02]  /*35760*/  @P3 IMAD.MOV.U32 R28, RZ, RZ, R8 ;  /* 0x000000ffff1c3224 */ /* 0x000fe400078e0008 */
[----:B------:R-:W-:Y:S01]  /*35770*/  @P3 IMAD.MOV.U32 R29, RZ, RZ, R9 ;  /* 0x000000ffff1d3224 */ /* 0x000fe200078e0009 */
[----:B------:R-:W2:Y:S04]  /*35780*/  LDL R8, [R1+0x2da4] ;  /* 0x002da40001087983 */ /* 0x000ea80000100800 */
[----:B------:R-:W2:Y:S01]  /*35790*/  LDL R9, [R1+0x2da0] ;  /* 0x002da00001097983 */ /* 0x000ea20000100800 */
        /* <DEDUP_REMOVED lines=9> */
[----:B------:R-:W-:-:S06]  /*35830*/  PRMT R26, RZ, 0x7610, R26 ;  /* 0x00007610ff1a7816 */ /* 0x000fcc000000001a */
[----:B------:R0:W3:Y:S02]  /*35840*/  @P3 LDG.E.U8 R26, desc[UR40][R28.64] ;  /* 0x000000281c1a3981 */ /* 0x0000e4000c1e1100 */
[----:B0-----:R-:W-:-:S06]  /*35850*/  PRMT R28, RZ, 0x7610, R28 ;  /* 0x00007610ff1c7816 */ /* 0x001fcc000000001c */
[----:B------:R2:W3:Y:S01]  /*35860*/  @P3 LDG.E.U8 R28, desc[UR40][R30.64] ;  /* 0x000000281e1c3981 */ /* 0x0004e2000c1e1100 */
[----:B------:R-:W-:Y:S01]  /*35870*/  PRMT R29, RZ, 0x7610, R29 ;  /* 0x00007610ff1d7816 */ /* 0x000fe2000000001d */
[----:B--2---:R-:W-:Y:S02]  /*35880*/  @P3 IMAD.MOV.U32 R30, RZ, RZ, R0 ;  /* 0x000000ffff1e3224 */ /* 0x004fe400078e0000 */
[----:B------:R-:W-:Y:S01]  /*35890*/  @P3 IMAD.MOV.U32 R31, RZ, RZ, R5 ;  /* 0x000000ffff1f3224 */ /* 0x000fe200078e0005 */
[----:B------:R-:W2:Y:S04]  /*358a0*/  LDL R0, [R1+0x2d8c] ;  /* 0x002d8c0001007983 */ /* 0x000ea80000100800 */
[----:B------:R-:W2:Y:S04]  /*358b0*/  LDL R5, [R1+0x2d88] ;  /* 0x002d880001057983 */ /* 0x000ea80000100800 */
[----:B------:R0:W2:Y:S01]  /*358c0*/  @P3 LDG.E.U8 R29, desc[UR40][R30.64] ;  /* 0x000000281e1d3981 */ /* 0x0000a2000c1e1100 */
[----:B------:R-:W-:-:S02]  /*358d0*/  PRMT R33, RZ, 0x7610, R33 ;  /* 0x00007610ff217816 */ /* 0x000fc40000000021 */
[----:B------:R-:W-:Y:S02]  /*358e0*/  ISETP.GT.AND P1, PT, R2, 0x7b, PT ;  /* 0x0000007b0200780c */ /* 0x000fe40003f24270 */
[----:B------:R-:W-:Y:S01]  /*358f0*/  PRMT R35, RZ, 0x7610, R35 ;  /* 0x00007610ff237816 */ /* 0x000fe20000000023 */
[----:B0-----:R-:W-:Y:S02]  /*35900*/  @P2 IMAD.MOV.U32 R30, RZ, RZ, R8 ;  /* 0x000000ffff1e2224 */ /* 0x001fe400078e0008 */
[----:B------:R-:W-:Y:S01]  /*35910*/  @P2 IMAD.MOV.U32 R31, RZ, RZ, R9 ;  /* 0x000000ffff1f2224 */ /* 0x000fe200078e0009 */
[----:B------:R-:W2:Y:S04]  /*35920*/  LDL R8, [R1+0x2d84] ;  /* 0x002d840001087983 */ /* 0x000ea80000100800 */
[----:B------:R-:W2:Y:S04]  /*35930*/  LDL R9, [R1+0x2d80] ;  /* 0x002d800001097983 */ /* 0x000ea80000100800 */
[----:B------:R4:W2:Y:S01]  /*35940*/  @P2 LDG.E.U8 R33, desc[UR40][R30.64] ;  /* 0x000000281e212981 */ /* 0x0008a2000c1e1100 */
[----:B------:R-:W-:Y:S01]  /*35950*/  PRMT R37, RZ, 0x7610, R37 ;  /* 0x00007610ff257816 */ /* 0x000fe20000000025 */
[----:B----4-:R-:W-:-:S02]  /*35960*/  @P2 IMAD.MOV.U32 R30, RZ, RZ, R6 ;  /* 0x000000ffff1e2224 */ /* 0x010fc400078e0006 */
[----:B------:R-:W-:Y:S01]  /*35970*/  @P2 IMAD.MOV.U32 R31, RZ, RZ, R7 ;  /* 0x000000ffff1f2224 */ /* 0x000fe200078e0007 */
[----:B------:R-:W4:Y:S04]  /*35980*/  LDL R6, [R1+0x2d7c] ;  /* 0x002d7c0001067983 */ /* 0x000f280000100800 */
[----:B------:R-:W4:Y:S04]  /*35990*/  LDL R7, [R1+0x2d78] ;  /* 0x002d780001077983 */ /* 0x000f280000100800 */
[----:B------:R3:W4:Y:S02]  /*359a0*/  @P2 LDG.E.U8 R35, desc[UR40][R30.64] ;  /* 0x000000281e232981 */ /* 0x000724000c1e1100 */
[----:B---3--:R-:W-:-:S02]  /*359b0*/  @P1 IMAD.MOV.U32 R31, RZ, RZ, R16 ;  /* 0x000000ffff1f1224 */ /* 0x008fc400078e0010 */
[----:B------:R-:W-:-:S05]  /*359c0*/  @P1 IMAD.MOV.U32 R30, RZ, RZ, R10 ;  /* 0x000000ffff1e1224 */ /* 0x000fca00078e000a */
[----:B------:R2:W3:Y:S01]  /*359d0*/  @P1 LDG.E.U8 R37, desc[UR40][R30.64] ;  /* 0x000000281e251981 */ /* 0x0004e2000c1e1100 */
[----:B------:R-:W-:Y:S02]  /*359e0*/  PRMT R39, RZ, 0x7610, R39 ;  /* 0x00007610ff277816 */ /* 0x000fe40000000027 */
[----:B------:R-:W-:Y:S02]  /*359f0*/  PRMT R41, RZ, 0x7610, R41 ;  /* 0x00007610ff297816 */ /* 0x000fe40000000029 */
[----:B------:R-:W-:Y:S01]  /*35a00*/  PRMT R43, RZ, 0x7610, R43 ;  /* 0x00007610ff2b7816 */ /* 0x000fe2000000002b */
[----:B--2---:R-:W-:Y:S02]  /*35a10*/  @P1 IMAD.MOV.U32 R30, RZ, RZ, R0 ;  /* 0x000000ffff1e1224 */ /* 0x004fe400078e0000 */
[----:B------:R-:W-:-:S05]  /*35a20*/  @P1 IMAD.MOV.U32 R31, RZ, RZ, R5 ;  /* 0x000000ffff1f1224 */ /* 0x000fca00078e0005 */
[----:B------:R0:W2:Y:S02]  /*35a30*/  @P1 LDG.E.U8 R39, desc[UR40][R30.64] ;  /* 0x000000281e271981 */ /* 0x0000a4000c1e1100 */
[----:B0-----:R-:W-:Y:S02]  /*35a40*/  @P1 IMAD.MOV.U32 R30, RZ, RZ, R8 ;  /* 0x000000ffff1e1224 */ /* 0x001fe400078e0008 */
[----:B------:R-:W-:-:S05]  /*35a50*/  @P1 IMAD.MOV.U32 R31, RZ, RZ, R9 ;  /* 0x000000ffff1f1224 */ /* 0x000fca00078e0009 */
[----:B------:R4:W2:Y:S02]  /*35a60*/  @P1 LDG.E.U8 R41, desc[UR40][R30.64] ;  /* 0x000000281e291981 */ /* 0x0008a4000c1e1100 */
[----:B----4-:R-:W-:Y:S02]  /*35a70*/  @P1 IMAD.MOV.U32 R30, RZ, RZ, R6 ;  /* 0x000000ffff1e1224 */ /* 0x010fe400078e0006 */
[----:B------:R-:W-:-:S05]  /*35a80*/  @P1 IMAD.MOV.U32 R31, RZ, RZ, R7 ;  /* 0x000000ffff1f1224 */ /* 0x000fca00078e0007 */
[----:B------:R-:W4:Y:S04]  /*35a90*/  @P1 LDG.E.U8 R43, desc[UR40][R30.64] ;  /* 0x000000281e2b1981 */ /* 0x000f28000c1e1100 */
[----:B---3--:R0:W-:Y:S04]  /*35aa0*/  STL [R1+0x3e4c], R37 ;  /* 0x003e4c2501007387 */ /* 0x0081e80000100800 */
[----:B------:R-:W3:Y:S04]  /*35ab0*/  LDL R5, [R1+0x2d30] ;  /* 0x002d300001057983 */ /* 0x000ee80000100800 */
[----:B------:R-:W3:Y:S01]  /*35ac0*/  LDL R0, [R1+0x2d34] ;  /* 0x002d340001007983 */ /* 0x000ee20000100800 */
[----:B------:R-:W-:-:S03]  /*35ad0*/  ISETP.GT.AND P2, PT, R2, 0x7e, PT ;  /* 0x0000007e0200780c */ /* 0x000fc60003f44270 */
[----:B--2---:R-:W-:Y:S04]  /*35ae0*/  STL [R1+0x3e50], R39 ;  /* 0x003e502701007387 */ /* 0x004fe80000100800 */
[----:B------:R-:W2:Y:S04]  /*35af0*/  LDL R38, [R1+0x2d28] ;  /* 0x002d280001267983 */ /* 0x000ea80000100800 */
[----:B0-----:R-:W2:Y:S04]  /*35b00*/  LDL R37, [R1+0x2d2c] ;  /* 0x002d2c0001257983 */ /* 0x001ea80000100800 */
[----:B------:R-:W2:Y:S04]  /*35b10*/  LDL R19, [R1+0x2d20] ;  /* 0x002d200001137983 */ /* 0x000ea80000100800 */
[----:B------:R-:W2:Y:S04]  /*35b20*/  LDL R18, [R1+0x2d24] ;  /* 0x002d240001127983 */ /* 0x000ea80000100800 */
[----:B------:R-:W-:Y:S04]  /*35b30*/  STL [R1+0x3e54], R41 ;  /* 0x003e542901007387 */ /* 0x000fe80000100800 */
[----:B------:R-:W2:Y:S04]  /*35b40*/  LDL R17, [R1+0x2d18] ;  /* 0x002d180001117983 */ /* 0x000ea80000100800 */
[----:B------:R-:W2:Y:S04]  /*35b50*/  LDL R16, [R1+0x2d1c] ;  /* 0x002d1c0001107983 */ /* 0x000ea80000100800 */
[----:B------:R-:W2:Y:S04]  /*35b60*/  LDL R10, [R1+0x2d10] ;  /* 0x002d1000010a7983 */ /* 0x000ea80000100800 */
[----:B------:R-:W2:Y:S04]  /*35b70*/  LDL R9, [R1+0x2d14] ;  /* 0x002d140001097983 */ /* 0x000ea80000100800 */
[----:B------:R-:W2:Y:S04]  /*35b80*/  LDL R7, [R1+0x2d0c] ;  /* 0x002d0c0001077983 */ /* 0x000ea80000100800 */
[----:B----4-:R-:W-:Y:S04]  /*35b90*/  STL [R1+0x3e58], R43 ;  /* 0x003e582b01007387 */ /* 0x010fe80000100800 */
[----:B------:R0:W-:Y:S04]  /*35ba0*/  STL [R1+0x3e5c], R2 ;  /* 0x003e5c0201007387 */ /* 0x0001e80000100800 */
[----:B------:R-:W4:Y:S04]  /*35bb0*/  LDL R8, [R1+0x2d08] ;  /* 0x002d080001087983 */ /* 0x000f280000100800 */
[----:B------:R-:W4:Y:S01]  /*35bc0*/  LDL R6, [R1+0x2d00] ;  /* 0x002d000001067983 */ /* 0x000f220000100800 */
[----:B------:R-:W-:-:S03]  /*35bd0*/  ISETP.GT.AND P1, PT, R2, 0x7f, PT ;  /* 0x0000007f0200780c */ /* 0x000fc60003f24270 */
[----:B0-----:R-:W4:Y:S01]  /*35be0*/  LDL R2, [R1+0x2cf8] ;  /* 0x002cf80001027983 */ /* 0x001f220000100800 */
[----:B---3--:R-:W-:-:S03]  /*35bf0*/  @P2 IMAD.MOV.U32 R31, RZ, RZ, R5 ;  /* 0x000000ffff1f2224 */ /* 0x008fc600078e0005 */
[----:B------:R-:W3:Y:S01]  /*35c00*/  LDL R5, [R1+0x2d04] ;  /* 0x002d040001057983 */ /* 0x000ee20000100800 */
[----:B------:R-:W-:-:S03]  /*35c10*/  @P2 IMAD.MOV.U32 R30, RZ, RZ, R0 ;  /* 0x000000ffff1e2224 */ /* 0x000fc600078e0000 */
[----:B------:R-:W3:Y:S01]  /*35c20*/  LDL R0, [R1+0x2cfc] ;  /* 0x002cfc0001007983 */ /* 0x000ee20000100800 */
[----:B------:R-:W-:Y:S02]  /*35c30*/  PRMT R45, RZ, 0x7610, R45 ;  /* 0x00007610ff2d7816 */ /* 0x000fe4000000002d */
[----:B------:R-:W-:-:S04]  /*35c40*/  PRMT R47, RZ, 0x7610, R47 ;  /* 0x00007610ff2f7816 */ /* 0x000fc8000000002f */
        /* <DEDUP_REMOVED lines=10> */
[----:B0-----:R-:W-:Y:S02]  /*35cf0*/  @P2 IMAD.MOV.U32 R30, RZ, RZ, R16 ;  /* 0x000000ffff1e2224 */ /* 0x001fe400078e0010 */
[----:B------:R-:W-:-:S05]  /*35d00*/  @P2 IMAD.MOV.U32 R31, RZ, RZ, R17 ;  /* 0x000000ffff1f2224 */ /* 0x000fca00078e0011 */
[----:B------:R0:W2:Y:S01]  /*35d10*/  @P2 LDG.E.U8 R51, desc[UR40][R30.64] ;  /* 0x000000281e332981 */ /* 0x0000a2000c1e1100 */
[----:B------:R-:W-:Y:S01]  /*35d20*/  PRMT R55, RZ, 0x7610, R55 ;  /* 0x00007610ff377816 */ /* 0x000fe20000000037 */
[----:B0-----:R-:W-:Y:S02]  /*35d30*/  @P1 IMAD.MOV.U32 R30, RZ, RZ, R9 ;  /* 0x000000ffff1e1224 */ /* 0x001fe400078e0009 */
[----:B------:R-:W-:-:S05]  /*35d40*/  @P1 IMAD.MOV.U32 R31, RZ, RZ, R10 ;  /* 0x000000ffff1f1224 */ /* 0x000fca00078e000a */
[----:B------:R0:W2:Y:S01]  /*35d50*/  @P1 LDG.E.U8 R53, desc[UR40][R30.64] ;  /* 0x000000281e351981 */ /* 0x0000a2000c1e1100 */
[----:B------:R-:W-:Y:S01]  /*35d60*/  PRMT R56, RZ, 0x7610, R56 ;  /* 0x00007610ff387816 */ /* 0x000fe20000000038 */
[----:B0-----:R-:W-:Y:S02]  /*35d70*/  @P1 IMAD.MOV.U32 R30, RZ, RZ, R7 ;  /* 0x000000ffff1e1224 */ /* 0x001fe400078e0007 */
[----:B----4-:R-:W-:-:S05]  /*35d80*/  @P1 IMAD.MOV.U32 R31, RZ, RZ, R8 ;  /* 0x000000ffff1f1224 */ /* 0x010fca00078e0008 */
[----:B------:R0:W4:Y:S02]  /*35d90*/  @P1 LDG.E.U8 R55, desc[UR40][R30.64] ;  /* 0x000000281e371981 */ /* 0x000124000c1e1100 */
[----:B0-----:R-:W-:Y:S01]  /*35da0*/  @P1 IMAD.MOV.U32 R31, RZ, RZ, R6 ;  /* 0x000000ffff1f1224 */ /* 0x001fe200078e0006 */
[----:B------:R-:W-:Y:S01]  /*35db0*/  PRMT R57, RZ, 0x7610, R57 ;  /* 0x00007610ff397816 */ /* 0x000fe20000000039 */
[----:B---3--:R-:W-:-:S05]  /*35dc0*/  @P1 IMAD.MOV.U32 R30, RZ, RZ, R5 ;  /* 0x000000ffff1e1224 */ /* 0x008fca00078e0005 */
[----:B------:R0:W3:Y:S02]  /*35dd0*/  @P1 LDG.E.U8 R56, desc[UR40][R30.64] ;  /* 0x000000281e381981 */ /* 0x0000e4000c1e1100 */
[----:B0-----:R-:W-:Y:S02]  /*35de0*/  @P1 IMAD.MOV.U32 R30, RZ, RZ, R0 ;  /* 0x000000ffff1e1224 */ /* 0x001fe400078e0000 */
[----:B------:R-:W-:-:S05]  /*35df0*/  @P1 IMAD.MOV.U32 R31, RZ, RZ, R2 ;  /* 0x000000ffff1f1224 */ /* 0x000fca00078e0002 */
[----:B------:R-:W3:Y:S01]  /*35e00*/  @P1 LDG.E.U8 R57, desc[UR40][R30.64] ;  /* 0x000000281e391981 */ /* 0x000ee2000c1e1100 */
[----:B------:R-:W0:Y:S01]  /*35e10*/  S2R R43, SR_TID.X ;  /* 0x00000000002b7919 */ /* 0x000e220000002100 */
[----:B------:R-:W-:Y:S06]  /*35e20*/  BAR.SYNC.DEFER_BLOCKING 0x0 ;  /* 0x0000000000007b1d */ /* 0x000fec0000010000 */
[----:B--2---:R-:W-:Y:S04]  /*35e30*/  STL [R1+0x3e60], R53 ;  /* 0x003e603501007387 */ /* 0x004fe80000100800 */
[----:B----4-:R-:W-:Y:S04]  /*35e40*/  STL [R1+0x3e64], R55 ;  /* 0x003e643701007387 */ /* 0x010fe80000100800 */
[----:B---3--:R-:W-:Y:S04]  /*35e50*/  STL [R1+0x3e68], R56 ;  /* 0x003e683801007387 */ /* 0x008fe80000100800 */
[----:B------:R-:W2:Y:S04]  /*35e60*/  LDL.LU R41, [R1+0xf3c] ;  /* 0x000f3c0001297983 */ /* 0x000ea80000300800 */
[----:B------:R-:W3:Y:S04]  /*35e70*/  LDL.LU R39, [R1+0xf38] ;  /* 0x000f380001277983 */ /* 0x000ee80000300800 */
[----:B------:R-:W4:Y:S04]  /*35e80*/  LDL.LU R37, [R1+0xf34] ;  /* 0x000f340001257983 */ /* 0x000f280000300800 */
[----:B------:R-:W2:Y:S04]  /*35e90*/  LDL.LU R19, [R1+0xf30] ;  /* 0x000f300001137983 */ /* 0x000ea80000300800 */
        /* <DEDUP_REMOVED lines=231> */
[----:B------:R0:W-:Y:S02]  /*36d10*/  STL [R1+0x3e24], R30 ;  /* 0x003e241e01007387 */ /* 0x0001e40000100800 */
[----:B0-----:R-:W-:-:S02]  /*36d20*/  LOP3.LUT R30, R43, 0x1f, RZ, 0xc0, !PT ;  /* 0x0000001f2b1e7812 */ /* 0x001fc400078ec0ff */
[----:B------:R-:W-:Y:S04]  /*36d30*/  STL [R1+0x3764], R31 ;  /* 0x0037641f01007387 */ /* 0x000fe80000100800 */
[----:B------:R-:W-:Y:S04]  /*36d40*/  STL [R1+0x376c], R31 ;  /* 0x00376c1f01007387 */ /* 0x000fe80000100800 */
[----:B------:R-:W-:Y:S04]  /*36d50*/  STL [R1+0x3778], R31 ;  /* 0x0037781f01007387 */ /* 0x000fe80000100800 */
[----:B------:R-:W-:Y:S04]  /*36d60*/  STL [R1+0x3780], R31 ;  /* 0x0037801f01007387 */ /* 0x000fe80000100800 */
[----:B------:R-:W-:Y:S04]  /*36d70*/  STL [R1+0x3bac], R31 ;  /* 0x003bac1f01007387 */ /* 0x000fe80000100800 */
[----:B--2---:R-:W-:Y:S04]  /*36d80*/  STS.U8 [R30+UR4], R41 ;  /* 0x000000291e007988 */ /* 0x004fe80008000004 */
[----:B---3--:R-:W-:Y:S04]  /*36d90*/  STS.U8 [R30+UR4+0x20], R39 ;  /* 0x000020271e007988 */ /* 0x008fe80008000004 */
[----:B----4-:R-:W-:Y:S04]  /*36da0*/  STS.U8 [R30+UR4+0x40], R37 ;  /* 0x000040251e007988 */ /* 0x010fe80008000004 */
[----:B------:R-:W-:Y:S04]  /*36db0*/  STS.U8 [R30+UR4+0x60], R19 ;  /* 0x000060131e007988 */ /* 0x000fe80008000004 */
        /* <DEDUP_REMOVED lines=17> */
[----:B------:R0:W-:Y:S04]  /*36ed0*/  STS.U8 [R30+UR4+0xa00], R42 ;  /* 0x000a002a1e007988 */ /* 0x0001e80008000004 */
[----:B0-----:R-:W2:Y:S04]  /*36ee0*/  LDL.LU R42, [R1+0xddc] ;  /* 0x000ddc00012a7983 */ /* 0x001ea80000300800 */
[----:B------:R-:W3:Y:S04]  /*36ef0*/  LDL.LU R31, [R1+0xda8] ;  /* 0x000da800011f7983 */ /* 0x000ee80000300800 */
[----:B------:R-:W4:Y:S04]  /*36f00*/  LDL.LU R57, [R1+0xda4] ;  /* 0x000da40001397983 */ /* 0x000f280000300800 */
        /* <DEDUP_REMOVED lines=25> */
[----:B------:R0:W-:Y:S04]  /*370a0*/  STS.U8 [R30+UR4+0xa60], R44 ;  /* 0x000a602c1e007988 */ /* 0x0001e80008000004 */
[----:B------:R-:W4:Y:S04]  /*370b0*/  LDL.LU R40, [R1+0xa9c] ;  /* 0x000a9c0001287983 */ /* 0x000f280000300800 */
[----:B0-----:R-:W4:Y:S04]  /*370c0*/  LDL.LU R44, [R1+0xa68] ;  /* 0x000a6800012c7983 */ /* 0x001f280000300800 */
[----:B--2---:R0:W-:Y:S04]  /*370d0*/  STS.U8 [R30+UR4+0xa40], R42 ;  /* 0x000a402a1e007988 */ /* 0x0041e80008000004 */
        /* <DEDUP_REMOVED lines=27> */
[----:B0-----:R-:W2:Y:S04]  /*37290*/  LDL.LU R42, [R1+0xa64] ;  /* 0x000a6400012a7983 */ /* 0x001ea80000300800 */
[----:B------:R-:W-:Y:S04]  /*372a0*/  STS.U8 [R30+UR4+0x1860], R40 ;  /* 0x001860281e007988 */ /* 0x000fe80008000004 */
[----:B------:R0:W-:Y:S04]  /*372b0*/  STS.U8 [R30+UR4+0x1a20], R44 ;  /* 0x001a202c1e007988 */ /* 0x0001e80008000004 */
[----:B0-----:R-:W3:Y:S04]  /*372c0*/  LDL.LU R44, [R1+0xa60] ;  /* 0x000a6000012c7983 */ /* 0x001ee80000300800 */
        /* <DEDUP_REMOVED lines=28> */
[----:B--2---:R0:W-:Y:S04]  /*37490*/  STS.U8 [R30+UR4+0x1a00], R42 ;  /* 0x001a002a1e007988 */ /* 0x0041e80008000004 */
[----:B0-----:R-:W2:Y:S04]  /*374a0*/  LDL.LU R42, [R1+0x20c] ;  /* 0x00020c00012a7983 */ /* 0x001ea80000300800 */
[----:B---3--:R0:W-:Y:S04]  /*374b0*/  STS.U8 [R30+UR4+0x1a60], R44 ;  /* 0x001a602c1e007988 */ /* 0x0081e80008000004 */
[----:B0-----:R-:W3:Y:S04]  /*374c0*/  LDL.LU R44, [R1+0x1d8] ;  /* 0x0001d800012c7983 */ /* 0x001ee80000300800 */
        /* <DEDUP_REMOVED lines=20> */
[----:B------:R1:W-:Y:S04]  /*37610*/  STS.U8 [R30+UR4+0x2420], R5 ;  /* 0x002420051e007988 */ /* 0x0003e80008000004 */
[----:B------:R4:W-:Y:S04]  /*37620*/  STS.U8 [R30+UR4+0x2660], R6 ;  /* 0x002660061e007988 */ /* 0x0009e80008000004 */
[----:B------:R0:W-:Y:S04]  /*37630*/  STS.U8 [R30+UR4+0x2640], R7 ;  /* 0x002640071e007988 */ /* 0x0001e80008000004 */
[----:B------:R1:W-:Y:S04]  /*37640*/  STS.U8 [R30+UR4+0x2620], R8 ;  /* 0x002620081e007988 */ /* 0x0003e80008000004 */
[----:B------:R4:W-:Y:S04]  /*37650*/  STS.U8 [R30+UR4+0x2600], R9 ;  /* 0x002600091e007988 */ /* 0x0009e80008000004 */
[----:B0-----:R-:W3:Y:S04]  /*37660*/  LDL.LU R0, [R1+0x1d4] ;  /* 0x0001d40001007983 */ /* 0x001ee80000300800 */
[----:B-1----:R-:W3:Y:S04]  /*37670*/  LDL.LU R5, [R1+0x1d0] ;  /* 0x0001d00001057983 */ /* 0x002ee80000300800 */
[----:B----4-:R-:W4:Y:S04]  /*37680*/  LDL.LU R6, [R1+0x1cc] ;  /* 0x0001cc0001067983 */ /* 0x010f280000300800 */
[----:B------:R-:W4:Y:S04]  /*37690*/  LDL.LU R7, [R1+0x198] ;  /* 0x0001980001077983 */ /* 0x000f280000300800 */
[----:B------:R-:W4:Y:S04]  /*376a0*/  LDL.LU R8, [R1+0x194] ;  /* 0x0001940001087983 */ /* 0x000f280000300800 */
[----:B------:R0:W-:Y:S04]  /*376b0*/  STS.U8 [R30+UR4+0x2800], R10 ;  /* 0x0028000a1e007988 */ /* 0x0001e80008000004 */
[----:B------:R-:W4:Y:S04]  /*376c0*/  LDL.LU R9, [R1+0x190] ;  /* 0x0001900001097983 */ /* 0x000f280000300800 */
[----:B------:R1:W-:Y:S04]  /*376d0*/  STS.U8 [R30+UR4+0x2820], R38 ;  /* 0x002820261e007988 */ /* 0x0003e80008000004 */
[----:B------:R1:W-:Y:S04]  /*376e0*/  STS.U8 [R30+UR4+0x2840], R40 ;  /* 0x002840281e007988 */ /* 0x0003e80008000004 */
[----:B0-----:R-:W4:Y:S04]  /*376f0*/  LDL.LU R10, [R1+0x18c] ;  /* 0x00018c00010a7983 */ /* 0x001f280000300800 */
[----:B-1----:R-:W4:Y:S04]  /*37700*/  LDL.LU R38, [R1+0x158] ;  /* 0x0001580001267983 */ /* 0x002f280000300800 */
[----:B------:R-:W4:Y:S04]  /*37710*/  LDL.LU R40, [R1+0x154] ;  /* 0x0001540001287983 */ /* 0x000f280000300800 */
[----:B--2---:R0:W-:Y:S04]  /*37720*/  STS.U8 [R30+UR4+0x2860], R42 ;  /* 0x0028602a1e007988 */ /* 0x0041e80008000004 */
[----:B0-----:R-:W2:Y:S04]  /*37730*/  LDL.LU R42, [R1+0x150] ;  /* 0x00015000012a7983 */ /* 0x001ea80000300800 */
[----:B---3--:R0:W-:Y:S04]  /*37740*/  STS.U8 [R30+UR4+0x2a20], R44 ;  /* 0x002a202c1e007988 */ /* 0x0081e80008000004 */
        /* <DEDUP_REMOVED lines=20> */
[----:B------:R0:W-:Y:S04]  /*37890*/  STS.U8 [R30+UR4+0x2a00], R0 ;  /* 0x002a00001e007988 */ /* 0x0001e80008000004 */
[----:B------:R1:W-:Y:S04]  /*378a0*/  STS.U8 [R30+UR4+0x2a60], R5 ;  /* 0x002a60051e007988 */ /* 0x0003e80008000004 */
[----:B----4-:R4:W-:Y:S04]  /*378b0*/  STS.U8 [R30+UR4+0x2a40], R6 ;  /* 0x002a40061e007988 */ /* 0x0109e80008000004 */
        /* <DEDUP_REMOVED lines=8> */
[----:B------:R-:W4:Y:S04]  /*37940*/  LDL.LU R9, [R1+0x3eb4] ;  /* 0x003eb40001097983 */ /* 0x000f280000300800 */
[----:B------:R0:W-:Y:S04]  /*37950*/  STS.U8 [R30+UR4+0x2c20], R10 ;  /* 0x002c200a1e007988 */ /* 0x0001e80008000004 */
        /* <DEDUP_REMOVED lines=9> */
[----:B------:R0:W-:Y:S04]  /*379f0*/  STS.U8 [R30+UR4+0x3000], R31 ;  /* 0x0030001f1e007988 */ /* 0x0001e80008000004 */
        /* <DEDUP_REMOVED lines=18> */
[----:B------:R1:W-:Y:S01]  /*37b20*/  STS.U8 [R30+UR4+0x3860], R0 ;  /* 0x003860001e007988 */ /* 0x0003e20008000004 */
[----:B0-----:R-:W0:Y:S03]  /*37b30*/  S2R R31, SR_TID.X ;  /* 0x00000000001f7919 */ /* 0x001e260000002100 */
[----:B---3--:R-:W-:Y:S04]  /*37b40*/  STL [R1+0x3bb4], R44 ;  /* 0x003bb42c01007387 */ /* 0x008fe80000100800 */
[----:B-1----:R-:W3:Y:S04]  /*37b50*/  LDL.LU R57, [R1+0xf24] ;  /* 0x000f240001397983 */ /* 0x002ee80000300800 */
        /* <DEDUP_REMOVED lines=18> */
[----:B--2---:R-:W-:Y:S04]  /*37c80*/  STL [R1+0x3bb8], R42 ;  /* 0x003bb82a01007387 */ /* 0x004fe80000100800 */
        /* <DEDUP_REMOVED lines=70> */
[----:B------:R0:W-:Y:S04]  /*380f0*/  STS.U8 [R30+UR4+0x3a20], R44 ;  /* 0x003a202c1e007988 */ /* 0x0001e80008000004 */
[----:B------:R-:W-:Y:S04]  /*38100*/  STL [R1+0x3df4], R42 ;  /* 0x003df42a01007387 */ /* 0x000fe80000100800 */
[----:B------:R-:W-:Y:S04]  /*38110*/  STL [R1+0x3dfc], R42 ;  /* 0x003dfc2a01007387 */ /* 0x000fe80000100800 */
[----:B------:R-:W-:Y:S04]  /*38120*/  STL [R1+0x3e04], R42 ;  /* 0x003e042a01007387 */ /* 0x000fe80000100800 */
[----:B------:R-:W-:Y:S04]  /*38130*/  STL [R1+0x3e0c], R42 ;  /* 0x003e0c2a01007387 */ /* 0x000fe80000100800 */
[----:B------:R-:W-:Y:S04]  /*38140*/  STL [R1+0x3e14], R42 ;  /* 0x003e142a01007387 */ /* 0x000fe80000100800 */
[----:B------:R-:W-:Y:S01]  /*38150*/  STL [R1+0x3e1c], R42 ;  /* 0x003e1c2a01007387 */ /* 0x000fe20000100800 */
[----:B0-----:R-:W-:-:S03]  /*38160*/  LOP3.LUT R44, R31, 0x1f, RZ, 0xc0, !PT ;  /* 0x0000001f1f2c7812 */ /* 0x001fc600078ec0ff */
[----:B------:R-:W-:Y:S04]  /*38170*/  STL [R1+0x3e70], R42 ;  /* 0x003e702a01007387 */ /* 0x000fe80000100800 */
[----:B------:R0:W-:Y:S04]  /*38180*/  STS.U8 [R44+UR4+0x3a00], R42 ;  /* 0x003a002a2c007988 */ /* 0x0001e80008000004 */
[----:B----4-:R-:W-:Y:S04]  /*38190*/  STS.U8 [R44+UR4+0x3a60], R40 ;  /* 0x003a60282c007988 */ /* 0x010fe80008000004 */
[----:B0-----:R-:W2:Y:S04]  /*381a0*/  LDL.LU R42, [R1+0xf28] ;  /* 0x000f2800012a7983 */ /* 0x001ea80000300800 */
[----:B------:R0:W-:Y:S04]  /*381b0*/  STL [R1+0x3e74], R40 ;  /* 0x003e742801007387 */ /* 0x0001e80000100800 */
[----:B0-----:R-:W4:Y:S04]  /*381c0*/  LDL.LU R40, [R1+0xf2c] ;  /* 0x000f2c0001287983 */ /* 0x001f280000300800 */
[----:B------:R-:W-:Y:S04]  /*381d0*/  STS.U8 [R44+UR4+0x3a40], R38 ;  /* 0x003a40262c007988 */ /* 0x000fe80008000004 */
[----:B------:R-:W-:Y:S04]  /*381e0*/  STL [R1+0x3e78], R38 ;  /* 0x003e782601007387 */ /* 0x000fe80000100800 */
        /* <DEDUP_REMOVED lines=11> */
[----:B------:R-:W-:Y:S04]  /*382a0*/  STS.U8 [R44+UR4+0x3e20], R4 ;  /* 0x003e20042c007988 */ /* 0x000fe80008000004 */
[----:B------:R-:W-:Y:S04]  /*382b0*/  STL [R1+0x3e94], R3 ;  /* 0x003e940301007387 */ /* 0x000fe80000100800 */
[----:B------:R-:W-:Y:S04]  /*382c0*/  STS.U8 [R44+UR4+0x3e00], R3 ;  /* 0x003e00032c007988 */ /* 0x000fe80008000004 */
[----:B------:R0:W-:Y:S01]  /*382d0*/  STL [R1+0x3e90], R44 ;  /* 0x003e902c01007387 */ /* 0x0001e20000100800 */
[----:B------:R-:W-:-:S04]  /*382e0*/  LOP3.LUT R31, R31, 0x1f, RZ, 0xc0, !PT ;  /* 0x0000001f1f1f7812 */ /* 0x000fc800078ec0ff */
[----:B------:R-:W-:Y:S01]  /*382f0*/  LOP3.LUT R31, R31, 0x8, RZ, 0x3c, !PT ;  /* 0x000000081f1f7812 */ /* 0x000fe200078e3cff */
        /* <DEDUP_REMOVED lines=10> */
[----:B----4-:R0:W-:Y:S04]  /*383a0*/  STS.U8 [R31+UR4+0x80], R40 ;  /* 0x000080281f007988 */ /* 0x0101e80008000004 */
[----:B--2---:R1:W-:Y:S04]  /*383b0*/  STS.U8 [R31+UR4+0xa0], R42 ;  /* 0x0000a02a1f007988 */ /* 0x0043e80008000004 */
[----:B---3--:R2:W-:Y:S04]  /*383c0*/  STS.U8 [R31+UR4+0xc0], R57 ;  /* 0x0000c0391f007988 */ /* 0x0085e80008000004 */
[----:B------:R3:W-:Y:S04]  /*383d0*/  STS.U8 [R31+UR4+0xe0], R56 ;  /* 0x0000e0381f007988 */ /* 0x0007e80008000004 */
[----:B------:R4:W-:Y:S04]  /*383e0*/  STS.U8 [R31+UR4+0x2a0], R55 ;  /* 0x0002a0371f007988 */ /* 0x0009e80008000004 */
[----:B------:R2:W-:Y:S04]  /*383f0*/  STS.U8 [R31+UR4+0x280], R53 ;  /* 0x000280351f007988 */ /* 0x0005e80008000004 */
[----:B0-----:R-:W3:Y:S04]  /*38400*/  LDL.LU R40, [R1+0xd4c] ;  /* 0x000d4c0001287983 */ /* 0x001ee80000300800 */
[----:B-1----:R-:W3:Y:S04]  /*38410*/  LDL.LU R42, [R1+0xd08] ;  /* 0x000d0800012a7983 */ /* 0x002ee80000300800 */
[----:B--2---:R-:W2:Y:S04]  /*38420*/  LDL.LU R57, [R1+0xd04] ;  /* 0x000d040001397983 */ /* 0x004ea80000300800 */
[----:B---3--:R-:W3:Y:S04]  /*38430*/  LDL.LU R56, [R1+0xd00] ;  /* 0x000d000001387983 */ /* 0x008ee80000300800 */
[----:B----4-:R-:W4:Y:S04]  /*38440*/  LDL.LU R55, [R1+0xcfc] ;  /* 0x000cfc0001377983 */ /* 0x010f280000300800 */
[----:B------:R0:W-:Y:S04]  /*38450*/  STS.U8 [R31+UR4+0x2e0], R2 ;  /* 0x0002e0021f007988 */ /* 0x0001e80008000004 */
[----:B------:R-:W4:Y:S04]  /*38460*/  LDL.LU R53, [R1+0xcc8] ;  /* 0x000cc80001357983 */ /* 0x000f280000300800 */
[----:B------:R1:W-:Y:S04]  /*38470*/  STS.U8 [R31+UR4+0x2c0], R43 ;  /* 0x0002c02b1f007988 */ /* 0x0003e80008000004 */
[----:B------:R0:W-:Y:S04]  /*38480*/  STS.U8 [R31+UR4+0x4c0], R41 ;  /* 0x0004c0291f007988 */ /* 0x0001e80008000004 */
[----:B------:R0:W-:Y:S04]  /*38490*/  STS.U8 [R31+UR4+0x4e0], R39 ;  /* 0x0004e0271f007988 */ /* 0x0001e80008000004 */
[----:B------:R1:W-:Y:S04]  /*384a0*/  STS.U8 [R31+UR4+0x480], R37 ;  /* 0x000480251f007988 */ /* 0x0003e80008000004 */
[----:B------:R1:W-:Y:S04]  /*384b0*/  STS.U8 [R31+UR4+0x4a0], R19 ;  /* 0x0004a0131f007988 */ /* 0x0003e80008000004 */
[----:B0-----:R-:W4:Y:S04]  /*384c0*/  LDL.LU R2, [R1+0xcc4] ;  /* 0x000cc40001027983 */ /* 0x001f280000300800 */
[----:B-1----:R-:W4:Y:S04]  /*384d0*/  LDL.LU R43, [R1+0xcc0] ;  /* 0x000cc000012b7983 */ /* 0x002f280000300800 */
[----:B------:R-:W4:Y:S04]  /*384e0*/  LDL.LU R41, [R1+0xcbc] ;  /* 0x000cbc0001297983 */ /* 0x000f280000300800 */
[----:B------:R-:W4:Y:S04]  /*384f0*/  LDL.LU R39, [R1+0xb18] ;  /* 0x000b180001277983 */ /* 0x000f280000300800 */
[----:B------:R-:W4:Y:S04]  /*38500*/  LDL.LU R37, [R1+0xb14] ;  /* 0x000b140001257983 */ /* 0x000f280000300800 */
        /* <DEDUP_REMOVED lines=19> */
[----:B------:R0:W-:Y:S04]  /*38640*/  STS.U8 [R31+UR4+0xa80], R44 ;  /* 0x000a802c1f007988 */ /* 0x0001e80008000004 */
        /* <DEDUP_REMOVED lines=15> */
[----:B0-----:R-:W4:Y:S04]  /*38740*/  LDL.LU R8, [R1+0x380] ;  /* 0x0003800001087983 */ /* 0x001f280000300800 */
[----:B-1----:R-:W4:Y:S04]  /*38750*/  LDL.LU R9, [R1+0x37c] ;  /* 0x00037c0001097983 */ /* 0x002f280000300800 */
[----:B------:R-:W4:Y:S04]  /*38760*/  LDL.LU R10, [R1+0x348] ;  /* 0x00034800010a7983 */ /* 0x000f280000300800 */
[----:B------:R-:W4:Y:S04]  /*38770*/  LDL.LU R38, [R1+0x344] ;  /* 0x0003440001267983 */ /* 0x000f280000300800 */
[----:B------:R0:W-:Y:S04]  /*38780*/  STS.U8 [R31+UR4+0xe80], R40 ;  /* 0x000e80281f007988 */ /* 0x0001e80008000004 */
[----:B------:R1:W-:Y:S04]  /*38790*/  STS.U8 [R31+UR4+0x1080], R42 ;  /* 0x0010802a1f007988 */ /* 0x0003e80008000004 */
[----:B--2---:R2:W-:Y:S04]  /*387a0*/  STS.U8 [R31+UR4+0x10a0], R57 ;  /* 0x0010a0391f007988 */ /* 0x0045e80008000004 */
[----:B---3--:R3:W-:Y:S04]  /*387b0*/  STS.U8 [R31+UR4+0x10c0], R56 ;  /* 0x0010c0381f007988 */ /* 0x0087e80008000004 */
[----:B----4-:R4:W-:Y:S04]  /*387c0*/  STS.U8 [R31+UR4+0x10e0], R55 ;  /* 0x0010e0371f007988 */ /* 0x0109e80008000004 */
[----:B------:R2:W-:Y:S04]  /*387d0*/  STS.U8 [R31+UR4+0x12a0], R53 ;  /* 0x0012a0351f007988 */ /* 0x0005e80008000004 */
[----:B0-----:R-:W4:Y:S04]  /*387e0*/  LDL.LU R40, [R1+0x340] ;  /* 0x0003400001287983 */ /* 0x001f280000300800 */
[----:B-1----:R-:W4:Y:S04]  /*387f0*/  LDL.LU R42, [R1+0x33c] ;  /* 0x00033c00012a7983 */ /* 0x002f280000300800 */
        /* <DEDUP_REMOVED lines=46> */
[----:B--2---:R-:W-:Y:S04]  /*38ae0*/  STS.U8 [R31+UR4+0x2080], R57 ;  /* 0x002080391f007988 */ /* 0x004fe80008000004 */
        /* <DEDUP_REMOVED lines=69> */
[----:B0-----:R-:W2:Y:S04]  /*38f40*/  LDL.LU R57, [R1+0xf1c] ;  /* 0x000f1c0001397983 */ /* 0x001ea80000300800 */
[----:B-1----:R-:W2:Y:S04]  /*38f50*/  LDL.LU R56, [R1+0xf18] ;  /* 0x000f180001387983 */ /* 0x002ea80000300800 */
[----:B---3--:R-:W3:Y:S04]  /*38f60*/  LDL.LU R55, [R1+0xf14] ;  /* 0x000f140001377983 */ /* 0x008ee80000300800 */
[----:B----4-:R-:W4:Y:S04]  /*38f70*/  LDL.LU R53, [R1+0xf10] ;  /* 0x000f100001357983 */ /* 0x010f280000300800 */
[----:B------:R-:W3:Y:S04]  /*38f80*/  LDL.LU R2, [R1+0xedc] ;  /* 0x000edc0001027983 */ /* 0x000ee80000300800 */
[----:B------:R0:W-:Y:S04]  /*38f90*/  STS.U8 [R31+UR4+0x32e0], R41 ;  /* 0x0032e0291f007988 */ /* 0x0001e80008000004 */
[----:B------:R-:W3:Y:S04]  /*38fa0*/  LDL.LU R43, [R1+0xed8] ;  /* 0x000ed800012b7983 */ /* 0x000ee80000300800 */
        /* <DEDUP_REMOVED lines=22> */
[----:B------:R-:W4:Y:S01]  /*39110*/  LDL.LU R60, [R1+0xe04] ;  /* 0x000e0400013c7983 */ /* 0x000f220000300800 */
[----:B------:R-:W-:-:S03]  /*39120*/  LOP3.LUT R3, R30, 0x10, RZ, 0x3c, !PT ;  /* 0x000000101e037812 */ /* 0x000fc600078e3cff */
[----:B--2---:R0:W-:Y:S04]  /*39130*/  STS.U8 [R31+UR4+0x38c0], R0 ;  /* 0x0038c0001f007988 */ /* 0x0041e80008000004 */
[----:B0-----:R-:W2:Y:S04]  /*39140*/  LDL.LU R0, [R1+0xe00] ;  /* 0x000e000001007983 */ /* 0x001ea80000300800 */
[----:B------:R-:W-:Y:S04]  /*39150*/  STS.U8 [R31+UR4+0x38e0], R61 ;  /* 0x0038e03d1f007988 */ /* 0x000fe80008000004 */
[----:B------:R-:W-:Y:S04]  /*39160*/  STS.U8 [R31+UR4+0x3aa0], R36 ;  /* 0x003aa0241f007988 */ /* 0x000fe80008000004 */
[----:B------:R-:W-:Y:S04]  /*39170*/  STS.U8 [R31+UR4+0x3a80], R34 ;  /* 0x003a80221f007988 */ /* 0x000fe80008000004 */
[----:B------:R-:W2:Y:S04]  /*39180*/  LDL.LU R44, [R1+0xdfc] ;  /* 0x000dfc00012c7983 */ /* 0x000ea80000300800 */
        /* <DEDUP_REMOVED lines=18> */
[----:B------:R0:W-:Y:S04]  /*392b0*/  STS.U8 [R31+UR4+0x3e80], R29 ;  /* 0x003e801d1f007988 */ /* 0x0001e80008000004 */
[----:B------:R-:W2:Y:S04]  /*392c0*/  LDL.LU R42, [R1+0xd44] ;  /* 0x000d4400012a7983 */ /* 0x000ea80000300800 */
[----:B------:R1:W-:Y:S04]  /*392d0*/  STS.U8 [R3+UR4+0x100], R57 ;  /* 0x0001003903007988 */ /* 0x0003e80008000004 */
[----:B------:R0:W-:Y:S04]  /*392e0*/  STS.U8 [R3+UR4+0x120], R56 ;  /* 0x0001203803007988 */ /* 0x0001e80008000004 */
[----:B---3--:R3:W-:Y:S04]  /*392f0*/  STS.U8 [R3+UR4+0x140], R55 ;  /* 0x0001403703007988 */ /* 0x0087e80008000004 */
[----:B----4-:R4:W-:Y:S04]  /*39300*/  STS.U8 [R3+UR4+0x160], R53 ;  /* 0x0001603503007988 */ /* 0x0109e80008000004 */
[----:B------:R3:W-:Y:S04]  /*39310*/  STS.U8 [R3+UR4+0x320], R2 ;  /* 0x0003200203007988 */ /* 0x0007e80008000004 */
[----:B0-----:R-:W2:Y:S04]  /*39320*/  LDL.LU R31, [R1+0xd40] ;  /* 0x000d4000011f7983 */ /* 0x001ea80000300800 */
[----:B-1----:R-:W2:Y:S04]  /*39330*/  LDL.LU R57, [R1+0xd3c] ;  /* 0x000d3c0001397983 */ /* 0x002ea80000300800 */
[----:B------:R-:W2:Y:S04]  /*39340*/  LDL.LU R56, [R1+0xcf8] ;  /* 0x000cf80001387983 */ /* 0x000ea80000300800 */
[----:B---3--:R-:W3:Y:S04]  /*39350*/  LDL.LU R55, [R1+0xcf4] ;  /* 0x000cf40001377983 */ /* 0x008ee80000300800 */
[----:B----4-:R-:W4:Y:S04]  /*39360*/  LDL.LU R53, [R1+0xcf0] ;  /* 0x000cf00001357983 */ /* 0x010f280000300800 */
        /* <DEDUP_REMOVED lines=26> */
[----:B0-----:R-:W4:Y:S04]  /*39510*/  LDL.LU R60, [R1+0xa88] ;  /* 0x000a8800013c7983 */ /* 0x001f280000300800 */
[----:B--2---:R0:W-:Y:S04]  /*39520*/  STS.U8 [R3+UR4+0x940], R0 ;  /* 0x0009400003007988 */ /* 0x0041e80008000004 */
[----:B0-----:R-:W2:Y:S04]  /*39530*/  LDL.LU R0, [R1+0xa84] ;  /* 0x000a840001007983 */ /* 0x001ea80000300800 */
        /* <DEDUP_REMOVED lines=8> */
[----:B------:R-:W2:Y:S04]  /*395c0*/  LDL.LU R5, [R1+0x3b8] ;  /* 0x0003b80001057983 */ /* 0x000ea80000300800 */
[----:B------:R-:W2:Y:S04]  /*395d0*/  LDL.LU R6, [R1+0x3b4] ;  /* 0x0003b40001067983 */ /* 0x000ea80000300800 */
[----:B------:R-:W2:Y:S04]  /*395e0*/  LDL.LU R7, [R1+0x3b0] ;  /* 0x0003b00001077983 */ /* 0x000ea80000300800 */
[----:B------:R0:W-:Y:S04]  /*395f0*/  STS.U8 [R3+UR4+0xd60], R9 ;  /* 0x000d600903007988 */ /* 0x0001e80008000004 */
[----:B------:R-:W2:Y:S04]  /*39600*/  LDL.LU R8, [R1+0x3ac] ;  /* 0x0003ac0001087983 */ /* 0x000ea80000300800 */
        /* <DEDUP_REMOVED lines=11> */
[----:B---3--:R-:W3:Y:S04]  /*396c0*/  LDL.LU R31, [R1+0x334] ;  /* 0x00033400011f7983 */ /* 0x008ee80000300800 */
[----:B------:R1:W-:Y:S04]  /*396d0*/  STS.U8 [R3+UR4+0x1100], R56 ;  /* 0x0011003803007988 */ /* 0x0003e80008000004 */
[----:B------:R0:W-:Y:S04]  /*396e0*/  STS.U8 [R3+UR4+0x1120], R55 ;  /* 0x0011203703007988 */ /* 0x0001e80008000004 */
[----:B----4-:R4:W-:Y:S04]  /*396f0*/  STS.U8 [R3+UR4+0x1140], R53 ;  /* 0x0011403503007988 */ /* 0x0109e80008000004 */
[----:B------:R1:W-:Y:S04]  /*39700*/  STS.U8 [R3+UR4+0x1160], R2 ;  /* 0x0011600203007988 */ /* 0x0003e80008000004 */
[----:B------:R4:W-:Y:S04]  /*39710*/  STS.U8 [R3+UR4+0x1320], R43 ;  /* 0x0013202b03007988 */ /* 0x0009e80008000004 */
[----:B0-----:R-:W3:Y:S04]  /*39720*/  LDL.LU R57, [R1+0x330] ;  /* 0x0003300001397983 */ /* 0x001ee80000300800 */
[----:B-1----:R-:W3:Y:S04]  /*39730*/  LDL.LU R56, [R1+0x32c] ;  /* 0x00032c0001387983 */ /* 0x002ee80000300800 */
[----:B------:R-:W3:Y:S04]  /*39740*/  LDL.LU R55, [R1+0x2f8] ;  /* 0x0002f80001377983 */ /* 0x000ee80000300800 */
[----:B----4-:R-:W4:Y:S04]  /*39750*/  LDL.LU R53, [R1+0x2f4] ;  /* 0x0002f40001357983 */ /* 0x010f280000300800 */
        /* <DEDUP_REMOVED lines=25> */
[----:B------:R-:W4:Y:S04]  /*398f0*/  LDL.LU R60, [R1+0x22c] ;  /* 0x00022c00013c7983 */ /* 0x000f280000300800 */
[----:B--2---:R0:W-:Y:S04]  /*39900*/  STS.U8 [R3+UR4+0x1920], R0 ;  /* 0x0019200003007988 */ /* 0x0041e80008000004 */
[----:B0-----:R-:W2:Y:S04]  /*39910*/  LDL.LU R0, [R1+0x1f8] ;  /* 0x0001f80001007983 */ /* 0x001ea80000300800 */
        /* <DEDUP_REMOVED lines=11> */
[----:B---3--:R-:W-:Y:S04]  /*399d0*/  STS.U8 [R3+UR4+0x1f40], R31 ;  /* 0x001f401f03007988 */ /* 0x008fe80008000004 */
[----:B------:R-:W-:Y:S04]  /*399e0*/  STS.U8 [R3+UR4+0x1f20], R57 ;  /* 0x001f203903007988 */ /* 0x000fe80008000004 */
[----:B------:R-:W-:Y:S04]  /*399f0*/  STS.U8 [R3+UR4+0x1f00], R56 ;  /* 0x001f003803007988 */ /* 0x000fe80008000004 */
[----:B------:R-:W-:Y:S04]  /*39a00*/  STS.U8 [R3+UR4+0x2100], R55 ;  /* 0x0021003703007988 */ /* 0x000fe80008000004 */
        /* <DEDUP_REMOVED lines=85> */
[----:B--2---:R-:W2:Y:S04]  /*39f60*/  LDL.LU R17, [R1+0xe80] ;  /* 0x000e800001117983 */ /* 0x004ea80000300800 */
        /* <DEDUP_REMOVED lines=10> */
[----:B0-----:R-:W2:Y:S04]  /*3a010*/  LDL.LU R0, [R1+0xdf4] ;  /* 0x000df40001007983 */ /* 0x001ea80000300800 */
[----:B------:R-:W2:Y:S01]  /*3a020*/  LDL.LU R44, [R1+0xdf0] ;  /* 0x000df000012c7983 */ /* 0x000ea20000300800 */
[----:B------:R-:W-:-:S03]  /*3a030*/  LOP3.LUT R30, R30, 0x18, RZ, 0x3c, !PT ;  /* 0x000000181e1e7812 */ /* 0x000fc600078e3cff */
[----:B---3--:R-:W-:Y:S04]  /*3a040*/  STS.U8 [R3+UR4+0x3900], R60 ;  /* 0x0039003c03007988 */ /* 0x008fe80008000004 */
        /* <DEDUP_REMOVED lines=27> */
[----:B------:R-:W3:Y:S04]  /*3a200*/  LDL.LU R31, [R1+0xd30] ;  /* 0x000d3000011f7983 */ /* 0x000ee80000300800 */
        /* <DEDUP_REMOVED lines=16> */
[----:B--2---:R2:W-:Y:S04]  /*3a310*/  STS.U8 [R30+UR4+0x5a0], R17 ;  /* 0x0005a0111e007988 */ /* 0x0045e80008000004 */
        /* <DEDUP_REMOVED lines=18> */
[----:B------:R0:W-:Y:S04]  /*3a440*/  STS.U8 [R30+UR4+0x9c0], R44 ;  /* 0x0009c02c1e007988 */ /* 0x0001e80008000004 */
[----:B0-----:R-:W2:Y:S04]  /*3a450*/  LDL.LU R44, [R1+0xa74] ;  /* 0x000a7400012c7983 */ /* 0x001ea80000300800 */
[----:B---3--:R0:W-:Y:S04]  /*3a460*/  STS.U8 [R30+UR4+0x9e0], R3 ;  /* 0x0009e0031e007988 */ /* 0x0081e80008000004 */
        /* <DEDUP_REMOVED lines=8> */
[----:B------:R-:W3:Y:S04]  /*3a4f0*/  LDL.LU R6, [R1+0x3a4] ;  /* 0x0003a40001067983 */ /* 0x000ee80000300800 */
        /* <DEDUP_REMOVED lines=8> */
[----:B0-----:R-:W3:Y:S04]  /*3a580*/  LDL.LU R9, [R1+0x368] ;  /* 0x0003680001097983 */ /* 0x001ee80000300800 */
[----:B-1----:R-:W3:Y:S04]  /*3a590*/  LDL.LU R10, [R1+0x364] ;  /* 0x00036400010a7983 */ /* 0x002ee80000300800 */
        /* <DEDUP_REMOVED lines=40> */
[----:B------:R-:W-:Y:S04]  /*3a820*/  STS.U8 [R30+UR4+0x19a0], R44 ;  /* 0x0019a02c1e007988 */ /* 0x000fe80008000004 */
[----:B------:R0:W-:Y:S04]  /*3a830*/  STS.U8 [R30+UR4+0x19c0], R3 ;  /* 0x0019c0031e007988 */ /* 0x0001e80008000004 */
[----:B------:R-:W-:Y:S04]  /*3a840*/  STS.U8 [R30+UR4+0x19e0], R4 ;  /* 0x0019e0041e007988 */ /* 0x000fe80008000004 */
[----:B---3--:R-:W-:Y:S04]  /*3a850*/  STS.U8 [R30+UR4+0x1ba0], R5 ;  /* 0x001ba0051e007988 */ /* 0x008fe80008000004 */
[----:B------:R1:W-:Y:S04]  /*3a860*/  STS.U8 [R30+UR4+0x1b80], R6 ;  /* 0x001b80061e007988 */ /* 0x0003e80008000004 */
[----:B------:R3:W-:Y:S04]  /*3a870*/  STS.U8 [R30+UR4+0x1be0], R7 ;  /* 0x001be0071e007988 */ /* 0x0007e80008000004 */
[----:B------:R1:W-:Y:S04]  /*3a880*/  STS.U8 [R30+UR4+0x1bc0], R8 ;  /* 0x001bc0081e007988 */ /* 0x0003e80008000004 */
[----:B0-----:R-:W2:Y:S04]  /*3a890*/  LDL.LU R3, [R1+0x1e8] ;  /* 0x0001e80001037983 */ /* 0x001ea80000300800 */
[----:B------:R-:W2:Y:S04]  /*3a8a0*/  LDL.LU R44, [R1+0x1e4] ;  /* 0x0001e400012c7983 */ /* 0x000ea80000300800 */
[----:B-1----:R-:W2:Y:S04]  /*3a8b0*/  LDL.LU R6, [R1+0x1e0] ;  /* 0x0001e00001067983 */ /* 0x002ea80000300800 */
[----:B---3--:R-:W3:Y:S04]  /*3a8c0*/  LDL.LU R7, [R1+0x1dc] ;  /* 0x0001dc0001077983 */ /* 0x008ee80000300800 */
[----:B------:R0:W-:Y:S04]  /*3a8d0*/  STS.U8 [R30+UR4+0x1dc0], R9 ;  /* 0x001dc0091e007988 */ /* 0x0001e80008000004 */
[----:B------:R1:W-:Y:S04]  /*3a8e0*/  STS.U8 [R30+UR4+0x1de0], R10 ;  /* 0x001de00a1e007988 */ /* 0x0003e80008000004 */
[----:B------:R-:W3:Y:S04]  /*3a8f0*/  LDL.LU R8, [R1+0x1a8] ;  /* 0x0001a80001087983 */ /* 0x000ee80000300800 */
[----:B------:R0:W-:Y:S04]  /*3a900*/  STS.U8 [R30+UR4+0x1d80], R38 ;  /* 0x001d80261e007988 */ /* 0x0001e80008000004 */
[----:B------:R0:W-:Y:S04]  /*3a910*/  STS.U8 [R30+UR4+0x1da0], R40 ;  /* 0x001da0281e007988 */ /* 0x0001e80008000004 */
[----:B------:R1:W-:Y:S04]  /*3a920*/  STS.U8 [R30+UR4+0x1fe0], R42 ;  /* 0x001fe02a1e007988 */ /* 0x0003e80008000004 */
[----:B------:R-:W-:Y:S04]  /*3a930*/  STS.U8 [R30+UR4+0x1fc0], R31 ;  /* 0x001fc01f1e007988 */ /* 0x000fe80008000004 */
[----:B0-----:R-:W3:Y:S04]  /*3a940*/  LDL.LU R9, [R1+0x1a4] ;  /* 0x0001a40001097983 */ /* 0x001ee80000300800 */
[----:B-1----:R-:W3:Y:S04]  /*3a950*/  LDL.LU R10, [R1+0x1a0] ;  /* 0x0001a000010a7983 */ /* 0x002ee80000300800 */
        /* <DEDUP_REMOVED lines=8> */
[----:B0-----:R-:W3:Y:S04]  /*3a9e0*/  LDL.LU R57, [R1+0x160] ;  /* 0x0001600001397983 */ /* 0x001ee80000300800 */
[----:B-1----:R-:W3:Y:S04]  /*3a9f0*/  LDL.LU R56, [R1+0x15c] ;  /* 0x00015c0001387983 */ /* 0x002ee80000300800 */
[----:B----4-:R-:W4:Y:S04]  /*3aa00*/  LDL.LU R55, [R1+0x128] ;  /* 0x0001280001377983 */ /* 0x010f280000300800 */
[----:B------:R0:W-:Y:S04]  /*3aa10*/  STS.U8 [R30+UR4+0x21e0], R43 ;  /* 0x0021e02b1e007988 */ /* 0x0001e80008000004 */
[----:B------:R-:W4:Y:S04]  /*3aa20*/  LDL.LU R53, [R1+0x124] ;  /* 0x0001240001357983 */ /* 0x000f280000300800 */
[----:B------:R-:W4:Y:S04]  /*3aa30*/  LDL.LU R2, [R1+0x120] ;  /* 0x0001200001027983 */ /* 0x000f280000300800 */
[----:B------:R1:W-:Y:S04]  /*3aa40*/  STS.U8 [R30+UR4+0x23a0], R41 ;  /* 0x0023a0291e007988 */ /* 0x0003e80008000004 */
[----:B------:R1:W-:Y:S04]  /*3aa50*/  STS.U8 [R30+UR4+0x2380], R39 ;  /* 0x002380271e007988 */ /* 0x0003e80008000004 */
[----:B------:R1:W-:Y:S04]  /*3aa60*/  STS.U8 [R30+UR4+0x23e0], R37 ;  /* 0x0023e0251e007988 */ /* 0x0003e80008000004 */
[----:B0-----:R-:W4:Y:S04]  /*3aa70*/  LDL.LU R43, [R1+0x11c] ;  /* 0x00011c00012b7983 */ /* 0x001f280000300800 */
[----:B------:R0:W-:Y:S04]  /*3aa80*/  STS.U8 [R30+UR4+0x23c0], R19 ;  /* 0x0023c0131e007988 */ /* 0x0001e80008000004 */
[----:B-1----:R-:W4:Y:S04]  /*3aa90*/  LDL.LU R41, [R1+0xe8] ;  /* 0x0000e80001297983 */ /* 0x002f280000300800 */
[----:B------:R-:W4:Y:S04]  /*3aaa0*/  LDL.LU R39, [R1+0xe4] ;  /* 0x0000e40001277983 */ /* 0x000f280000300800 */
[----:B------:R1:W-:Y:S04]  /*3aab0*/  STS.U8 [R30+UR4+0x25c0], R18 ;  /* 0x0025c0121e007988 */ /* 0x0003e80008000004 */
[----:B------:R-:W4:Y:S04]  /*3aac0*/  LDL.LU R37, [R1+0xe0] ;  /* 0x0000e00001257983 */ /* 0x000f280000300800 */
[----:B--2---:R2:W-:Y:S04]  /*3aad0*/  STS.U8 [R30+UR4+0x25e0], R17 ;  /* 0x0025e0111e007988 */ /* 0x0045e80008000004 */
[----:B0-----:R-:W4:Y:S04]  /*3aae0*/  LDL.LU R19, [R1+0xdc] ;  /* 0x0000dc0001137983 */ /* 0x001f280000300800 */
[----:B-1----:R-:W4:Y:S04]  /*3aaf0*/  LDL.LU R18, [R1+0xa8] ;  /* 0x0000a80001127983 */ /* 0x002f280000300800 */
[----:B------:R0:W-:Y:S04]  /*3ab00*/  STS.U8 [R30+UR4+0x2580], R16 ;  /* 0x002580101e007988 */ /* 0x0001e80008000004 */
[----:B------:R1:W-:Y:S04]  /*3ab10*/  STS.U8 [R30+UR4+0x25a0], R46 ;  /* 0x0025a02e1e007988 */ /* 0x0003e80008000004 */
[----:B------:R0:W-:Y:S04]  /*3ab20*/  STS.U8 [R30+UR4+0x27e0], R48 ;  /* 0x0027e0301e007988 */ /* 0x0001e80008000004 */
[----:B--2---:R-:W2:Y:S04]  /*3ab30*/  LDL.LU R17, [R1+0xa4] ;  /* 0x0000a40001117983 */ /* 0x004ea80000300800 */
        /* <DEDUP_REMOVED lines=9> */
[----:B------:R-:W2:Y:S04]  /*3abd0*/  LDL.LU R4, [R1+0x28] ;  /* 0x0000280001047983 */ /* 0x000ea80000300800 */
[----:B------:R-:W2:Y:S04]  /*3abe0*/  LDL.LU R5, [R1+0x24] ;  /* 0x0000240001057983 */ /* 0x000ea80000300800 */
[----:B------:R-:W2:Y:S04]  /*3abf0*/  LDL.LU R31, [R1+0x20] ;  /* 0x00002000011f7983 */ /* 0x000ea80000300800 */
[----:B------:R0:W-:Y:S04]  /*3ac00*/  STS.U8 [R30+UR4+0x2980], R3 ;  /* 0x002980031e007988 */ /* 0x0001e80008000004 */
[----:B------:R1:W-:Y:S04]  /*3ac10*/  STS.U8 [R30+UR4+0x29a0], R44 ;  /* 0x0029a02c1e007988 */ /* 0x0003e80008000004 */
[----:B------:R0:W-:Y:S04]  /*3ac20*/  STS.U8 [R30+UR4+0x29c0], R6 ;  /* 0x0029c0061e007988 */ /* 0x0001e80008000004 */
[----:B---3--:R3:W-:Y:S04]  /*3ac30*/  STS.U8 [R30+UR4+0x29e0], R7 ;  /* 0x0029e0071e007988 */ /* 0x0087e80008000004 */
[----:B------:R3:W-:Y:S04]  /*3ac40*/  STS.U8 [R30+UR4+0x2ba0], R8 ;  /* 0x002ba0081e007988 */ /* 0x0007e80008000004 */
[----:B0-----:R-:W2:Y:S04]  /*3ac50*/  LDL.LU R3, [R1+0x3e94] ;  /* 0x003e940001037983 */ /* 0x001ea80000300800 */
[----:B-1----:R-:W2:Y:S04]  /*3ac60*/  LDL.LU R44, [R1+0x3e90] ;  /* 0x003e9000012c7983 */ /* 0x002ea80000300800 */
[----:B------:R-:W2:Y:S04]  /*3ac70*/  LDL.LU R6, [R1+0x3e8c] ;  /* 0x003e8c0001067983 */ /* 0x000ea80000300800 */
[----:B---3--:R-:W3:Y:S04]  /*3ac80*/  LDL.LU R7, [R1+0x3e88] ;  /* 0x003e880001077983 */ /* 0x008ee80000300800 */
        /* <DEDUP_REMOVED lines=20> */
[----:B------:R-:W3:Y:S04]  /*3add0*/  LDL.LU R53, [R1+0x3e60] ;  /* 0x003e600001357983 */ /* 0x000ee80000300800 */
[----:B------:R-:W3:Y:S04]  /*3ade0*/  LDL.LU R2, [R1+0x3e5c] ;  /* 0x003e5c0001027983 */ /* 0x000ee80000300800 */
[----:B------:R1:W-:Y:S04]  /*3adf0*/  STS.U8 [R30+UR4+0x3180], R41 ;  /* 0x003180291e007988 */ /* 0x0003e80008000004 */
[----:B------:R1:W-:Y:S04]  /*3ae00*/  STS.U8 [R30+UR4+0x31a0], R39 ;  /* 0x0031a0271e007988 */ /* 0x0003e80008000004 */
[----:B------:R1:W-:Y:S04]  /*3ae10*/  STS.U8 [R30+UR4+0x31c0], R37 ;  /* 0x0031c0251e007988 */ /* 0x0003e80008000004 */
[----:B0-----:R-:W3:Y:S04]  /*3ae20*/  LDL.LU R43, [R1+0x3e58] ;  /* 0x003e5800012b7983 */ /* 0x001ee80000300800 */
[----:B-1----:R-:W3:Y:S04]  /*3ae30*/  LDL.LU R41, [R1+0x3e54] ;  /* 0x003e540001297983 */ /* 0x002ee80000300800 */
[----:B------:R0:W-:Y:S04]  /*3ae40*/  STS.U8 [R30+UR4+0x31e0], R19 ;  /* 0x0031e0131e007988 */ /* 0x0001e80008000004 */
[----:B------:R-:W3:Y:S04]  /*3ae50*/  LDL.LU R39, [R1+0x3e50] ;  /* 0x003e500001277983 */ /* 0x000ee80000300800 */
[----:B------:R-:W3:Y:S04]  /*3ae60*/  LDL.LU R37, [R1+0x3e4c] ;  /* 0x003e4c0001257983 */ /* 0x000ee80000300800 */
[----:B------:R1:W-:Y:S04]  /*3ae70*/  STS.U8 [R30+UR4+0x33a0], R18 ;  /* 0x0033a0121e007988 */ /* 0x0003e80008000004 */
[----:B--2---:R2:W-:Y:S04]  /*3ae80*/  STS.U8 [R30+UR4+0x3380], R17 ;  /* 0x003380111e007988 */ /* 0x0045e80008000004 */
[----:B0-----:R-:W3:Y:S04]  /*3ae90*/  LDL.LU R19, [R1+0x3e48] ;  /* 0x003e480001137983 */ /* 0x001ee80000300800 */
[----:B-1----:R-:W3:Y:S04]  /*3aea0*/  LDL.LU R18, [R1+0x3e44] ;  /* 0x003e440001127983 */ /* 0x002ee80000300800 */
        /* <DEDUP_REMOVED lines=14> */
[----:B------:R1:W-:Y:S04]  /*3af90*/  STS.U8 [R30+UR4+0x37c0], R5 ;  /* 0x0037c0051e007988 */ /* 0x0003e80008000004 */
[----:B------:R-:W-:Y:S04]  /*3afa0*/  STS.U8 [R30+UR4+0x37a0], R31 ;  /* 0x0037a01f1e007988 */ /* 0x000fe80008000004 */
[----:B0-----:R-:W3:Y:S04]  /*3afb0*/  LDL R4, [R1+0x2cec] ;  /* 0x002cec0001047983 */ /* 0x001ee80000100800 */
[----:B-1----:R-:W3:Y:S04]  /*3afc0*/  LDL R5, [R1+0x2ce0] ;  /* 0x002ce00001057983 */ /* 0x002ee80000100800 */
[----:B--2---:R-:W-:Y:S04]  /*3afd0*/  STS.U8 [R30+UR4+0x3780], R0 ;  /* 0x003780001e007988 */ /* 0x004fe80008000004 */
        /* <DEDUP_REMOVED lines=10> */
[----:B------:R-:W-:Y:S04]  /*3b080*/  STS.U8 [R30+UR4+0x3d80], R41 ;  /* 0x003d80291e007988 */ /* 0x000fe80008000004 */
[----:B------:R-:W-:Y:S04]  /*3b090*/  STS.U8 [R30+UR4+0x3da0], R43 ;  /* 0x003da02b1e007988 */ /* 0x000fe80008000004 */
[----:B------:R-:W-:Y:S04]  /*3b0a0*/  STS.U8 [R30+UR4+0x3fe0], R53 ;  /* 0x003fe0351e007988 */ /* 0x000fe80008000004 */
[----:B----4-:R-:W-:Y:S04]  /*3b0b0*/  STS.U8 [R30+UR4+0x3fc0], R55 ;  /* 0x003fc0371e007988 */ /* 0x010fe80008000004 */
[----:B------:R-:W-:Y:S04]  /*3b0c0*/  STS.U8 [R30+UR4+0x3fa0], R56 ;  /* 0x003fa0381e007988 */ /* 0x000fe80008000004 */
[----:B------:R0:W-:Y:S01]  /*3b0d0*/  STS.U8 [R30+UR4+0x3f80], R57 ;  /* 0x003f80391e007988 */ /* 0x0001e20008000004 */
[----:B------:R-:W-:Y:S06]  /*3b0e0*/  BAR.SYNC.DEFER_BLOCKING 0x0 ;  /* 0x0000000000007b1d */ /* 0x000fec0000010000 */
[----:B0-----:R-:W2:Y:S01]  /*3b0f0*/  LDL.LU R30, [R1+0x3e24] ;  /* 0x003e2400011e7983 */ /* 0x001ea20000300800 */
[----:B------:R-:W-:-:S04]  /*3b100*/  LOP3.LUT R0, R44, 0x60, RZ, 0xfc, !PT ;  /* 0x000000602c007812 */ /* 0x000fc800078efcff */
[----:B------:R-:W-:Y:S02]  /*3b110*/  ISETP.GE.AND P2, PT, R0, R2, PT ;  /* 0x000000020000720c */ /* 0x000fe40003f46270 */
[----:B--2---:R-:W-:-:S11]  /*3b120*/  PRMT R30, RZ, 0x7610, R30 ;  /* 0x00007610ff1e7816 */ /* 0x004fd6000000001e */
[----:B------:R-:W2:Y:S01]  /*3b130*/  @!P2 LDG.E.U8 R30, desc[UR40][R4.64] ;  /* 0x00000028041ea981 */ /* 0x000ea2000c1e1100 */
[----:B------:R-:W-:-:S04]  /*3b140*/  LOP3.LUT R31, R44, 0x40, RZ, 0xfc, !PT ;  /* 0x000000402c1f7812 */ /* 0x000fc800078efcff */
[----:B------:R-:W-:Y:S01]  /*3b150*/  ISETP.GE.AND P1, PT, R31, R2, PT ;  /* 0x000000021f00720c */ /* 0x000fe20003f26270 */
[----:B--2---:R0:W-:Y:S04]  /*3b160*/  STL [R1+0xfb0], R30 ;  /* 0x000fb01e01007387 */ /* 0x0041e80000100800 */
[----:B0-----:R-:W2:Y:S04]  /*3b170*/  LDL.LU R30, [R1+0x3e20] ;  /* 0x003e2000011e7983 */ /* 0x001ea80000300800 */
[----:B------:R-:W3:Y:S04]  /*3b180*/  LDL R4, [R1+0x27bc] ;  /* 0x0027bc0001047983 */ /* 0x000ee80000100800 */
[----:B------:R-:W3:Y:S01]  /*3b190*/  LDL R5, [R1+0x27c0] ;  /* 0x0027c00001057983 */ /* 0x000ee20000100800 */
[----:B------:R-:W-:-:S02]  /*3b1a0*/  PRMT R42, RZ, 0x7610, R42 ;  /* 0x00007610ff2a7816 */ /* 0x000fc4000000002a */
[----:B---3--:R-:W-:-:S04]  /*3b1b0*/  @!P1 LOP3.LUT R5, R5, R4, RZ, 0x3c, !PT ;  /* 0x0000000405059212 */ /* 0x008fc800078e3cff */
[----:B------:R-:W-:-:S04]  /*3b1c0*/  @!P1 LOP3.LUT R4, R5, R4, RZ, 0x3c, !PT ;  /* 0x0000000405049212 */ /* 0x000fc800078e3cff */
[----:B------:R-:W-:-:S05]  /*3b1d0*/  @!P1 LOP3.LUT R5, R5, R4, RZ, 0x3c, !PT ;  /* 0x0000000405059212 */ /* 0x000fca00078e3cff */
[----:B------:R-:W3:Y:S01]  /*3b1e0*/  @!P1 LDG.E.U8 R42, desc[UR40][R4.64] ;  /* 0x00000028042a9981 */ /* 0x000ee2000c1e1100 */
[----:B------:R-:W-:-:S03]  /*3b1f0*/  ISETP.GE.AND P5, PT, R31, R2, PT ;  /* 0x000000021f00720c */ /* 0x000fc60003fa6270 */
[----:B---3--:R0:W-:Y:S04]  /*3b200*/  STL [R1+0xfac], R42 ;  /* 0x000fac2a01007387 */ /* 0x0081e80000100800 */
[----:B0-----:R-:W3:Y:S04]  /*3b210*/  LDL.LU R42, [R1+0x3e1c] ;  /* 0x003e1c00012a7983 */ /* 0x001ee80000300800 */
[----:B------:R-:W4:Y:S04]  /*3b220*/  LDL R4, [R1+0x27dc] ;  /* 0x0027dc0001047983 */ /* 0x000f280000100800 */
[----:B------:R-:W4:Y:S01]  /*3b230*/  LDL R5, [R1+0x27e0] ;  /* 0x0027e00001057983 */ /* 0x000f220000100800 */
[----:B--2---:R-:W-:-:S02]  /*3b240*/  PRMT R30, RZ, 0x7610, R30 ;  /* 0x00007610ff1e7816 */ /* 0x004fc4000000001e */
[----:B----4-:R-:W-:-:S04]  /*3b250*/  @!P5 LOP3.LUT R5, R5, R4, RZ, 0x3c, !PT ;  /* 0x000000040505d212 */ /* 0x010fc800078e3cff */
[----:B------:R-:W-:-:S04]  /*3b260*/  @!P5 LOP3.LUT R4, R5, R4, RZ, 0x3c, !PT ;  /* 0x000000040504d212 */ /* 0x000fc800078e3cff */
[----:B------:R-:W-:-:S05]  /*3b270*/  @!P5 LOP3.LUT R5, R5, R4, RZ, 0x3c, !PT ;  /* 0x000000040505d212 */ /* 0x000fca00078e3cff */
[----:B------:R-:W2:Y:S01]  /*3b280*/  @!P5 LDG.E.U8 R30, desc[UR40][R4.64] ;  /* 0x00000028041ed981 */ /* 0x000ea2000c1e1100 */
[----:B------:R-:W-:-:S03]  /*3b290*/  ISETP.GE.AND P3, PT, R31, R2, PT ;  /* 0x000000021f00720c */ /* 0x000fc60003f66270 */
[----:B--2---:R0:W-:Y:S04]  /*3b2a0*/  STL [R1+0xfa8], R30 ;  /* 0x000fa81e01007387 */ /* 0x0041e80000100800 */
[----:B0-----:R-:W2:Y:S04]  /*3b2b0*/  LDL.LU R30, [R1+0x3e18] ;  /* 0x003e1800011e7983 */ /* 0x001ea80000300800 */
[----:B------:R-:W4:Y:S04]  /*3b2c0*/  LDL R4, [R1+0x27fc] ;  /* 0x0027fc0001047983 */ /* 0x000f280000100800 */
[----:B------:R-:W4:Y:S01]  /*3b2d0*/  LDL R5, [R1+0x2800] ;  /* 0x0028000001057983 */ /* 0x000f220000100800 */
[----:B---3--:R-:W-:-:S02]  /*3b2e0*/  PRMT R42, RZ, 0x7610, R42 ;  /* 0x00007610ff2a7816 */ /* 0x008fc4000000002a */
[----:B----4-:R-:W-:-:S04]  /*3b2f0*/  @!P3 LOP3.LUT R5, R5, R4, RZ, 0x3c, !PT ;  /* 0x000000040505b212 */ /* 0x010fc800078e3cff */
        /* <DEDUP_REMOVED lines=1498> */
[----:B------:R-:W-:-:S02]  /*410a0*/  PRMT R3, RZ, 0x7610, R3 ;  /* 0x00007610ff037816 */ /* 0x000fc40000000003 */
[----:B----4-:R-:W-:-:S04]  /*410b0*/  @!P3 LOP3.LUT R5, R5, R4, RZ, 0x3c, !PT ;  /* 0x000000040505b212 */ /* 0x010fc800078e3cff */
[----:B------:R-:W-:-:S04]  /*410c0*/  @!P3 LOP3.LUT R4, R5, R4, RZ, 0x3c, !PT ;  /* 0x000000040504b212 */ /* 0x000fc800078e3cff */
[----:B------:R-:W-:-:S05]  /*410d0*/  @!P3 LOP3.LUT R5, R5, R4, RZ, 0x3c, !PT ;  /* 0x000000040505b212 */ /* 0x000fca00078e3cff */
[----:B------:R0:W4:Y:S04]  /*410e0*/  @!P3 LDG.E.U8 R3, desc[UR40][R4.64] ;  /* 0x000000280403b981 */ /* 0x000128000c1e1100 */
[----:B------:R-:W0:Y:S04]  /*410f0*/  LDL R4, [R1+0x1d68] ;  /* 0x001d680001047983 */ /* 0x000e280000100800 */
[----:B------:R-:W0:Y:S01]  /*41100*/  LDL R5, [R1+0x1d6c] ;  /* 0x001d6c0001057983 */ /* 0x000e220000100800 */
[----:B------:R-:W-:Y:S02]  /*41110*/  ISETP.GE.AND P5, PT, R0, R2, PT ;  /* 0x000000020000720c */ /* 0x000fe40003fa6270 */
[----:B--2---:R-:W-:-:S11]  /*41120*/  PRMT R30, RZ, 0x7610, R30 ;  /* 0x00007610ff1e7816 */ /* 0x004fd6000000001e */
[----:B0-----:R-:W-:-:S04]  /*41130*/  @!P5 LOP3.LUT R5, R5, R4, RZ, 0x3c, !PT ;  /* 0x000000040505d212 */ /* 0x001fc800078e3cff */
[----:B------:R-:W-:-:S04]  /*41140*/  @!P5 LOP3.LUT R4, R5, R4, RZ, 0x3c, !PT ;  /* 0x000000040504d212 */ /* 0x000fc800078e3cff */
[----:B------:R-:W-:-:S05]  /*41150*/  @!P5 LOP3.LUT R5, R5, R4, RZ, 0x3c, !PT ;  /* 0x000000040505d212 */ /* 0x000fca00078e3cff */
[----:B------:R-:W2:Y:S04]  /*41160*/  @!P5 LDG.E.U8 R30, desc[UR40][R4.64] ;  /* 0x00000028041ed981 */ /* 0x000ea8000c1e1100 */
[----:B----4-:R0:W-:Y:S04]  /*41170*/  STL [R1+0xce8], R3 ;  /* 0x000ce80301007387 */ /* 0x0101e80000100800 */
[----:B0-----:R-:W4:Y:S04]  /*41180*/  LDL R3, [R1+0x2ce8] ;  /* 0x002ce80001037983 */ /* 0x001f280000100800 */
[----:B--2---:R0:W-:Y:S04]  /*41190*/  STL [R1+0xce4], R30 ;  /* 0x000ce41e01007387 */ /* 0x0041e80000100800 */
[----:B0-----:R-:W2:Y:S04]  /*411a0*/  LDL.LU R30, [R1+0x3bbc] ;  /* 0x003bbc00011e7983 */ /* 0x001ea80000300800 */
[----:B------:R-:W2:Y:S04]  /*411b0*/  LDL R4, [R1+0x1d48] ;  /* 0x001d480001047983 */ /* 0x000ea80000100800 */
[----:B------:R-:W2:Y:S01]  /*411c0*/  LDL R5, [R1+0x1d4c] ;  /* 0x001d4c0001057983 */ /* 0x000ea20000100800 */
[----:B------:R-:W-:-:S02]  /*411d0*/  ISETP.GE.AND P1, PT, R0, R2, PT ;  /* 0x000000020000720c */ /* 0x000fc40003f26270 */
[----:B---3--:R-:W-:-:S11]  /*411e0*/  PRMT R42, RZ, 0x7610, R42 ;  /* 0x00007610ff2a7816 */ /* 0x008fd6000000002a */
[----:B--2---:R-:W-:-:S04]  /*411f0*/  @!P1 LOP3.LUT R5, R5, R4, RZ, 0x3c, !PT ;  /* 0x0000000405059212 */ /* 0x004fc800078e3cff */
[----:B------:R-:W-:-:S04]  /*41200*/  @!P1 LOP3.LUT R4, R5, R4, RZ, 0x3c, !PT ;  /* 0x0000000405049212 */ /* 0x000fc800078e3cff */
[----:B------:R-:W-:-:S05]  /*41210*/  @!P1 LOP3.LUT R5, R5, R4, RZ, 0x3c, !PT ;  /* 0x0000000405059212 */ /* 0x000fca00078e3cff */
[----:B------:R-:W2:Y:S01]  /*41220*/  @!P1 LDG.E.U8 R42, desc[UR40][R4.64] ;  /* 0x00000028042a9981 */ /* 0x000ea2000c1e1100 */
[----:B------:R-:W-:-:S03]  /*41230*/  ISETP.GE.AND P4, PT, R0, R2, PT ;  /* 0x000000020000720c */ /* 0x000fc60003f86270 */
        /* <DEDUP_REMOVED lines=9> */
[----:B------:R-:W-:Y:S02]  /*412d0*/  LOP3.LUT R44, R44, 0x20, RZ, 0xfc, !PT ;  /* 0x000000202c2c7812 */ /* 0x000fe400078efcff */
[-C--:B------:R-:W-:Y:S02]  /*412e0*/  ISETP.GE.AND P2, PT, R31, R2.reuse, PT ;  /* 0x000000021f00720c */ /* 0x080fe40003f46270 */
[-C--:B------:R-:W-:Y:S02]  /*412f0*/  ISETP.GE.AND P1, PT, R44, R2.reuse, PT ;  /* 0x000000022c00720c */ /* 0x080fe40003f26270 */
[----:B------:R-:W2:Y:S01]  /*41300*/  LDL.LU R44, [R1+0x3bb4] ;  /* 0x003bb400012c7983 */ /* 0x000ea20000300800 */
[CC--:B------:R-:W-:Y:S02]  /*41310*/  ISETP.GE.AND P3, PT, R0.reuse, R2.reuse, PT ;  /* 0x000000020000720c */ /* 0x0c0fe40003f66270 */
[----:B------:R-:W-:-:S02]  /*41320*/  ISETP.GE.AND P4, PT, R0, R2, PT ;  /* 0x000000020000720c */ /* 0x000fc40003f86270 */
[CC--:B------:R-:W-:Y:S02]  /*41330*/  ISETP.GE.AND P5, PT, R0.reuse, R2.reuse, PT ;  /* 0x000000020000720c */ /* 0x0c0fe40003fa6270 */
[----:B------:R-:W-:Y:S01]  /*41340*/  ISETP.GE.AND P6, PT, R0, R2, PT ;  /* 0x000000020000720c */ /* 0x000fe20003fc6270 */
[----:B---3--:R0:W-:Y:S04]  /*41350*/  STL [R1+0xcdc], R30 ;  /* 0x000cdc1e01007387 */ /* 0x0081e80000100800 */
[----:B0-----:R-:W3:Y:S04]  /*41360*/  LDL.LU R30, [R1+0x3bb0] ;  /* 0x003bb000011e7983 */ /* 0x001ee80000300800 */
[----:B------:R-:W2:Y:S04]  /*41370*/  LDL.LU R31, [R1+0x3bac] ;  /* 0x003bac00011f7983 */ /* 0x000ea80000300800 */
[----:B------:R-:W2:Y:S04]  /*41380*/  LDL.LU R0, [R1+0x3ba8] ;  /* 0x003ba80001007983 */ /* 0x000ea80000300800 */
[----:B------:R-:W4:Y:S02]  /*41390*/  LDL R2, [R1+0x2cd0] ;  /* 0x002cd00001027983 */ /* 0x000f240000100800 */
[----:B----4-:R-:W-:-:S02]  /*413a0*/  @!P0 LOP3.LUT R3, R3, R2, RZ, 0x3c, !PT ;  /* 0x0000000203038212 */ /* 0x010fc400078e3cff */
[----:B---3--:R-:W-:Y:S02]  /*413b0*/  PRMT R30, RZ, 0x7610, R30 ;  /* 0x00007610ff1e7816 */ /* 0x008fe4000000001e */
[----:B------:R-:W-:-:S04]  /*413c0*/  @!P0 LOP3.LUT R2, R3, R2, RZ, 0x3c, !PT ;  /* 0x0000000203028212 */ /* 0x000fc800078e3cff */
[----:B------:R-:W-:-:S05]  /*413d0*/  @!P0 LOP3.LUT R3, R3, R2, RZ, 0x3c, !PT ;  /* 0x0000000203038212 */ /* 0x000fca00078e3cff */
[----:B------:R-:W3:Y:S04]  /*413e0*/  @!P0 LDG.E.U8 R30, desc[UR40][R2.64] ;  /* 0x00000028021e8981 */ /* 0x000ee8000c1e1100 */
        /* <DEDUP_REMOVED lines=8> */
[----:B------:R-:W2:Y:S04]  /*41470*/  @!P1 LDG.E.U8 R0, desc[UR40][R2.64] ;  /* 0x0000002802009981 */ /* 0x000ea8000c1e1100 */
        /* <DEDUP_REMOVED lines=2297> */
[----:B--2---:R-:W-:Y:S02]  /*4a410*/  PRMT R0, RZ, 0x7610, R0 ;  /* 0x00007610ff007816 */ /* 0x004fe40000000000 */
        /* <DEDUP_REMOVED lines=10> */
[----:B---3--:R-:W-:-:S02]  /*4a4c0*/  PRMT R30, RZ, 0x7610, R30 ;  /* 0x00007610ff1e7816 */ /* 0x008fc4000000001e */
[----:B--2---:R-:W-:-:S04]  /*4a4d0*/  @!P0 LOP3.LUT R3, R3, R2, RZ, 0x3c, !PT ;  /* 0x0000000203038212 */ /* 0x004fc800078e3cff */
[----:B------:R-:W-:-:S04]  /*4a4e0*/  @!P0 LOP3.LUT R2, R3, R2, RZ, 0x3c, !PT ;  /* 0x0000000203028212 */ /* 0x000fc800078e3cff */
[----:B------:R-:W-:-:S05]  /*4a4f0*/  @!P0 LOP3.LUT R3, R3, R2, RZ, 0x3c, !PT ;  /* 0x0000000203038212 */ /* 0x000fca00078e3cff */
[----:B------:R-:W2:Y:S04]  /*4a500*/  @!P0 LDG.E.U8 R30, desc[UR40][R2.64] ;  /* 0x00000028021e8981 */ /* 0x000ea8000c1e1100 */
        /* <DEDUP_REMOVED lines=8> */
[----:B------:R-:W3:Y:S04]  /*4a590*/  @!P1 LDG.E.U8 R0, desc[UR40][R2.64] ;  /* 0x0000002802009981 */ /* 0x000ee8000c1e1100 */
[----:B---3--:R0:W-:Y:S04]  /*4a5a0*/  STL [R1+0xac], R0 ;  /* 0x0000ac0001007387 */ /* 0x0081e80000100800 */
[----:B0-----:R-:W3:Y:S04]  /*4a5b0*/  LDL.LU R0, [R1+0x379c] ;  /* 0x00379c0001007983 */ /* 0x001ee80000300800 */
[----:B------:R-:W3:Y:S04]  /*4a5c0*/  LDL R2, [R1+0x1f9c] ;  /* 0x001f9c0001027983 */ /* 0x000ee80000100800 */
[----:B------:R-:W3:Y:S01]  /*4a5d0*/  LDL R3, [R1+0x1fa0] ;  /* 0x001fa00001037983 */ /* 0x000ee20000100800 */
[----:B--2---:R-:W-:-:S02]  /*4a5e0*/  PRMT R30, RZ, 0x7610, R30 ;  /* 0x00007610ff1e7816 */ /* 0x004fc4000000001e */
[----:B---3--:R-:W-:-:S04]  /*4a5f0*/  @!P2 LOP3.LUT R3, R3, R2, RZ, 0x3c, !PT ;  /* 0x000000020303a212 */ /* 0x008fc800078e3cff */
        /* <DEDUP_REMOVED lines=12> */
[----:B------:R-:W-:-:S03]  /*4a6c0*/  PRMT R60, RZ, 0x7610, R60 ;  /* 0x00007610ff3c7816 */ /* 0x000fc6000000003c */
[----:B---3--:R0:W-:Y:S04]  /*4a6d0*/  STL [R1+0xa4], R0 ;  /* 0x0000a40001007387 */ /* 0x0081e80000100800 */
[----:B0-----:R-:W3:Y:S04]  /*4a6e0*/  LDL.LU R0, [R1+0x3794] ;  /* 0x0037940001007983 */ /* 0x001ee80000300800 */
[----:B------:R-:W3:Y:S01]  /*4a6f0*/  LDL R3, [R1+0x1f84] ;  /* 0x001f840001037983 */ /* 0x000ee20000100800 */
[----:B----4-:R-:W-:Y:S01]  /*4a700*/  @!P1 IMAD.MOV.U32 R2, RZ, RZ, R61 ;  /* 0x000000ffff029224 */ /* 0x010fe200078e003d */
[----:B--2---:R-:W-:-:S02]  /*4a710*/  PRMT R30, RZ, 0x7610, R30 ;  /* 0x00007610ff1e7816 */ /* 0x004fc4000000001e */
[----:B------:R-:W2:Y:S04]  /*4a720*/  LDL R61, [R1+0x1f44] ;  /* 0x001f4400013d7983 */ /* 0x000ea80000100800 */
[----:B---3--:R0:W3:Y:S04]  /*4a730*/  @!P1 LDG.E.U8 R60, desc[UR40][R2.64] ;  /* 0x00000028023c9981 */ /* 0x0080e8000c1e1100 */
[----:B------:R-:W0:Y:S04]  /*4a740*/  LDL R2, [R1+0x1f7c] ;  /* 0x001f7c0001027983 */ /* 0x000e280000100800 */
[----:B------:R-:W0:Y:S02]  /*4a750*/  LDL R3, [R1+0x1f80] ;  /* 0x001f800001037983 */ /* 0x000e240000100800 */
[----:B0-----:R-:W-:-:S04]  /*4a760*/  @!P2 LOP3.LUT R3, R3, R2, RZ, 0x3c, !PT ;  /* 0x000000020303a212 */ /* 0x001fc800078e3cff */
[----:B------:R-:W-:-:S04]  /*4a770*/  @!P2 LOP3.LUT R2, R3, R2, RZ, 0x3c, !PT ;  /* 0x000000020302a212 */ /* 0x000fc800078e3cff */
[----:B------:R-:W-:-:S05]  /*4a780*/  @!P2 LOP3.LUT R3, R3, R2, RZ, 0x3c, !PT ;  /* 0x000000020303a212 */ /* 0x000fca00078e3cff */
[----:B------:R-:W4:Y:S04]  /*4a790*/  @!P2 LDG.E.U8 R30, desc[UR40][R2.64] ;  /* 0x00000028021ea981 */ /* 0x000f28000c1e1100 */
[----:B---3--:R0:W-:Y:S04]  /*4a7a0*/  STL [R1+0xa0], R60 ;  /* 0x0000a03c01007387 */ /* 0x0081e80000100800 */
[----:B0-----:R-:W3:Y:S04]  /*4a7b0*/  LDL R60, [R1+0x1f48] ;  /* 0x001f4800013c7983 */ /* 0x001ee80000100800 */
[----:B----4-:R0:W-:Y:S04]  /*4a7c0*/  STL [R1+0x9c], R30 ;  /* 0x00009c1e01007387 */ /* 0x0101e80000100800 */
[----:B0-----:R-:W4:Y:S04]  /*4a7d0*/  LDL.LU R30, [R1+0x3790] ;  /* 0x00379000011e7983 */ /* 0x001f280000300800 */
[----:B------:R-:W2:Y:S04]  /*4a7e0*/  LDL R2, [R1+0x1f6c] ;  /* 0x001f6c0001027983 */ /* 0x000ea80000100800 */
[----:B------:R-:W2:Y:S01]  /*4a7f0*/  LDL R3, [R1+0x1f70] ;  /* 0x001f700001037983 */ /* 0x000ea20000100800 */
[----:B------:R-:W-:-:S02]  /*4a800*/  PRMT R0, RZ, 0x7610, R0 ;  /* 0x00007610ff007816 */ /* 0x000fc40000000000 */
[----:B--2---:R-:W-:-:S04]  /*4a810*/  @!P0 LOP3.LUT R3, R3, R2, RZ, 0x3c, !PT ;  /* 0x0000000203038212 */ /* 0x004fc800078e3cff */
[----:B------:R-:W-:-:S04]  /*4a820*/  @!P0 LOP3.LUT R2, R3, R2, RZ, 0x3c, !PT ;  /* 0x0000000203028212 */ /* 0x000fc800078e3cff */
[----:B------:R-:W-:-:S05]  /*4a830*/  @!P0 LOP3.LUT R3, R3, R2, RZ, 0x3c, !PT ;  /* 0x0000000203038212 */ /* 0x000fca00078e3cff */
[----:B------:R-:W2:Y:S04]  /*4a840*/  @!P0 LDG.E.U8 R0, desc[UR40][R2.64] ;  /* 0x0000002802008981 */ /* 0x000ea8000c1e1100 */
[----:B--2---:R0:W-:Y:S04]  /*4a850*/  STL [R1+0x98], R0 ;  /* 0x0000980001007387 */ /* 0x0041e80000100800 */
[----:B0-----:R-:W2:Y:S04]  /*4a860*/  LDL.LU R0, [R1+0x378c] ;  /* 0x00378c0001007983 */ /* 0x001ea80000300800 */
[----:B------:R-:W2:Y:S04]  /*4a870*/  LDL R2, [R1+0x1f64] ;  /* 0x001f640001027983 */ /* 0x000ea80000100800 */
[----:B------:R-:W2:Y:S01]  /*4a880*/  LDL R3, [R1+0x1f68] ;  /* 0x001f680001037983 */ /* 0x000ea20000100800 */
[----:B----4-:R-:W-:-:S02]  /*4a890*/  PRMT R30, RZ, 0x7610, R30 ;  /* 0x00007610ff1e7816 */ /* 0x010fc4000000001e */
[----:B--2---:R-:W-:-:S04]  /*4a8a0*/  @!P1 LOP3.LUT R3, R3, R2, RZ, 0x3c, !PT ;  /* 0x0000000203039212 */ /* 0x004fc800078e3cff */
        /* <DEDUP_REMOVED lines=11> */
[----:B------:R-:W4:Y:S04]  /*4a960*/  @!P2 LDG.E.U8 R0, desc[UR40][R2.64] ;  /* 0x000000280200a981 */ /* 0x000f28000c1e1100 */
[----:B----4-:R0:W-:Y:S04]  /*4a970*/  STL [R1+0x90], R0 ;  /* 0x0000900001007387 */ /* 0x0101e80000100800 */
[----:B0-----:R-:W4:Y:S04]  /*4a980*/  LDL.LU R0, [R1+0x3784] ;  /* 0x0037840001007983 */ /* 0x001f280000300800 */
[----:B------:R-:W3:Y:S04]  /*4a990*/  LDL R2, [R1+0x1f4c] ;  /* 0x001f4c0001027983 */ /* 0x000ee80000100800 */
[----:B------:R-:W3:Y:S01]  /*4a9a0*/  LDL R3, [R1+0x1f50] ;  /* 0x001f500001037983 */ /* 0x000ee20000100800 */
[----:B--2---:R-:W-:-:S02]  /*4a9b0*/  PRMT R30, RZ, 0x7610, R30 ;  /* 0x00007610ff1e7816 */ /* 0x004fc4000000001e */
[----:B------:R-:W-:Y:S02]  /*4a9c0*/  PRMT R31, RZ, 0x7610, R31 ;  /* 0x00007610ff1f7816 */ /* 0x000fe4000000001f */
[----:B---3--:R-:W-:-:S04]  /*4a9d0*/  @!P0 LOP3.LUT R3, R3, R2, RZ, 0x3c, !PT ;  /* 0x0000000203038212 */ /* 0x008fc800078e3cff */
[----:B------:R-:W-:-:S04]  /*4a9e0*/  @!P0 LOP3.LUT R2, R3, R2, RZ, 0x3c, !PT ;  /* 0x0000000203028212 */ /* 0x000fc800078e3cff */
[----:B------:R-:W-:-:S05]  /*4a9f0*/  @!P0 LOP3.LUT R3, R3, R2, RZ, 0x3c, !PT ;  /* 0x0000000203038212 */ /* 0x000fca00078e3cff */
[----:B------:R0:W2:Y:S02]  /*4aa00*/  @!P0 LDG.E.U8 R30, desc[UR40][R2.64] ;  /* 0x00000028021e8981 */ /* 0x0000a4000c1e1100 */
[----:B0-----:R-:W-:Y:S02]  /*4aa10*/  @!P1 IMAD.MOV.U32 R2, RZ, RZ, R60 ;  /* 0x000000ffff029224 */ /* 0x001fe400078e003c */
[----:B------:R-:W-:-:S05]  /*4aa20*/  @!P1 IMAD.MOV.U32 R3, RZ, RZ, R61 ;  /* 0x000000ffff039224 */ /* 0x000fca00078e003d */
[----:B------:R-:W3:Y:S04]  /*4aa30*/  @!P1 LDG.E.U8 R31, desc[UR40][R2.64] ;  /* 0x00000028021f9981 */ /* 0x000ee8000c1e1100 */
[----:B--2---:R0:W-:Y:S04]  /*4aa40*/  STL [R1+0x8c], R30 ;  /* 0x00008c1e01007387 */ /* 0x0041e80000100800 */
[----:B------:R-:W2:Y:S04]  /*4aa50*/  LDL R61, [R1+0x1f0c] ;  /* 0x001f0c00013d7983 */ /* 0x000ea80000100800 */
[----:B------:R-:W2:Y:S04]  /*4aa60*/  LDL R60, [R1+0x1f10] ;  /* 0x001f1000013c7983 */ /* 0x000ea80000100800 */
[----:B0-----:R-:W2:Y:S04]  /*4aa70*/  LDL R30, [R1+0x1f20] ;  /* 0x001f2000011e7983 */ /* 0x001ea80000100800 */
[----:B---3--:R0:W-:Y:S04]  /*4aa80*/  STL [R1+0x88], R31 ;  /* 0x0000881f01007387 */ /* 0x0081e80000100800 */
[----:B0-----:R-:W3:Y:S04]  /*4aa90*/  LDL.LU R31, [R1+0x3780] ;  /* 0x00378000011f7983 */ /* 0x001ee80000300800 */
        /* <DEDUP_REMOVED lines=18> */
[----:B---3--:R-:W-:Y:S02]  /*4abc0*/  PRMT R31, RZ, 0x7610, R31 ;  /* 0x00007610ff1f7816 */ /* 0x008fe4000000001f */
[----:B0-----:R-:W-:-:S04]  /*4abd0*/  @!P1 LOP3.LUT R3, R3, R2, RZ, 0x3c, !PT ;  /* 0x0000000203039212 */ /* 0x001fc800078e3cff */
[----:B------:R-:W-:-:S04]  /*4abe0*/  @!P1 LOP3.LUT R2, R3, R2, RZ, 0x3c, !PT ;  /* 0x0000000203029212 */ /* 0x000fc800078e3cff */
[----:B------:R-:W-:-:S05]  /*4abf0*/  @!P1 LOP3.LUT R3, R3, R2, RZ, 0x3c, !PT ;  /* 0x0000000203039212 */ /* 0x000fca00078e3cff */
[----:B------:R-:W3:Y:S04]  /*4ac00*/  @!P1 LDG.E.U8 R31, desc[UR40][R2.64] ;  /* 0x00000028021f9981 */ /* 0x000ee8000c1e1100 */
[----:B----4-:R0:W-:Y:S04]  /*4ac10*/  STL [R1+0x80], R11 ;  /* 0x0000800b01007387 */ /* 0x0101e80000100800 */
[----:B0-----:R-:W4:Y:S04]  /*4ac20*/  LDL R11, [R1+0x1f00] ;  /* 0x001f0000010b7983 */ /* 0x001f280000100800 */
[----:B---3--:R0:W-:Y:S04]  /*4ac30*/  STL [R1+0x7c], R31 ;  /* 0x00007c1f01007387 */ /* 0x0081e80000100800 */
[----:B0-----:R-:W3:Y:S04]  /*4ac40*/  LDL.LU R31, [R1+0x3778] ;  /* 0x00377800011f7983 */ /* 0x001ee80000300800 */
[----:B------:R-:W3:Y:S01]  /*4ac50*/  LDL R3, [R1+0x1f1c] ;  /* 0x001f1c0001037983 */ /* 0x000ee20000100800 */
[----:B--2---:R-:W-:Y:S01]  /*4ac60*/  PRMT R0, RZ, 0x7610, R0 ;  /* 0x00007610ff007816 */ /* 0x004fe20000000000 */
[----:B------:R-:W-:Y:S01]  /*4ac70*/  @!P2 IMAD.MOV.U32 R2, RZ, RZ, R30 ;  /* 0x000000ffff02a224 */ /* 0x000fe200078e001e */
[----:B------:R-:W-:Y:S01]  /*4ac80*/  PRMT R58, RZ, 0x7610, R58 ;  /* 0x00007610ff3a7816 */ /* 0x000fe2000000003a */
[----:B------:R-:W2:Y:S04]  /*4ac90*/  LDL R30, [R1+0x2c88] ;  /* 0x002c8800011e7983 */ /* 0x000ea80000100800 */
[----:B---3--:R0:W3:Y:S02]  /*4aca0*/  @!P2 LDG.E.U8 R0, desc[UR40][R2.64] ;  /* 0x000000280200a981 */ /* 0x0080e4000c1e1100 */
[----:B0-----:R-:W-:-:S02]  /*4acb0*/  @!P0 IMAD.MOV.U32 R2, RZ, RZ, R60 ;  /* 0x000000ffff028224 */ /* 0x001fc400078e003c */
[----:B------:R-:W-:-:S05]  /*4acc0*/  @!P0 IMAD.MOV.U32 R3, RZ, RZ, R61 ;  /* 0x000000ffff038224 */ /* 0x000fca00078e003d */
[----:B------:R0:W2:Y:S04]  /*4acd0*/  @!P0 LDG.E.U8 R58, desc[UR40][R2.64] ;  /* 0x00000028023a8981 */ /* 0x0000a8000c1e1100 */
[----:B---3--:R1:W-:Y:S04]  /*4ace0*/  STL [R1+0x78], R0 ;  /* 0x0000780001007387 */ /* 0x0083e80000100800 */
[----:B-1----:R-:W3:Y:S04]  /*4acf0*/  LDL.LU R0, [R1+0x3774] ;  /* 0x0037740001007983 */ /* 0x002ee80000300800 */
[----:B------:R-:W0:Y:S04]  /*4ad00*/  LDL R2, [R1+0x1f04] ;  /* 0x001f040001027983 */ /* 0x000e280000100800 */
[----:B------:R-:W0:Y:S04]  /*4ad10*/  LDL R3, [R1+0x1f08] ;  /* 0x001f080001037983 */ /* 0x000e280000100800 */
[----:B------:R-:W2:Y:S04]  /*4ad20*/  LDL R61, [R1+0x2ca8] ;  /* 0x002ca800013d7983 */ /* 0x000ea80000100800 */
[----:B------:R-:W2:Y:S01]  /*4ad30*/  LDL R60, [R1+0x2c9c] ;  /* 0x002c9c00013c7983 */ /* 0x000ea20000100800 */
[----:B0-----:R-:W-:-:S02]  /*4ad40*/  @!P1 LOP3.LUT R3, R3, R2, RZ, 0x3c, !PT ;  /* 0x0000000203039212 */ /* 0x001fc400078e3cff */
[----:B---3--:R-:W-:Y:S02]  /*4ad50*/  PRMT R0, RZ, 0x7610, R0 ;  /* 0x00007610ff007816 */ /* 0x008fe40000000000 */
[----:B------:R-:W-:-:S04]  /*4ad60*/  @!P1 LOP3.LUT R2, R3, R2, RZ, 0x3c, !PT ;  /* 0x0000000203029212 */ /* 0x000fc800078e3cff */
[----:B------:R-:W-:-:S05]  /*4ad70*/  @!P1 LOP3.LUT R3, R3, R2, RZ, 0x3c, !PT ;  /* 0x0000000203039212 */ /* 0x000fca00078e3cff */
[----:B------:R-:W3:Y:S04]  /*4ad80*/  @!P1 LDG.E.U8 R0, desc[UR40][R2.64] ;  /* 0x0000002802009981 */ /* 0x000ee8000c1e1100 */
[----:B--2---:R0:W-:Y:S04]  /*4ad90*/  STL [R1+0x74], R58 ;  /* 0x0000743a01007387 */ /* 0x0041e80000100800 */
[----:B0-----:R-:W2:Y:S04]  /*4ada0*/  LDL R58, [R1+0x2cc0] ;  /* 0x002cc000013a7983 */ /* 0x001ea80000100800 */
[----:B---3--:R0:W-:Y:S04]  /*4adb0*/  STL [R1+0x70], R0 ;  /* 0x0000700001007387 */ /* 0x0081e80000100800 */
[----:B0-----:R-:W3:Y:S04]  /*4adc0*/  LDL.LU R0, [R1+0x3770] ;  /* 0x0037700001007983 */ /* 0x001ee80000300800 */
[----:B------:R-:W2:Y:S01]  /*4add0*/  LDL R3, [R1+0x1efc] ;  /* 0x001efc0001037983 */ /* 0x000ea20000100800 */
[----:B------:R-:W-:Y:S01]  /*4ade0*/  PRMT R10, RZ, 0x7610, R10 ;  /* 0x00007610ff0a7816 */ /* 0x000fe2000000000a */
[----:B----4-:R-:W-:Y:S01]  /*4adf0*/  @!P2 IMAD.MOV.U32 R2, RZ, RZ, R11 ;  /* 0x000000ffff02a224 */ /* 0x010fe200078e000b */
[----:B------:R-:W-:Y:S01]  /*4ae00*/  PRMT R8, RZ, 0x7610, R8 ;  /* 0x00007610ff087816 */ /* 0x000fe20000000008 */
[----:B------:R-:W4:Y:S04]  /*4ae10*/  LDL R11, [R1+0x2c94] ;  /* 0x002c9400010b7983 */ /* 0x000f280000100800 */
[----:B--2---:R0:W2:Y:S04]  /*4ae20*/  @!P2 LDG.E.U8 R10, desc[UR40][R2.64] ;  /* 0x00000028020aa981 */ /* 0x0040a8000c1e1100 */
[----:B------:R-:W3:Y:S01]  /*4ae30*/  LDL R3, [R1+0x2c5c] ;  /* 0x002c5c0001037983 */ /* 0x000ee20000100800 */
[----:B0-----:R-:W-:-:S03]  /*4ae40*/  @!P6 IMAD.MOV.U32 R2, RZ, RZ, R30 ;  /* 0x000000ffff02e224 */ /* 0x001fc600078e001e */
[----:B--2---:R0:W-:Y:S01]  /*4ae50*/  STL [R1+0x6c], R10 ;  /* 0x00006c0a01007387 */ /* 0x0041e20000100800 */
[----:B------:R-:W-:Y:S02]  /*4ae60*/  PRMT R7, RZ, 0x7610, R7 ;  /* 0x00007610ff077816 */ /* 0x000fe40000000007 */
[----:B------:R-:W-:Y:S02]  /*4ae70*/  PRMT R6, RZ, 0x7610, R6 ;  /* 0x00007610ff067816 */ /* 0x000fe40000000006 */
[----:B------:R-:W-:Y:S01]  /*4ae80*/  PRMT R4, RZ, 0x7610, R4 ;  /* 0x00007610ff047816 */ /* 0x000fe20000000004 */
[----:B------:R-:W2:Y:S04]  /*4ae90*/  LDL R30, [R1+0x2cd8] ;  /* 0x002cd800011e7983 */ /* 0x000ea80000100800 */
[----:B---3--:R1:W3:Y:S04]  /*4aea0*/  @!P6 LDG.E.U8 R8, desc[UR40][R2.64] ;  /* 0x000000280208e981 */ /* 0x0082e8000c1e1100 */
[----:B0-----:R-:W4:Y:S04]  /*4aeb0*/  LDL R10, [R1+0x2cdc] ;  /* 0x002cdc00010a7983 */ /* 0x001f280000100800 */
[----:B------:R-:W2:Y:S01]  /*4aec0*/  LDL R3, [R1+0x2c7c] ;  /* 0x002c7c0001037983 */ /* 0x000ea20000100800 */
[----:B-1----:R-:W-:Y:S01]  /*4aed0*/  @!P5 IMAD.MOV.U32 R2, RZ, RZ, R61 ;  /* 0x000000ffff02d224 */ /* 0x002fe200078e003d */
[----:B------:R-:W-:-:S02]  /*4aee0*/  PRMT R5, RZ, 0x7610, R5 ;  /* 0x00007610ff057816 */ /* 0x000fc40000000005 */
[----:B------:R-:W3:Y:S04]  /*4aef0*/  LDL R61, [R1+0x2cd4] ;  /* 0x002cd400013d7983 */ /* 0x000ee80000100800 */
[----:B----4-:R-:W4:Y:S04]  /*4af00*/  @!P1 LDG.E.U8 R4, desc[UR40][R10.64] ;  /* 0x000000280a049981 */ /* 0x010f28000c1e1100 */
[----:B--2---:R0:W2:Y:S04]  /*4af10*/  @!P5 LDG.E.U8 R7, desc[UR40][R2.64] ;  /* 0x000000280207d981 */ /* 0x0040a8000c1e1100 */
[----:B------:R-:W2:Y:S01]  /*4af20*/  LDL R11, [R1+0x2cb8] ;  /* 0x002cb800010b7983 */ /* 0x000ea20000100800 */
[----:B0-----:R-:W-:-:S02]  /*4af30*/  @!P4 IMAD.MOV.U32 R2, RZ, RZ, R58 ;  /* 0x000000ffff02c224 */ /* 0x001fc400078e003a */
[----:B------:R-:W-:Y:S02]  /*4af40*/  @!P4 IMAD.MOV.U32 R3, RZ, RZ, R60 ;  /* 0x000000ffff03c224 */ /* 0x000fe400078e003c */
[----:B------:R-:W-:Y:S01]  /*4af50*/  @!P2 IMAD.MOV.U32 R10, RZ, RZ, R30 ;  /* 0x000000ffff0aa224 */ /* 0x000fe200078e001e */
[----:B------:R-:W2:Y:S04]  /*4af60*/  LDL R60, [R1+0x1ee4] ;  /* 0x001ee400013c7983 */ /* 0x000ea80000100800 */
[----:B------:R0:W2:Y:S04]  /*4af70*/  @!P4 LDG.E.U8 R6, desc[UR40][R2.64] ;  /* 0x000000280206c981 */ /* 0x0000a8000c1e1100 */
[----:B------:R-:W2:Y:S01]  /*4af80*/  LDL R58, [R1+0x1ee8] ;  /* 0x001ee800013a7983 */ /* 0x000ea20000100800 */
[----:B------:R-:W-:-:S03]  /*4af90*/  PRMT R31, RZ, 0x7610, R31 ;  /* 0x00007610ff1f7816 */ /* 0x000fc6000000001f */
[----:B------:R-:W2:Y:S04]  /*4afa0*/  LDL R30, [R1+0x1ec8] ;  /* 0x001ec800011e7983 */ /* 0x000ea80000100800 */
[----:B------:R-:W0:Y:S04]  /*4afb0*/  LDL R2, [R1+0x2c98] ;  /* 0x002c980001027983 */ /* 0x000e280000100800 */
[----:B------:R-:W0:Y:S02]  /*4afc0*/  LDL R3, [R1+0x2cbc] ;  /* 0x002cbc0001037983 */ /* 0x000e240000100800 */
[----:B0-----:R-:W-:-:S04]  /*4afd0*/  @!P0 LOP3.LUT R3, R3, R2, RZ, 0x3c, !PT ;  /* 0x0000000203038212 */ /* 0x001fc800078e3cff */
[----:B------:R-:W-:-:S04]  /*4afe0*/  @!P0 LOP3.LUT R2, R3, R2, RZ, 0x3c, !PT ;  /* 0x0000000203028212 */ /* 0x000fc800078e3cff */
[----:B------:R-:W-:-:S05]  /*4aff0*/  @!P0 LOP3.LUT R3, R3, R2, RZ, 0x3c, !PT ;  /* 0x0000000203038212 */ /* 0x000fca00078e3cff */
[----:B------:R0:W4:Y:S02]  /*4b000*/  @!P0 LDG.E.U8 R5, desc[UR40][R2.64] ;  /* 0x0000002802058981 */ /* 0x000124000c1e1100 */
[----:B0-----:R-:W-:-:S06]  /*4b010*/  PRMT R3, RZ, 0x7610, R3 ;  /* 0x00007610ff037816 */ /* 0x001fcc0000000003 */
[----:B--2---:R3:W2:Y:S04]  /*4b020*/  @!P2 LDG.E.U8 R3, desc[UR40][R10.64] ;  /* 0x000000280a03a981 */ /* 0x0046a8000c1e1100 */
[----:B------:R-:W2:Y:S01]  /*4b030*/  LDL R11, [R1+0x2cb4] ;  /* 0x002cb400010b7983 */ /* 0x000ea20000100800 */
[----:B------:R-:W-:Y:S01]  /*4b040*/  PRMT R2, RZ, 0x7610, R2 ;  /* 0x00007610ff027816 */ /* 0x000fe20000000002 */
[----:B---3--:R-:W-:Y:S02]  /*4b050*/  @!P3 IMAD.MOV.U32 R10, RZ, RZ, R61 ;  /* 0x000000ffff0ab224 */ /* 0x008fe400078e003d */
[----:B------:R-:W3:Y:S04]  /*4b060*/  LDL R61, [R1+0x1ec0] ;  /* 0x001ec000013d7983 */ /* 0x000ee80000100800 */
[----:B--2---:R0:W2:Y:S02]  /*4b070*/  @!P3 LDG.E.U8 R2, desc[UR40][R10.64] ;  /* 0x000000280a02b981 */ /* 0x0040a4000c1e1100 */
[----:B0-----:R-:W-:-:S02]  /*4b080*/  @!P1 IMAD.MOV.U32 R10, RZ, RZ, R58 ;  /* 0x000000ffff0a9224 */ /* 0x001fc400078e003a */
[----:B------:R-:W-:Y:S01]  /*4b090*/  @!P1 IMAD.MOV.U32 R11, RZ, RZ, R60 ;  /* 0x000000ffff0b9224 */ /* 0x000fe200078e003c */
[----:B------:R-:W2:Y:S04]  /*4b0a0*/  LDL R58, [R1+0x1eb0] ;  /* 0x001eb000013a7983 */ /* 0x000ea80000100800 */
[----:B------:R-:W2:Y:S04]  /*4b0b0*/  LDL R60, [R1+0x1eac] ;  /* 0x001eac00013c7983 */ /* 0x000ea80000100800 */
[----:B------:R-:W2:Y:S04]  /*4b0c0*/  @!P1 LDG.E.U8 R31, desc[UR40][R10.64] ;  /* 0x000000280a1f9981 */ /* 0x000ea8000c1e1100 */
[----:B--2---:R0:W-:Y:S04]  /*4b0d0*/  STL [R1+0x68], R31 ;  /* 0x0000681f01007387 */ /* 0x0041e80000100800 */
[----:B0-----:R-:W2:Y:S04]  /*4b0e0*/  LDL.LU R31, [R1+0x376c] ;  /* 0x00376c00011f7983 */ /* 0x001ea80000300800 */
        /* <DEDUP_REMOVED lines=15> */
[----:B------:R-:W2:Y:S01]  /*4b1e0*/  @!P0 LDG.E.U8 R31, desc[UR40][R10.64] ;  /* 0x000000280a1f8981 */ /* 0x000ea2000c1e1100 */
[----:B------:R-:W-:-:S03]  /*4b1f0*/  PRMT R0, RZ, 0x7610, R0 ;  /* 0x00007610ff007816 */ /* 0x000fc60000000000 */
[----:B--2---:R0:W-:Y:S04]  /*4b200*/  STL [R1+0x60], R31 ;  /* 0x0000601f01007387 */ /* 0x0041e80000100800 */
[----:B0-----:R-:W2:Y:S04]  /*4b210*/  LDL.LU R31, [R1+0x3764] ;  /* 0x00376400011f7983 */ /* 0x001ea80000300800 */
[----:B------:R-:W2:Y:S01]  /*4b220*/  LDL R11, [R1+0x1ec4] ;  /* 0x001ec400010b7983 */ /* 0x000ea20000100800 */
[----:B------:R-:W-:-:S03]  /*4b230*/  @!P1 IMAD.MOV.U32 R10, RZ, RZ, R30 ;  /* 0x000000ffff0a9224 */ /* 0x000fc600078e001e */
[----:B------:R-:W3:Y:S04]  /*4b240*/  LDL R30, [R1+0x1ea0] ;  /* 0x001ea000011e7983 */ /* 0x000ee80000100800 */
[----:B--2---:R-:W2:Y:S01]  /*4b250*/  @!P1 LDG.E.U8 R0, desc[UR40][R10.64] ;  /* 0x000000280a009981 */ /* 0x004ea2000c1e1100 */
[----:B------:R-:W-:-:S03]  /*4b260*/  PRMT R28, RZ, 0x7610, R28 ;  /* 0x00007610ff1c7816 */ /* 0x000fc6000000001c */
[----:B--2---:R0:W-:Y:S04]  /*4b270*/  STL [R1+0x5c], R0 ;  /* 0x00005c0001007387 */ /* 0x0041e80000100800 */
[----:B0-----:R-:W2:Y:S04]  /*4b280*/  LDL.LU R0, [R1+0x3760] ;  /* 0x0037600001007983 */ /* 0x001ea80000300800 */
[----:B------:R-:W2:Y:S01]  /*4b290*/  LDL R11, [R1+0x1ebc] ;  /* 0x001ebc00010b7983 */ /* 0x000ea20000100800 */
[----:B---3--:R-:W-:Y:S01]  /*4b2a0*/  @!P2 IMAD.MOV.U32 R10, RZ, RZ, R61 ;  /* 0x000000ffff0aa224 */ /* 0x008fe200078e003d */
[----:B------:R-:W-:-:S04]  /*4b2b0*/  PRMT R56, RZ, 0x7610, R56 ;  /* 0x00007610ff387816 */ /* 0x000fc80000000038 */
[----:B--2---:R0:W2:Y:S02]  /*4b2c0*/  @!P2 LDG.E.U8 R28, desc[UR40][R10.64] ;  /* 0x000000280a1ca981 */ /* 0x0040a4000c1e1100 */
[----:B0-----:R-:W-:Y:S02]  /*4b2d0*/  @!P0 IMAD.MOV.U32 R10, RZ, RZ, R58 ;  /* 0x000000ffff0a8224 */ /* 0x001fe400078e003a */
[----:B------:R-:W-:-:S05]  /*4b2e0*/  @!P0 IMAD.MOV.U32 R11, RZ, RZ, R60 ;  /* 0x000000ffff0b8224 */ /* 0x000fca00078e003c */
[----:B------:R0:W3:Y:S04]  /*4b2f0*/  @!P0 LDG.E.U8 R56, desc[UR40][R10.64] ;  /* 0x000000280a388981 */ /* 0x0000e8000c1e1100 */
[----:B--2---:R1:W-:Y:S04]  /*4b300*/  STL [R1+0x58], R28 ;  /* 0x0000581c01007387 */ /* 0x0043e80000100800 */
[----:B------:R-:W0:Y:S04]  /*4b310*/  LDL R10, [R1+0x1ea4] ;  /* 0x001ea400010a7983 */ /* 0x000e280000100800 */
[----:B------:R-:W0:Y:S01]  /*4b320*/  LDL R11, [R1+0x1ea8] ;  /* 0x001ea800010b7983 */ /* 0x000e220000100800 */
[----:B------:R-:W-:-:S03]  /*4b330*/  PRMT R0, RZ, 0x7610, R0 ;  /* 0x00007610ff007816 */ /* 0x000fc60000000000 */
[----:B------:R-:W2:Y:S04]  /*4b340*/  LDL R61, [R1+0x1e84] ;  /* 0x001e8400013d7983 */ /* 0x000ea80000100800 */
[----:B------:R-:W2:Y:S04]  /*4b350*/  LDL R60, [R1+0x1e88] ;  /* 0x001e8800013c7983 */ /* 0x000ea80000100800 */
[----:B------:R-:W2:Y:S04]  /*4b360*/  LDL R58, [R1+0x1e7c] ;  /* 0x001e7c00013a7983 */ /* 0x000ea80000100800 */
[----:B-1----:R-:W2:Y:S01]  /*4b370*/  LDL R28, [R1+0x1e90] ;  /* 0x001e9000011c7983 */ /* 0x002ea20000100800 */
[----:B0-----:R-:W-:-:S04]  /*4b380*/  @!P1 LOP3.LUT R11, R11, R10, RZ, 0x3c, !PT ;  /* 0x0000000a0b0b9212 */ /* 0x001fc800078e3cff */
[----:B------:R-:W-:-:S04]  /*4b390*/  @!P1 LOP3.LUT R10, R11, R10, RZ, 0x3c, !PT ;  /* 0x0000000a0b0a9212 */ /* 0x000fc800078e3cff */
[----:B------:R-:W-:-:S05]  /*4b3a0*/  @!P1 LOP3.LUT R11, R11, R10, RZ, 0x3c, !PT ;  /* 0x0000000a0b0b9212 */ /* 0x000fca00078e3cff */
[----:B------:R-:W2:Y:S04]  /*4b3b0*/  @!P1 LDG.E.U8 R0, desc[UR40][R10.64] ;  /* 0x000000280a009981 */ /* 0x000ea8000c1e1100 */
[----:B---3--:R0:W-:Y:S04]  /*4b3c0*/  STL [R1+0x54], R56 ;  /* 0x0000543801007387 */ /* 0x0081e80000100800 */
[----:B0-----:R-:W3:Y:S04]  /*4b3d0*/  LDL R56, [R1+0x1e80] ;  /* 0x001e800001387983 */ /* 0x001ee80000100800 */
[----:B--2---:R0:W-:Y:S04]  /*4b3e0*/  STL [R1+0x50], R0 ;  /* 0x0000500001007387 */ /* 0x0041e80000100800 */
[----:B0-----:R-:W2:Y:S04]  /*4b3f0*/  LDL.LU R0, [R1+0x375c] ;  /* 0x00375c0001007983 */ /* 0x001ea80000300800 */
[----:B------:R-:W2:Y:S01]  /*4b400*/  LDL R11, [R1+0x1e9c] ;  /* 0x001e9c00010b7983 */ /* 0x000ea20000100800 */
[----:B------:R-:W-:Y:S01]  /*4b410*/  PRMT R13, RZ, 0x7610, R13 ;  /* 0x00007610ff0d7816 */ /* 0x000fe2000000000d */
[----:B------:R-:W-:Y:S01]  /*4b420*/  @!P2 IMAD.MOV.U32 R10, RZ, RZ, R30 ;  /* 0x000000ffff0aa224 */ /* 0x000fe200078e001e */
[----:B------:R-:W-:-:S02]  /*4b430*/  PRMT R15, RZ, 0x7610, R15 ;  /* 0x00007610ff0f7816 */ /* 0x000fc4000000000f */
[----:B------:R-:W-:Y:S02]  /*4b440*/  PRMT R59, RZ, 0x7610, R59 ;  /* 0x00007610ff3b7816 */ /* 0x000fe4000000003b */
[----:B------:R-:W-:Y:S01]  /*4b450*/  PRMT R16, RZ, 0x7610, R16 ;  /* 0x00007610ff107816 */ /* 0x000fe20000000010 */
[----:B------:R-:W3:Y:S04]  /*4b460*/  LDL R30, [R1+0x1e6c] ;  /* 0x001e6c00011e7983 */ /* 0x000ee80000100800 */
[----:B--2---:R0:W2:Y:S04]  /*4b470*/  @!P2 LDG.E.U8 R13, desc[UR40][R10.64] ;  /* 0x000000280a0da981 */ /* 0x0040a8000c1e1100 */
[----:B------:R-:W2:Y:S01]  /*4b480*/  LDL R11, [R1+0x1e8c] ;  /* 0x001e8c00010b7983 */ /* 0x000ea20000100800 */
[----:B0-----:R-:W-:-:S05]  /*4b490*/  @!P0 IMAD.MOV.U32 R10, RZ, RZ, R28 ;  /* 0x000000ffff0a8224 */ /* 0x001fca00078e001c */
[----:B--2---:R0:W2:Y:S02]  /*4b4a0*/  @!P0 LDG.E.U8 R15, desc[UR40][R10.64] ;  /* 0x000000280a0f8981 */ /* 0x0040a4000c1e1100 */
[----:B0-----:R-:W-:Y:S02]  /*4b4b0*/  @!P1 IMAD.MOV.U32 R10, RZ, RZ, R60 ;  /* 0x000000ffff0a9224 */ /* 0x001fe400078e003c */
[----:B------:R-:W-:-:S05]  /*4b4c0*/  @!P1 IMAD.MOV.U32 R11, RZ, RZ, R61 ;  /* 0x000000ffff0b9224 */ /* 0x000fca00078e003d */
[----:B------:R3:W4:Y:S02]  /*4b4d0*/  @!P1 LDG.E.U8 R59, desc[UR40][R10.64] ;  /* 0x000000280a3b9981 */ /* 0x000724000c1e1100 */
[----:B---3--:R-:W-:Y:S02]  /*4b4e0*/  @!P2 IMAD.MOV.U32 R10, RZ, RZ, R56 ;  /* 0x000000ffff0aa224 */ /* 0x008fe400078e0038 */
[----:B------:R-:W-:-:S05]  /*4b4f0*/  @!P2 IMAD.MOV.U32 R11, RZ, RZ, R58 ;  /* 0x000000ffff0ba224 */ /* 0x000fca00078e003a */
[----:B------:R-:W3:Y:S04]  /*4b500*/  @!P2 LDG.E.U8 R16, desc[UR40][R10.64] ;  /* 0x000000280a10a981 */ /* 0x000ee8000c1e1100 */
[----:B------:R0:W-:Y:S04]  /*4b510*/  STL [R1+0x4c], R13 ;  /* 0x00004c0d01007387 */ /* 0x0001e80000100800 */
[----:B------:R-:W3:Y:S04]  /*4b520*/  LDL R28, [R1+0x1e64] ;  /* 0x001e6400011c7983 */ /* 0x000ee80000100800 */
[----:B0-----:R-:W3:Y:S04]  /*4b530*/  LDL R13, [R1+0x1e70] ;  /* 0x001e7000010d7983 */ /* 0x001ee80000100800 */
[----:B--2---:R0:W-:Y:S04]  /*4b540*/  STL [R1+0x48], R15 ;  /* 0x0000480f01007387 */ /* 0x0041e80000100800 */
[----:B0-----:R-:W2:Y:S04]  /*4b550*/  LDL R15, [R1+0x1e68] ;  /* 0x001e6800010f7983 */ /* 0x001ea80000100800 */
[----:B----4-:R0:W-:Y:S04]  /*4b560*/  STL [R1+0x44], R59 ;  /* 0x0000443b01007387 */ /* 0x0101e80000100800 */
[----:B------:R-:W4:Y:S04]  /*4b570*/  LDL R58, [R1+0x1e60] ;  /* 0x001e6000013a7983 */ /* 0x000f280000100800 */
[----:B------:R-:W4:Y:S04]  /*4b580*/  LDL R56, [R1+0x1e4c] ;  /* 0x001e4c0001387983 */ /* 0x000f280000100800 */
[----:B0-----:R-:W4:Y:S04]  /*4b590*/  LDL R59, [R1+0x1e5c] ;  /* 0x001e5c00013b7983 */ /* 0x001f280000100800 */
[----:B---3--:R0:W-:Y:S04]  /*4b5a0*/  STL [R1+0x40], R16 ;  /* 0x0000401001007387 */ /* 0x0081e80000100800 */
[----:B0-----:R-:W3:Y:S01]  /*4b5b0*/  LDL R16, [R1+0x1e50] ;  /* 0x001e500001107983 */ /* 0x001ee20000100800 */
[----:B------:R-:W-:Y:S01]  /*4b5c0*/  PRMT R12, RZ, 0x7610, R12 ;  /* 0x00007610ff0c7816 */ /* 0x000fe2000000000c */
[----:B------:R-:W-:-:S02]  /*4b5d0*/  @!P0 IMAD.MOV.U32 R10, RZ, RZ, R13 ;  /* 0x000000ffff0a8224 */ /* 0x000fc400078e000d */
[----:B------:R-:W-:Y:S01]  /*4b5e0*/  @!P0 IMAD.MOV.U32 R11, RZ, RZ, R30 ;  /* 0x000000ffff0b8224 */ /* 0x000fe200078e001e */
[----:B------:R-:W-:Y:S02]  /*4b5f0*/  PRMT R14, RZ, 0x7610, R14 ;  /* 0x00007610ff0e7816 */ /* 0x000fe4000000000e */
[----:B------:R-:W-:Y:S02]  /*4b600*/  PRMT R57, RZ, 0x7610, R57 ;  /* 0x00007610ff397816 */ /* 0x000fe40000000039 */
[----:B------:R-:W-:Y:S01]  /*4b610*/  PRMT R17, RZ, 0x7610, R17 ;  /* 0x00007610ff117816 */ /* 0x000fe20000000011 */
[----:B------:R-:W3:Y:S04]  /*4b620*/  LDL R13, [R1+0x1e44] ;  /* 0x001e4400010d7983 */ /* 0x000ee80000100800 */
[----:B------:R0:W3:Y:S02]  /*4b630*/  @!P0 LDG.E.U8 R12, desc[UR40][R10.64] ;  /* 0x000000280a0c8981 */ /* 0x0000e4000c1e1100 */
[----:B0-----:R-:W-:-:S02]  /*4b640*/  @!P1 IMAD.MOV.U32 R11, RZ, RZ, R28 ;  /* 0x000000ffff0b9224 */ /* 0x001fc400078e001c */
[----:B--2---:R-:W-:-:S05]  /*4b650*/  @!P1 IMAD.MOV.U32 R10, RZ, RZ, R15 ;  /* 0x000000ffff0a9224 */ /* 0x004fca00078e000f */
[----:B------:R4:W2:Y:S02]  /*4b660*/  @!P1 LDG.E.U8 R14, desc[UR40][R10.64] ;  /* 0x000000280a0e9981 */ /* 0x0008a4000c1e1100 */
[----:B----4-:R-:W-:Y:S02]  /*4b670*/  @!P2 IMAD.MOV.U32 R10, RZ, RZ, R58 ;  /* 0x000000ffff0aa224 */ /* 0x010fe400078e003a */
[----:B------:R-:W-:-:S05]  /*4b680*/  @!P2 IMAD.MOV.U32 R11, RZ, RZ, R59 ;  /* 0x000000ffff0ba224 */ /* 0x000fca00078e003b */
[----:B------:R0:W4:Y:S02]  /*4b690*/  @!P2 LDG.E.U8 R57, desc[UR40][R10.64] ;  /* 0x000000280a39a981 */ /* 0x000124000c1e1100 */
[----:B0-----:R-:W-:Y:S02]  /*4b6a0*/  @!P0 IMAD.MOV.U32 R11, RZ, RZ, R56 ;  /* 0x000000ffff0b8224 */ /* 0x001fe400078e0038 */
[----:B---3--:R-:W-:-:S05]  /*4b6b0*/  @!P0 IMAD.MOV.U32 R10, RZ, RZ, R16 ;  /* 0x000000ffff0a8224 */ /* 0x008fca00078e0010 */
[----:B------:R-:W3:Y:S04]  /*4b6c0*/  @!P0 LDG.E.U8 R17, desc[UR40][R10.64] ;  /* 0x000000280a118981 */ /* 0x000ee8000c1e1100 */
[----:B------:R0:W-:Y:S04]  /*4b6d0*/  STL [R1+0x3c], R12 ;  /* 0x00003c0c01007387 */ /* 0x0001e80000100800 */
[----:B------:R-:W4:Y:S04]  /*4b6e0*/  LDL R30, [R1+0x1e3c] ;  /* 0x001e3c00011e7983 */ /* 0x000f280000100800 */
[----:B------:R-:W4:Y:S04]  /*4b6f0*/  LDL R28, [R1+0x1e40] ;  /* 0x001e4000011c7983 */ /* 0x000f280000100800 */
[----:B------:R-:W4:Y:S04]  /*4b700*/  LDL R15, [R1+0x1e2c] ;  /* 0x001e2c00010f7983 */ /* 0x000f280000100800 */
[----:B0-----:R-:W4:Y:S04]  /*4b710*/  LDL R12, [R1+0x1e48] ;  /* 0x001e4800010c7983 */ /* 0x001f280000100800 */
[----:B--2---:R0:W-:Y:S04]  /*4b720*/  STL [R1+0x38], R14 ;  /* 0x0000380e01007387 */ /* 0x0041e80000100800 */
[----:B------:R-:W2:Y:S04]  /*4b730*/  LDL R16, [R1+0x1e28] ;  /* 0x001e280001107983 */ /* 0x000ea80000100800 */
[----:B0-----:R-:W2:Y:S04]  /*4b740*/  LDL R14, [R1+0x1e30] ;  /* 0x001e3000010e7983 */ /* 0x001ea80000100800 */
[----:B---3--:R0:W-:Y:S04]  /*4b750*/  STL [R1+0x30], R17 ;  /* 0x0000301101007387 */ /* 0x0081e80000100800 */
[----:B0-----:R-:W3:Y:S01]  /*4b760*/  LDL R17, [R1+0x1e24] ;  /* 0x001e240001117983 */ /* 0x001ee20000100800 */
[----:B------:R-:W-:Y:S01]  /*4b770*/  PRMT R31, RZ, 0x7610, R31 ;  /* 0x00007610ff1f7816 */ /* 0x000fe2000000001f */
[----:B----4-:R-:W-:-:S02]  /*4b780*/  @!P1 IMAD.MOV.U32 R10, RZ, RZ, R12 ;  /* 0x000000ffff0a9224 */ /* 0x010fc400078e000c */
[----:B------:R-:W-:Y:S01]  /*4b790*/  @!P1 IMAD.MOV.U32 R11, RZ, RZ, R13 ;  /* 0x000000ffff0b9224 */ /* 0x000fe200078e000d */
[----:B------:R-:W-:Y:S02]  /*4b7a0*/  PRMT R27, RZ, 0x7610, R27 ;  /* 0x00007610ff1b7816 */ /* 0x000fe4000000001b */
[----:B------:R-:W-:Y:S02]  /*4b7b0*/  PRMT R23, RZ, 0x7610, R23 ;  /* 0x00007610ff177816 */ /* 0x000fe40000000017 */
[----:B------:R-:W-:Y:S01]  /*4b7c0*/  PRMT R19, RZ, 0x7610, R19 ;  /* 0x00007610ff137816 */ /* 0x000fe20000000013 */
[----:B------:R-:W4:Y:S04]  /*4b7d0*/  LDL R13, [R1+0x1e1c] ;  /* 0x001e1c00010d7983 */ /* 0x000f280000100800 */
[----:B------:R0:W4:Y:S04]  /*4b7e0*/  @!P1 LDG.E.U8 R31, desc[UR40][R10.64] ;  /* 0x000000280a1f9981 */ /* 0x000128000c1e1100 */
[----:B------:R-:W4:Y:S01]  /*4b7f0*/  LDL R12, [R1+0x1e20] ;  /* 0x001e2000010c7983 */ /* 0x000f220000100800 */
[----:B0-----:R-:W-:-:S02]  /*4b800*/  @!P2 IMAD.MOV.U32 R10, RZ, RZ, R28 ;  /* 0x000000ffff0aa224 */ /* 0x001fc400078e001c */
[----:B------:R-:W-:Y:S01]  /*4b810*/  @!P2 IMAD.MOV.U32 R11, RZ, RZ, R30 ;  /* 0x000000ffff0ba224 */ /* 0x000fe200078e001e */
[----:B------:R-:W4:Y:S04]  /*4b820*/  LDL R28, [R1+0x1e0c] ;  /* 0x001e0c00011c7983 */ /* 0x000f280000100800 */
[----:B------:R0:W4:Y:S02]  /*4b830*/  @!P2 LDG.E.U8 R27, desc[UR40][R10.64] ;  /* 0x000000280a1ba981 */ /* 0x000124000c1e1100 */
[----:B0-----:R-:W-:Y:S02]  /*4b840*/  @!P0 IMAD.MOV.U32 R11, RZ, RZ, R15 ;  /* 0x000000ffff0b8224 */ /* 0x001fe400078e000f */
[----:B--2---:R-:W-:-:S05]  /*4b850*/  @!P0 IMAD.MOV.U32 R10, RZ, RZ, R14 ;  /* 0x000000ffff0a8224 */ /* 0x004fca00078e000e */
[----:B------:R0:W2:Y:S02]  /*4b860*/  @!P0 LDG.E.U8 R23, desc[UR40][R10.64] ;  /* 0x000000280a178981 */ /* 0x0000a4000c1e1100 */
[----:B0-----:R-:W-:Y:S02]  /*4b870*/  @!P1 IMAD.MOV.U32 R10, RZ, RZ, R16 ;  /* 0x000000ffff0a9224 */ /* 0x001fe400078e0010 */
[----:B---3--:R-:W-:-:S05]  /*4b880*/  @!P1 IMAD.MOV.U32 R11, RZ, RZ, R17 ;  /* 0x000000ffff0b9224 */ /* 0x008fca00078e0011 */
[----:B------:R-:W3:Y:S04]  /*4b890*/  @!P1 LDG.E.U8 R19, desc[UR40][R10.64] ;  /* 0x000000280a139981 */ /* 0x000ee8000c1e1100 */
[----:B----4-:R0:W-:Y:S04]  /*4b8a0*/  STL [R1+0x28], R27 ;  /* 0x0000281b01007387 */ /* 0x0101e80000100800 */
[----:B------:R-:W4:Y:S04]  /*4b8b0*/  LDL R15, [R1+0x1e04] ;  /* 0x001e0400010f7983 */ /* 0x000f280000100800 */
[----:B------:R-:W4:Y:S04]  /*4b8c0*/  LDL R14, [R1+0x1e08] ;  /* 0x001e0800010e7983 */ /* 0x000f280000100800 */
[----:B------:R-:W4:Y:S04]  /*4b8d0*/  LDL R17, [R1+0x1dfc] ;  /* 0x001dfc0001117983 */ /* 0x000f280000100800 */
[----:B------:R-:W4:Y:S04]  /*4b8e0*/  LDL R16, [R1+0x1e00] ;  /* 0x001e000001107983 */ /* 0x000f280000100800 */
[----:B0-----:R-:W4:Y:S04]  /*4b8f0*/  LDL R27, [R1+0x1e10] ;  /* 0x001e1000011b7983 */ /* 0x001f280000100800 */
[----:B--2---:R0:W-:Y:S04]  /*4b900*/  STL [R1+0x24], R23 ;  /* 0x0000241701007387 */ /* 0x0041e80000100800 */
[----:B0-----:R-:W2:Y:S04]  /*4b910*/  LDL R23, [R1+0x1dec] ;  /* 0x001dec0001177983 */ /* 0x001ea80000100800 */
[----:B------:R-:W-:Y:S04]  /*4b920*/  STL [R1+0x34], R57 ;  /* 0x0000343901007387 */ /* 0x000fe80000100800 */
[----:B---3--:R0:W-:Y:S04]  /*4b930*/  STL [R1+0x20], R19 ;  /* 0x0000201301007387 */ /* 0x0081e80000100800 */
[----:B0-----:R-:W3:Y:S01]  /*4b940*/  LDL R19, [R1+0x1df0] ;  /* 0x001df00001137983 */ /* 0x001ee20000100800 */
[----:B------:R-:W-:Y:S01]  /*4b950*/  PRMT R29, RZ, 0x7610, R29 ;  /* 0x00007610ff1d7816 */ /* 0x000fe2000000001d */
[----:B------:R-:W-:-:S02]  /*4b960*/  @!P2 IMAD.MOV.U32 R10, RZ, RZ, R12 ;  /* 0x000000ffff0aa224 */ /* 0x000fc400078e000c */
[----:B------:R-:W-:Y:S01]  /*4b970*/  @!P2 IMAD.MOV.U32 R11, RZ, RZ, R13 ;  /* 0x000000ffff0ba224 */ /* 0x000fe200078e000d */
[----:B------:R-:W-:Y:S01]  /*4b980*/  PRMT R26, RZ, 0x7610, R26 ;  /* 0x00007610ff1a7816 */ /* 0x000fe2000000001a */
[----:B------:R-:W3:Y:S04]  /*4b990*/  LDL R13, [R1+0x1de4] ;  /* 0x001de400010d7983 */ /* 0x000ee80000100800 */
[----:B------:R0:W3:Y:S04]  /*4b9a0*/  @!P2 LDG.E.U8 R29, desc[UR40][R10.64] ;  /* 0x000000280a1da981 */ /* 0x0000e8000c1e1100 */
[----:B------:R-:W3:Y:S01]  /*4b9b0*/  LDL R12, [R1+0x1de8] ;  /* 0x001de800010c7983 */ /* 0x000ee20000100800 */
[----:B0-----:R-:W-:-:S02]  /*4b9c0*/  @!P0 IMAD.MOV.U32 R11, RZ, RZ, R28 ;  /* 0x000000ffff0b8224 */ /* 0x001fc400078e001c */
[----:B----4-:R-:W-:-:S05]  /*4b9d0*/  @!P0 IMAD.MOV.U32 R10, RZ, RZ, R27 ;  /* 0x000000ffff0a8224 */ /* 0x010fca00078e001b */
[----:B------:R0:W4:Y:S01]  /*4b9e0*/  @!P0 LDG.E.U8 R26, desc[UR40][R10.64] ;  /* 0x000000280a1a8981 */ /* 0x000122000c1e1100 */
[----:B------:R-:W-:Y:S01]  /*4b9f0*/  PRMT R25, RZ, 0x7610, R25 ;  /* 0x00007610ff197816 */ /* 0x000fe20000000019 */
[----:B0-----:R-:W-:Y:S02]  /*4ba00*/  @!P1 IMAD.MOV.U32 R11, RZ, RZ, R15 ;  /* 0x000000ffff0b9224 */ /* 0x001fe400078e000f */
[----:B------:R-:W-:Y:S01]  /*4ba10*/  @!P1 IMAD.MOV.U32 R10, RZ, RZ, R14 ;  /* 0x000000ffff0a9224 */ /* 0x000fe200078e000e */
[----:B------:R-:W4:Y:S04]  /*4ba20*/  LDL R15, [R1+0x1ddc] ;  /* 0x001ddc00010f7983 */ /* 0x000f280000100800 */
[----:B------:R-:W-:Y:S04]  /*4ba30*/  STL [R1+0x2c], R31 ;  /* 0x00002c1f01007387 */ /* 0x000fe80000100800 */
[----:B------:R-:W4:Y:S01]  /*4ba40*/  LDL R14, [R1+0x1de0] ;  /* 0x001de000010e7983 */ /* 0x000f220000100800 */
[----:B------:R-:W-:-:S03]  /*4ba50*/  PRMT R24, RZ, 0x7610, R24 ;  /* 0x00007610ff187816 */ /* 0x000fc60000000018 */
[----:B------:R0:W4:Y:S01]  /*4ba60*/  @!P1 LDG.E.U8 R25, desc[UR40][R10.64] ;  /* 0x000000280a199981 */ /* 0x000122000c1e1100 */
[----:B------:R-:W-:Y:S01]  /*4ba70*/  PRMT R18, RZ, 0x7610, R18 ;  /* 0x00007610ff127816 */ /* 0x000fe20000000012 */
[----:B0-----:R-:W-:Y:S02]  /*4ba80*/  @!P2 IMAD.MOV.U32 R10, RZ, RZ, R16 ;  /* 0x000000ffff0aa224 */ /* 0x001fe400078e0010 */
[----:B------:R-:W-:Y:S01]  /*4ba90*/  @!P2 IMAD.MOV.U32 R11, RZ, RZ, R17 ;  /* 0x000000ffff0ba224 */ /* 0x000fe200078e0011 */
[----:B------:R-:W-:Y:S02]  /*4baa0*/  PRMT R21, RZ, 0x7610, R21 ;  /* 0x00007610ff157816 */ /* 0x000fe40000000015 */
[----:B------:R-:W-:Y:S01]  /*4bab0*/  PRMT R20, RZ, 0x7610, R20 ;  /* 0x00007610ff147816 */ /* 0x000fe20000000014 */
[----:B------:R-:W4:Y:S04]  /*4bac0*/  LDL R17, [R1+0x1dcc] ;  /* 0x001dcc0001117983 */ /* 0x000f280000100800 */
[----:B------:R2:W4:Y:S04]  /*4bad0*/  @!P2 LDG.E.U8 R24, desc[UR40][R10.64] ;  /* 0x000000280a18a981 */ /* 0x000528000c1e1100 */
[----:B------:R-:W4:Y:S01]  /*4bae0*/  LDL R16, [R1+0x1dd0] ;  /* 0x001dd00001107983 */ /* 0x000f220000100800 */
[----:B--2---:R-:W-:-:S02]  /*4baf0*/  @!P0 IMAD.MOV.U32 R11, RZ, RZ, R23 ;  /* 0x000000ffff0b8224 */ /* 0x004fc400078e0017 */
[----:B---3--:R-:W-:Y:S02]  /*4bb00*/  @!P0 IMAD.MOV.U32 R10, RZ, RZ, R19 ;  /* 0x000000ffff0a8224 */ /* 0x008fe400078e0013 */
[----:B------:R-:W2:Y:S04]  /*4bb10*/  LDL R19, [R1+0x1dbc] ;  /* 0x001dbc0001137983 */ /* 0x000ea80000100800 */
[----:B------:R0:W3:Y:S02]  /*4bb20*/  @!P0 LDG.E.U8 R18, desc[UR40][R10.64] ;  /* 0x000000280a128981 */ /* 0x0000e4000c1e1100 */
[----:B0-----:R-:W-:Y:S02]  /*4bb30*/  @!P1 IMAD.MOV.U32 R10, RZ, RZ, R12 ;  /* 0x000000ffff0a9224 */ /* 0x001fe400078e000c */
[----:B------:R-:W-:Y:S01]  /*4bb40*/  @!P1 IMAD.MOV.U32 R11, RZ, RZ, R13 ;  /* 0x000000ffff0b9224 */ /* 0x000fe200078e000d */
[----:B------:R-:W2:Y:S04]  /*4bb50*/  LDL R12, [R1+0x1dc8] ;  /* 0x001dc800010c7983 */ /* 0x000ea80000100800 */
[----:B------:R-:W2:Y:S04]  /*4bb60*/  LDL R13, [R1+0x1dc4] ;  /* 0x001dc400010d7983 */ /* 0x000ea80000100800 */
[----:B------:R4:W2:Y:S02]  /*4bb70*/  @!P1 LDG.E.U8 R21, desc[UR40][R10.64] ;  /* 0x000000280a159981 */ /* 0x0008a4000c1e1100 */
[----:B----4-:R-:W-:-:S02]  /*4bb80*/  @!P2 IMAD.MOV.U32 R11, RZ, RZ, R15 ;  /* 0x000000ffff0ba224 */ /* 0x010fc400078e000f */
[----:B------:R-:W-:-:S05]  /*4bb90*/  @!P2 IMAD.MOV.U32 R10, RZ, RZ, R14 ;  /* 0x000000ffff0aa224 */ /* 0x000fca00078e000e */
[----:B------:R0:W4:Y:S04]  /*4bba0*/  @!P2 LDG.E.U8 R20, desc[UR40][R10.64] ;  /* 0x000000280a14a981 */ /* 0x000128000c1e1100 */
[----:B---3--:R1:W-:Y:S04]  /*4bbb0*/  STL [R1+0xc], R18 ;  /* 0x00000c1201007387 */ /* 0x0083e80000100800 */
[----:B------:R-:W3:Y:S04]  /*4bbc0*/  LDL R15, [R1+0x1db4] ;  /* 0x001db400010f7983 */ /* 0x000ee80000100800 */
[----:B------:R-:W3:Y:S04]  /*4bbd0*/  LDL R14, [R1+0x2b94] ;  /* 0x002b9400010e7983 */ /* 0x000ee80000100800 */
[----:B-1----:R-:W3:Y:S04]  /*4bbe0*/  LDL R18, [R1+0x1dc0] ;  /* 0x001dc00001127983 */ /* 0x002ee80000100800 */
[----:B------:R-:W-:Y:S04]  /*4bbf0*/  STL [R1+0x1c], R29 ;  /* 0x00001c1d01007387 */ /* 0x000fe80000100800 */
[----:B--2---:R1:W-:Y:S01]  /*4bc00*/  STL [R1+0x8], R21 ;  /* 0x0000081501007387 */ /* 0x0043e20000100800 */
[----:B------:R-:W-:Y:S01]  /*4bc10*/  PRMT R22, RZ, 0x7610, R22 ;  /* 0x00007610ff167816 */ /* 0x000fe20000000016 */
[----:B0-----:R-:W-:-:S02]  /*4bc20*/  @!P0 IMAD.MOV.U32 R10, RZ, RZ, R16 ;  /* 0x000000ffff0a8224 */ /* 0x001fc400078e0010 */
[----:B-1----:R-:W2:Y:S01]  /*4bc30*/  LDL R21, [R1+0x1db0] ;  /* 0x001db00001157983 */ /* 0x002ea20000100800 */
[----:B------:R-:W-:Y:S01]  /*4bc40*/  @!P0 IMAD.MOV.U32 R11, RZ, RZ, R17 ;  /* 0x000000ffff0b8224 */ /* 0x000fe200078e0011 */
[----:B------:R-:W-:-:S04]  /*4bc50*/  PRMT R50, RZ, 0x7610, R50 ;  /* 0x00007610ff327816 */ /* 0x000fc80000000032 */
[----:B------:R0:W2:Y:S04]  /*4bc60*/  @!P0 LDG.E.U8 R22, desc[UR40][R10.64] ;  /* 0x000000280a168981 */ /* 0x0000a8000c1e1100 */
[----:B----4-:R1:W-:Y:S04]  /*4bc70*/  STL [R1+0x4], R20 ;  /* 0x0000041401007387 */ /* 0x0103e80000100800 */
[----:B------:R-:W-:Y:S04]  /*4bc80*/  STL [R1+0x18], R26 ;  /* 0x0000181a01007387 */ /* 0x000fe80000100800 */
[----:B------:R-:W4:Y:S04]  /*4bc90*/  LDL R17, [R1+0x1dac] ;  /* 0x001dac0001117983 */ /* 0x000f280000100800 */
[----:B------:R-:W4:Y:S04]  /*4bca0*/  LDL R16, [R1+0x2b8c] ;  /* 0x002b8c0001107983 */ /* 0x000f280000100800 */
[----:B-1----:R-:W4:Y:S04]  /*4bcb0*/  LDL R20, [R1+0x2b90] ;  /* 0x002b900001147983 */ /* 0x002f280000100800 */
[----:B------:R1:W-:Y:S01]  /*4bcc0*/  STL [R1+0x14], R25 ;  /* 0x0000141901007387 */ /* 0x0003e20000100800 */
[----:B0-----:R-:W-:-:S02]  /*4bcd0*/  @!P1 IMAD.MOV.U32 R10, RZ, RZ, R12 ;  /* 0x000000ffff0a9224 */ /* 0x001fc400078e000c */
[----:B------:R-:W-:Y:S01]  /*4bce0*/  @!P1 IMAD.MOV.U32 R11, RZ, RZ, R13 ;  /* 0x000000ffff0b9224 */ /* 0x000fe200078e000d */
[----:B------:R-:W4:Y:S04]  /*4bcf0*/  LDL R12, [R1+0x2bb0] ;  /* 0x002bb000010c7983 */ /* 0x000f280000100800 */
[----:B------:R-:W4:Y:S04]  /*4bd00*/  LDL R13, [R1+0x1da4] ;  /* 0x001da400010d7983 */ /* 0x000f280000100800 */
[----:B------:R0:W4:Y:S04]  /*4bd10*/  @!P1 LDG.E.U8 R50, desc[UR40][R10.64] ;  /* 0x000000280a329981 */ /* 0x000128000c1e1100 */
[----:B------:R1:W-:Y:S01]  /*4bd20*/  STL [R1+0x10], R24 ;  /* 0x0000101801007387 */ /* 0x0003e20000100800 */
[----:B0-----:R-:W-:-:S03]  /*4bd30*/  @!P2 IMAD.MOV.U32 R11, RZ, RZ, R19 ;  /* 0x000000ffff0ba224 */ /* 0x001fc600078e0013 */
[----:B------:R-:W4:Y:S01]  /*4bd40*/  LDL R19, [R1+0x2b88] ;  /* 0x002b880001137983 */ /* 0x000f220000100800 */
[----:B---3--:R-:W-:-:S03]  /*4bd50*/  @!P2 IMAD.MOV.U32 R10, RZ, RZ, R18 ;  /* 0x000000ffff0aa224 */ /* 0x008fc600078e0012 */
[----:B------:R-:W3:Y:S01]  /*4bd60*/  LDL R18, [R1+0x2bac] ;  /* 0x002bac0001127983 */ /* 0x000ee20000100800 */
[----:B------:R-:W-:Y:S02]  /*4bd70*/  PRMT R48, RZ, 0x7610, R48 ;  /* 0x00007610ff307816 */ /* 0x000fe40000000030 */
[----:B------:R-:W-:-:S04]  /*4bd80*/  PRMT R46, RZ, 0x7610, R46 ;  /* 0x00007610ff2e7816 */ /* 0x000fc8000000002e */
[----:B------:R0:W3:Y:S01]  /*4bd90*/  @!P2 LDG.E.U8 R48, desc[UR40][R10.64] ;  /* 0x000000280a30a981 */ /* 0x0000e2000c1e1100 */
[----:B------:R-:W-:Y:S01]  /*4bda0*/  PRMT R44, RZ, 0x7610, R44 ;  /* 0x00007610ff2c7816 */ /* 0x000fe2000000002c */
[----:B0-----:R-:W-:Y:S02]  /*4bdb0*/  @!P0 IMAD.MOV.U32 R10, RZ, RZ, R14 ;  /* 0x000000ffff0a8224 */ /* 0x001fe400078e000e */
[----:B------:R-:W-:Y:S01]  /*4bdc0*/  @!P0 IMAD.MOV.U32 R11, RZ, RZ, R15 ;  /* 0x000000ffff0b8224 */ /* 0x000fe200078e000f */
[----:B------:R-:W3:Y:S04]  /*4bdd0*/  LDL R14, [R1+0x2ba8] ;  /* 0x002ba800010e7983 */ /* 0x000ee80000100800 */
[----:B------:R-:W3:Y:S04]  /*4bde0*/  LDL R15, [R1+0x2b84] ;  /* 0x002b8400010f7983 */ /* 0x000ee80000100800 */
[----:B------:R2:W3:Y:S01]  /*4bdf0*/  @!P0 LDG.E.U8 R46, desc[UR40][R10.64] ;  /* 0x000000280a2e8981 */ /* 0x0004e2000c1e1100 */
[----:B------:R-:W-:Y:S01]  /*4be00*/  PRMT R42, RZ, 0x7610, R42 ;  /* 0x00007610ff2a7816 */ /* 0x000fe2000000002a */
[----:B--2---:R-:W-:-:S02]  /*4be10*/  @!P1 IMAD.MOV.U32 R11, RZ, RZ, R21 ;  /* 0x000000ffff0b9224 */ /* 0x004fc400078e0015 */
[----:B------:R-:W2:Y:S01]  /*4be20*/  LDL R21, [R1+0x1da0] ;  /* 0x001da00001157983 */ /* 0x000ea20000100800 */
[----:B----4-:R-:W-:-:S03]  /*4be30*/  @!P1 IMAD.MOV.U32 R10, RZ, RZ, R20 ;  /* 0x000000ffff0a9224 */ /* 0x010fc600078e0014 */
[----:B------:R-:W4:Y:S04]  /*4be40*/  LDL R20, [R1+0x2bcc] ;  /* 0x002bcc0001147983 */ /* 0x000f280000100800 */
[----:B------:R0:W4:Y:S01]  /*4be50*/  @!P1 LDG.E.U8 R44, desc[UR40][R10.64] ;  /* 0x000000280a2c9981 */ /* 0x000122000c1e1100 */
[----:B------:R-:W-:Y:S01]  /*4be60*/  PRMT R40, RZ, 0x7610, R40 ;  /* 0x00007610ff287816 */ /* 0x000fe20000000028 */
[----:B0-----:R-:W-:Y:S02]  /*4be70*/  @!P2 IMAD.MOV.U32 R10, RZ, RZ, R16 ;  /* 0x000000ffff0aa224 */ /* 0x001fe400078e0010 */
[----:B------:R-:W-:Y:S01]  /*4be80*/  @!P2 IMAD.MOV.U32 R11, RZ, RZ, R17 ;  /* 0x000000ffff0ba224 */ /* 0x000fe200078e0011 */
[----:B------:R-:W4:Y:S04]  /*4be90*/  LDL R16, [R1+0x2bc8] ;  /* 0x002bc80001107983 */ /* 0x000f280000100800 */
[----:B------:R-:W4:Y:S04]  /*4bea0*/  LDL R17, [R1+0x2ba4] ;  /* 0x002ba40001117983 */ /* 0x000f280000100800 */
[----:B------:R0:W4:Y:S02]  /*4beb0*/  @!P2 LDG.E.U8 R42, desc[UR40][R10.64] ;  /* 0x000000280a2aa981 */ /* 0x000124000c1e1100 */
[----:B0-----:R-:W-:-:S02]  /*4bec0*/  @!P0 IMAD.MOV.U32 R10, RZ, RZ, R12 ;  /* 0x000000ffff0a8224 */ /* 0x001fc400078e000c */
[----:B------:R-:W-:Y:S01]  /*4bed0*/  @!P0 IMAD.MOV.U32 R11, RZ, RZ, R13 ;  /* 0x000000ffff0b8224 */ /* 0x000fe200078e000d */
[----:B------:R-:W4:Y:S04]  /*4bee0*/  LDL R12, [R1+0x2bc4] ;  /* 0x002bc400010c7983 */ /* 0x000f280000100800 */
[----:B------:R-:W4:Y:S04]  /*4bef0*/  LDL R13, [R1+0x2ba0] ;  /* 0x002ba000010d7983 */ /* 0x000f280000100800 */
[----:B------:R0:W4:Y:S04]  /*4bf00*/  @!P0 LDG.E.U8 R40, desc[UR40][R10.64] ;  /* 0x000000280a288981 */ /* 0x000128000c1e1100 */
[----:B------:R0:W-:Y:S01]  /*4bf10*/  STL [R1], R22 ;  /* 0x0000001601007387 */ /* 0x0001e20000100800 */
[----:B------:R-:W-:-:S02]  /*4bf20*/  PRMT R38, RZ, 0x7610, R38 ;  /* 0x00007610ff267816 */ /* 0x000fc40000000026 */
[----:B------:R-:W-:Y:S02]  /*4bf30*/  PRMT R36, RZ, 0x7610, R36 ;  /* 0x00007610ff247816 */ /* 0x000fe40000000024 */
[----:B------:R-:W-:Y:S01]  /*4bf40*/  PRMT R9, RZ, 0x7610, R9 ;  /* 0x00007610ff097816 */ /* 0x000fe20000000009 */
[----:B-1----:R-:W4:Y:S04]  /*4bf50*/  LDL R25, [R1+0x1d94] ;  /* 0x001d940001197983 */ /* 0x002f280000100800 */
[----:B------:R-:W4:Y:S01]  /*4bf60*/  LDL R24, [R1+0x2c20] ;  /* 0x002c200001187983 */ /* 0x000f220000100800 */
[----:B------:R-:W-:-:S03]  /*4bf70*/  PRMT R34, RZ, 0x7610, R34 ;  /* 0x00007610ff227816 */ /* 0x000fc60000000022 */
[----:B------:R-:W4:Y:S04]  /*4bf80*/  LDL R23, [R1+0x2bdc] ;  /* 0x002bdc0001177983 */ /* 0x000f280000100800 */
[----:B0-----:R-:W4:Y:S01]  /*4bf90*/  LDL R22, [R1+0x2c00] ;  /* 0x002c000001167983 */ /* 0x001f220000100800 */
[----:B------:R-:W-:-:S03]  /*4bfa0*/  @!P1 IMAD.MOV.U32 R11, RZ, RZ, R19 ;  /* 0x000000ffff0b9224 */ /* 0x000fc600078e0013 */
[----:B------:R-:W4:Y:S01]  /*4bfb0*/  LDL R19, [R1+0x1d9c] ;  /* 0x001d9c0001137983 */ /* 0x000f220000100800 */
[----:B------:R-:W-:-:S03]  /*4bfc0*/  PRMT R32, RZ, 0x7610, R32 ;  /* 0x00007610ff207816 */ /* 0x000fc60000000020 */
[----:B------:R-:W4:Y:S04]  /*4bfd0*/  LDL R27, [R1+0x2bf4] ;  /* 0x002bf400011b7983 */ /* 0x000f280000100800 */
        /* <DEDUP_REMOVED lines=10> */
[----:B------:R-:W4:Y:S01]  /*4c080*/  LDL R60, [R1+0x1d5c] ;  /* 0x001d5c00013c7983 */ /* 0x000f220000100800 */
[----:B---3--:R-:W-:-:S03]  /*4c090*/  @!P1 IMAD.MOV.U32 R10, RZ, RZ, R18 ;  /* 0x000000ffff0a9224 */ /* 0x008fc600078e0012 */
[----:B------:R-:W3:Y:S04]  /*4c0a0*/  LDL R18, [R1+0x2be8] ;  /* 0x002be80001127983 */ /* 0x000ee80000100800 */
[----:B------:R0:W3:Y:S02]  /*4c0b0*/  @!P1 LDG.E.U8 R38, desc[UR40][R10.64] ;  /* 0x000000280a269981 */ /* 0x0000e4000c1e1100 */
[----:B0-----:R-:W-:Y:S02]  /*4c0c0*/  @!P2 IMAD.MOV.U32 R10, RZ, RZ, R14 ;  /* 0x000000ffff0aa224 */ /* 0x001fe400078e000e */
[----:B------:R-:W-:Y:S01]  /*4c0d0*/  @!P2 IMAD.MOV.U32 R11, RZ, RZ, R15 ;  /* 0x000000ffff0ba224 */ /* 0x000fe200078e000f */
[----:B------:R-:W3:Y:S04]  /*4c0e0*/  LDL R14, [R1+0x2be4] ;  /* 0x002be400010e7983 */ /* 0x000ee80000100800 */
[----:B------:R-:W3:Y:S04]  /*4c0f0*/  LDL R15, [R1+0x2bc0] ;  /* 0x002bc000010f7983 */ /* 0x000ee80000100800 */
[----:B------:R2:W3:Y:S02]  /*4c100*/  @!P2 LDG.E.U8 R36, desc[UR40][R10.64] ;  /* 0x000000280a24a981 */ /* 0x0004e4000c1e1100 */
[----:B--2---:R-:W-:-:S02]  /*4c110*/  @!P0 IMAD.MOV.U32 R11, RZ, RZ, R21 ;  /* 0x000000ffff0b8224 */ /* 0x004fc400078e0015 */
[----:B------:R-:W2:Y:S01]  /*4c120*/  LDL R21, [R1+0x2bbc] ;  /* 0x002bbc0001157983 */ /* 0x000ea20000100800 */
[----:B----4-:R-:W-:-:S03]  /*4c130*/  @!P0 IMAD.MOV.U32 R10, RZ, RZ, R20 ;  /* 0x000000ffff0a8224 */ /* 0x010fc600078e0014 */
[----:B------:R-:W4:Y:S04]  /*4c140*/  LDL R20, [R1+0x2be0] ;  /* 0x002be00001147983 */ /* 0x000f280000100800 */
[----:B------:R-:W4:Y:S04]  /*4c150*/  @!P0 LDG.E.U8 R34, desc[UR40][R10.64] ;  /* 0x000000280a228981 */ /* 0x000f28000c1e1100 */
[----:B------:R0:W4:Y:S02]  /*4c160*/  @!P2 LDG.E.U8 R9, desc[UR40][R12.64] ;  /* 0x000000280c09a981 */ /* 0x000124000c1e1100 */
[----:B0-----:R-:W-:-:S02]  /*4c170*/  @!P0 IMAD.MOV.U32 R13, RZ, RZ, R19 ;  /* 0x000000ffff0d8224 */ /* 0x001fc400078e0013 */
[----:B------:R-:W4:Y:S01]  /*4c180*/  LDL R19, [R1+0x2bd8] ;  /* 0x002bd80001137983 */ /* 0x000f220000100800 */
[----:B------:R-:W-:Y:S02]  /*4c190*/  @!P1 IMAD.MOV.U32 R10, RZ, RZ, R16 ;  /* 0x000000ffff0a9224 */ /* 0x000fe400078e0010 */
[----:B------:R-:W-:Y:S01]  /*4c1a0*/  @!P1 IMAD.MOV.U32 R11, RZ, RZ, R17 ;  /* 0x000000ffff0b9224 */ /* 0x000fe200078e0011 */
[----:B------:R-:W4:Y:S04]  /*4c1b0*/  LDL R16, [R1+0x2c04] ;  /* 0x002c040001107983 */ /* 0x000f280000100800 */
[----:B------:R-:W4:Y:S04]  /*4c1c0*/  LDL R17, [R1+0x1d98] ;  /* 0x001d980001117983 */ /* 0x000f280000100800 */
[----:B------:R0:W4:Y:S01]  /*4c1d0*/  @!P1 LDG.E.U8 R32, desc[UR40][R10.64] ;  /* 0x000000280a209981 */ /* 0x000122000c1e1100 */
[----:B---3--:R-:W-:-:S03]  /*4c1e0*/  @!P0 IMAD.MOV.U32 R12, RZ, RZ, R18 ;  /* 0x000000ffff0c8224 */ /* 0x008fc600078e0012 */
[----:B------:R-:W3:Y:S01]  /*4c1f0*/  LDL R18, [R1+0x2bfc] ;  /* 0x002bfc0001127983 */ /* 0x000ee20000100800 */
[----:B0-----:R-:W-:Y:S02]  /*4c200*/  PRMT R10, RZ, 0x7610, R10 ;  /* 0x00007610ff0a7816 */ /* 0x001fe4000000000a */
[----:B------:R-:W-:-:S04]  /*4c210*/  PRMT R11, RZ, 0x7610, R11 ;  /* 0x00007610ff0b7816 */ /* 0x000fc8000000000b */
[----:B------:R0:W3:Y:S02]  /*4c220*/  @!P0 LDG.E.U8 R10, desc[UR40][R12.64] ;  /* 0x000000280c0a8981 */ /* 0x0000e4000c1e1100 */
[----:B0-----:R-:W-:Y:S02]  /*4c230*/  PRMT R12, RZ, 0x7610, R12 ;  /* 0x00007610ff0c7816 */ /* 0x001fe4000000000c */
[----:B------:R2:W3:Y:S02]  /*4c240*/  @!P1 LDG.E.U8 R11, desc[UR40][R14.64] ;  /* 0x000000280e0b9981 */ /* 0x0004e4000c1e1100 */
[----:B--2---:R-:W-:Y:S02]  /*4c250*/  @!P2 IMAD.MOV.U32 R15, RZ, RZ, R21 ;  /* 0x000000ffff0fa224 */ /* 0x004fe400078e0015 */
[----:B------:R-:W2:Y:S01]  /*4c260*/  LDL R21, [R1+0x2bf8] ;  /* 0x002bf80001157983 */ /* 0x000ea20000100800 */
[----:B----4-:R-:W-:-:S03]  /*4c270*/  @!P2 IMAD.MOV.U32 R14, RZ, RZ, R20 ;  /* 0x000000ffff0ea224 */ /* 0x010fc600078e0014 */
[----:B------:R-:W2:Y:S04]  /*4c280*/  LDL R20, [R1+0x2c1c] ;  /* 0x002c1c0001147983 */ /* 0x000ea80000100800 */
[----:B------:R0:W4:Y:S02]  /*4c290*/  @!P2 LDG.E.U8 R12, desc[UR40][R14.64] ;  /* 0x000000280e0ca981 */ /* 0x000124000c1e1100 */
[----:B0-----:R-:W-:Y:S02]  /*4c2a0*/  PRMT R15, RZ, 0x7610, R15 ;  /* 0x00007610ff0f7816 */ /* 0x001fe4000000000f */
[----:B------:R-:W-:-:S06]  /*4c2b0*/  PRMT R13, RZ, 0x7610, R13 ;  /* 0x00007610ff0d7816 */ /* 0x000fcc000000000d */
[----:B------:R0:W4:Y:S02]  /*4c2c0*/  @!P0 LDG.E.U8 R13, desc[UR40][R16.64] ;  /* 0x00000028100d8981 */ /* 0x000124000c1e1100 */
[----:B0-----:R-:W-:Y:S02]  /*4c2d0*/  @!P1 IMAD.MOV.U32 R16, RZ, RZ, R22 ;  /* 0x000000ffff109224 */ /* 0x001fe400078e0016 */
[----:B------:R-:W-:Y:S01]  /*4c2e0*/  @!P1 IMAD.MOV.U32 R17, RZ, RZ, R23 ;  /* 0x000000ffff119224 */ /* 0x000fe200078e0017 */
[----:B------:R-:W4:Y:S04]  /*4c2f0*/  LDL R22, [R1+0x2c3c] ;  /* 0x002c3c0001167983 */ /* 0x000f280000100800 */
[----:B------:R-:W4:Y:S04]  /*4c300*/  LDL R23, [R1+0x1d90] ;  /* 0x001d900001177983 */ /* 0x000f280000100800 */
[----:B---3--:R0:W3:Y:S02]  /*4c310*/  @!P2 LDG.E.U8 R15, desc[UR40][R18.64] ;  /* 0x00000028120fa981 */ /* 0x0080e4000c1e1100 */
[----:B0-----:R-:W-:-:S02]  /*4c320*/  @!P0 IMAD.MOV.U32 R18, RZ, RZ, R24 ;  /* 0x000000ffff128224 */ /* 0x001fc400078e0018 */
[----:B------:R-:W-:Y:S01]  /*4c330*/  @!P0 IMAD.MOV.U32 R19, RZ, RZ, R25 ;  /* 0x000000ffff138224 */ /* 0x000fe200078e0019 */
[----:B------:R-:W3:Y:S04]  /*4c340*/  LDL R24, [R1+0x2c34] ;  /* 0x002c340001187983 */ /* 0x000ee80000100800 */
[----:B------:R-:W3:Y:S01]  /*4c350*/  LDL R25, [R1+0x2c10] ;  /* 0x002c100001197983 */ /* 0x000ee20000100800 */
[----:B------:R-:W-:-:S06]  /*4c360*/  PRMT R14, RZ, 0x7610, R14 ;  /* 0x00007610ff0e7816 */ /* 0x000fcc000000000e */
[----:B------:R0:W3:Y:S02]  /*4c370*/  @!P1 LDG.E.U8 R14, desc[UR40][R16.64] ;  /* 0x00000028100e9981 */ /* 0x0000e4000c1e1100 */
[----:B0-----:R-:W-:Y:S02]  /*4c380*/  PRMT R16, RZ, 0x7610, R16 ;  /* 0x00007610ff107816 */ /* 0x001fe40000000010 */
[----:B------:R-:W-:-:S04]  /*4c390*/  PRMT R17, RZ, 0x7610, R17 ;  /* 0x00007610ff117816 */ /* 0x000fc80000000011 */
[----:B------:R0:W3:Y:S04]  /*4c3a0*/  @!P0 LDG.E.U8 R16, desc[UR40][R18.64] ;  /* 0x0000002812108981 */ /* 0x0000e8000c1e1100 */
[----:B--2---:R1:W2:Y:S01]  /*4c3b0*/  @!P1 LDG.E.U8 R17, desc[UR40][R20.64] ;  /* 0x0000002814119981 */ /* 0x0042a2000c1e1100 */
[----:B0-----:R-:W-:Y:S01]  /*4c3c0*/  PRMT R18, RZ, 0x7610, R18 ;  /* 0x00007610ff127816 */ /* 0x001fe20000000012 */
[----:B-1----:R-:W-:Y:S02]  /*4c3d0*/  @!P2 IMAD.MOV.U32 R20, RZ, RZ, R26 ;  /* 0x000000ffff14a224 */ /* 0x002fe400078e001a */
[----:B------:R-:W-:Y:S01]  /*4c3e0*/  @!P2 IMAD.MOV.U32 R21, RZ, RZ, R27 ;  /* 0x000000ffff15a224 */ /* 0x000fe200078e001b */
[----:B------:R-:W2:Y:S04]  /*4c3f0*/  LDL R26, [R1+0x2c48] ;  /* 0x002c4800011a7983 */ /* 0x000ea80000100800 */
[----:B------:R-:W2:Y:S04]  /*4c400*/  LDL R27, [R1+0x2c30] ;  /* 0x002c3000011b7983 */ /* 0x000ea80000100800 */
[----:B------:R0:W2:Y:S02]  /*4c410*/  @!P2 LDG.E.U8 R18, desc[UR40][R20.64] ;  /* 0x000000281412a981 */ /* 0x0000a4000c1e1100 */
[----:B0-----:R-:W-:-:S02]  /*4c420*/  PRMT R21, RZ, 0x7610, R21 ;  /* 0x00007610ff157816 */ /* 0x001fc40000000015 */
[----:B------:R-:W-:-:S06]  /*4c430*/  PRMT R19, RZ, 0x7610, R19 ;  /* 0x00007610ff137816 */ /* 0x000fcc0000000013 */
[----:B----4-:R0:W4:Y:S02]  /*4c440*/  @!P0 LDG.E.U8 R19, desc[UR40][R22.64] ;  /* 0x0000002816138981 */ /* 0x010124000c1e1100 */
        /* <DEDUP_REMOVED lines=18> */
[----:B------:R-:W-:Y:S01]  /*4c570*/  PRMT R25, RZ, 0x7610, R25 ;  /* 0x00007610ff197816 */ /* 0x000fe20000000019 */
[----:B------:R-:W2:Y:S04]  /*4c580*/  LDL R59, [R1+0x1d50] ;  /* 0x001d5000013b7983 */ /* 0x000ea80000100800 */
[----:B------:R0:W2:Y:S04]  /*4c590*/  @!P2 LDG.E.U8 R24, desc[UR40][R26.64] ;  /* 0x000000281a18a981 */ /* 0x0000a8000c1e1100 */
[----:B------:R-:W2:Y:S01]  /*4c5a0*/  LDL R58, [R1+0x1d54] ;  /* 0x001d5400013a7983 */ /* 0x000ea20000100800 */
[----:B0-----:R-:W-:-:S03]  /*4c5b0*/  PRMT R27, RZ, 0x7610, R27 ;  /* 0x00007610ff1b7816 */ /* 0x001fc6000000001b */
[----:B----4-:R0:W4:Y:S02]  /*4c5c0*/  @!P0 LDG.E.U8 R25, desc[UR40][R28.64] ;  /* 0x000000281c198981 */ /* 0x010124000c1e1100 */
[----:B0-----:R-:W-:Y:S02]  /*4c5d0*/  @!P1 IMAD.MOV.U32 R28, RZ, RZ, R56 ;  /* 0x000000ffff1c9224 */ /* 0x001fe400078e0038 */
[----:B------:R-:W-:Y:S01]  /*4c5e0*/  @!P1 IMAD.MOV.U32 R29, RZ, RZ, R57 ;  /* 0x000000ffff1d9224 */ /* 0x000fe200078e0039 */
[----:B------:R-:W2:Y:S04]  /*4c5f0*/  LDL R56, [R1+0x1d44] ;  /* 0x001d440001387983 */ /* 0x000ea80000100800 */
[----:B------:R-:W2:Y:S04]  /*4c600*/  LDL R57, [R1+0x1d40] ;  /* 0x001d400001397983 */ /* 0x000ea80000100800 */
[----:B---3--:R-:W3:Y:S04]  /*4c610*/  @!P2 LDG.E.U8 R27, desc[UR40][R30.64] ;  /* 0x000000281e1ba981 */ /* 0x008ee8000c1e1100 */
[----:B------:R-:W2:Y:S04]  /*4c620*/  LDL R30, [R1+0x1d60] ;  /* 0x001d6000011e7983 */ /* 0x000ea80000100800 */
[----:B------:R-:W2:Y:S01]  /*4c630*/  LDL R31, [R1+0x1d64] ;  /* 0x001d6400011f7983 */ /* 0x000ea20000100800 */
[----:B------:R-:W-:-:S06]  /*4c640*/  PRMT R26, RZ, 0x7610, R26 ;  /* 0x00007610ff1a7816 */ /* 0x000fcc000000001a */
[----:B------:R0:W3:Y:S02]  /*4c650*/  @!P1 LDG.E.U8 R26, desc[UR40][R28.64] ;  /* 0x000000281c1a9981 */ /* 0x0000e4000c1e1100 */
[----:B0-----:R-:W-:Y:S02]  /*4c660*/  PRMT R28, RZ, 0x7610, R28 ;  /* 0x00007610ff1c7816 */ /* 0x001fe4000000001c */
[----:B------:R-:W-:Y:S02]  /*4c670*/  PRMT R29, RZ, 0x7610, R29 ;  /* 0x00007610ff1d7816 */ /* 0x000fe4000000001d */
[----:B------:R-:W-:Y:S02]  /*4c680*/  PRMT R33, RZ, 0x7610, R33 ;  /* 0x00007610ff217816 */ /* 0x000fe40000000021 */
[----:B------:R-:W-:Y:S02]  /*4c690*/  PRMT R35, RZ, 0x7610, R35 ;  /* 0x00007610ff237816 */ /* 0x000fe40000000023 */
[----:B--2---:R-:W-:-:S04]  /*4c6a0*/  @!P0 LOP3.LUT R31, R31, R30, RZ, 0x3c, !PT ;  /* 0x0000001e1f1f8212 */ /* 0x004fc800078e3cff */
[----:B------:R-:W-:-:S04]  /*4c6b0*/  @!P0 LOP3.LUT R30, R31, R30, RZ, 0x3c, !PT ;  /* 0x0000001e1f1e8212 */ /* 0x000fc800078e3cff */
[----:B------:R-:W-:-:S05]  /*4c6c0*/  @!P0 LOP3.LUT R31, R31, R30, RZ, 0x3c, !PT ;  /* 0x0000001e1f1f8212 */ /* 0x000fca00078e3cff */
[----:B------:R0:W2:Y:S02]  /*4c6d0*/  @!P0 LDG.E.U8 R28, desc[UR40][R30.64] ;  /* 0x000000281e1c8981 */ /* 0x0000a4000c1e1100 */
[----:B0-----:R-:W-:Y:S02]  /*4c6e0*/  @!P1 IMAD.MOV.U32 R30, RZ, RZ, R60 ;  /* 0x000000ffff1e9224 */ /* 0x001fe400078e003c */
[----:B------:R-:W-:Y:S01]  /*4c6f0*/  @!P1 IMAD.MOV.U32 R31, RZ, RZ, R61 ;  /* 0x000000ffff1f9224 */ /* 0x000fe200078e003d */
[----:B------:R-:W-:Y:S02]  /*4c700*/  PRMT R37, RZ, 0x7610, R37 ;  /* 0x00007610ff257816 */ /* 0x000fe40000000025 */
[----:B------:R-:W-:Y:S01]  /*4c710*/  PRMT R39, RZ, 0x7610, R39 ;  /* 0x00007610ff277816 */ /* 0x000fe20000000027 */
[----:B------:R-:W2:Y:S04]  /*4c720*/  LDL R61, [R1+0x1d2c] ;  /* 0x001d2c00013d7983 */ /* 0x000ea80000100800 */
[----:B------:R0:W2:Y:S04]  /*4c730*/  @!P1 LDG.E.U8 R29, desc[UR40][R30.64] ;  /* 0x000000281e1d9981 */ /* 0x0000a8000c1e1100 */
[----:B------:R-:W2:Y:S01]  /*4c740*/  LDL R60, [R1+0x2c90] ;  /* 0x002c9000013c7983 */ /* 0x000ea20000100800 */
[----:B0-----:R-:W-:-:S02]  /*4c750*/  @!P2 IMAD.MOV.U32 R30, RZ, RZ, R58 ;  /* 0x000000ffff1ea224 */ /* 0x001fc400078e003a */
[----:B------:R-:W-:Y:S01]  /*4c760*/  @!P2 IMAD.MOV.U32 R31, RZ, RZ, R59 ;  /* 0x000000ffff1fa224 */ /* 0x000fe200078e003b */
[----:B------:R-:W2:Y:S04]  /*4c770*/  LDL R58, [R1+0x2c8c] ;  /* 0x002c8c00013a7983 */ /* 0x000ea80000100800 */
[----:B------:R-:W2:Y:S04]  /*4c780*/  LDL R59, [R1+0x2c60] ;  /* 0x002c6000013b7983 */ /* 0x000ea80000100800 */
[----:B------:R0:W2:Y:S02]  /*4c790*/  @!P2 LDG.E.U8 R33, desc[UR40][R30.64] ;  /* 0x000000281e21a981 */ /* 0x0000a4000c1e1100 */
[----:B0-----:R-:W-:-:S02]  /*4c7a0*/  @!P0 IMAD.MOV.U32 R30, RZ, RZ, R56 ;  /* 0x000000ffff1e8224 */ /* 0x001fc400078e0038 */
[----:B------:R-:W-:Y:S01]  /*4c7b0*/  @!P0 IMAD.MOV.U32 R31, RZ, RZ, R57 ;  /* 0x000000ffff1f8224 */ /* 0x000fe200078e0039 */
[----:B------:R-:W2:Y:S04]  /*4c7c0*/  LDL R56, [R1+0x2c84] ;  /* 0x002c840001387983 */ /* 0x000ea80000100800 */
[----:B------:R-:W2:Y:S04]  /*4c7d0*/  LDL R57, [R1+0x2c58] ;  /* 0x002c580001397983 */ /* 0x000ea80000100800 */
[----:B------:R0:W2:Y:S04]  /*4c7e0*/  @!P0 LDG.E.U8 R35, desc[UR40][R30.64] ;  /* 0x000000281e238981 */ /* 0x0000a8000c1e1100 */
[----:B------:R-:W0:Y:S04]  /*4c7f0*/  LDL R30, [R1+0x1d3c] ;  /* 0x001d3c00011e7983 */ /* 0x000e280000100800 */
[----:B------:R-:W0:Y:S02]  /*4c800*/  LDL R31, [R1+0x2c70] ;  /* 0x002c7000011f7983 */ /* 0x000e240000100800 */
[----:B0-----:R-:W-:-:S04]  /*4c810*/  @!P1 LOP3.LUT R31, R31, R30, RZ, 0x3c, !PT ;  /* 0x0000001e1f1f9212 */ /* 0x001fc800078e3cff */
[----:B------:R-:W-:-:S04]  /*4c820*/  @!P1 LOP3.LUT R30, R31, R30, RZ, 0x3c, !PT ;  /* 0x0000001e1f1e9212 */ /* 0x000fc800078e3cff */
[----:B------:R-:W-:-:S05]  /*4c830*/  @!P1 LOP3.LUT R31, R31, R30, RZ, 0x3c, !PT ;  /* 0x0000001e1f1f9212 */ /* 0x000fca00078e3cff */
        /* <DEDUP_REMOVED lines=8> */
[----:B------:R-:W0:Y:S01]  /*4c8c0*/  LDL R31, [R1+0x2c64] ;  /* 0x002c6400011f7983 */ /* 0x000e220000100800 */
[----:B------:R-:W-:Y:S02]  /*4c8d0*/  PRMT R41, RZ, 0x7610, R41 ;  /* 0x00007610ff297816 */ /* 0x000fe40000000029 */
[----:B------:R-:W-:-:S02]  /*4c8e0*/  PRMT R43, RZ, 0x7610, R43 ;  /* 0x00007610ff2b7816 */ /* 0x000fc4000000002b */
[----:B------:R-:W-:Y:S02]  /*4c8f0*/  PRMT R45, RZ, 0x7610, R45 ;  /* 0x00007610ff2d7816 */ /* 0x000fe4000000002d */
[----:B------:R-:W-:Y:S02]  /*4c900*/  PRMT R47, RZ, 0x7610, R47 ;  /* 0x00007610ff2f7816 */ /* 0x000fe4000000002f */
[----:B0-----:R-:W-:-:S04]  /*4c910*/  @!P0 LOP3.LUT R31, R31, R30, RZ, 0x3c, !PT ;  /* 0x0000001e1f1f8212 */ /* 0x001fc800078e3cff */
[----:B------:R-:W-:-:S04]  /*4c920*/  @!P0 LOP3.LUT R30, R31, R30, RZ, 0x3c, !PT ;  /* 0x0000001e1f1e8212 */ /* 0x000fc800078e3cff */
[----:B------:R-:W-:-:S05]  /*4c930*/  @!P0 LOP3.LUT R31, R31, R30, RZ, 0x3c, !PT ;  /* 0x0000001e1f1f8212 */ /* 0x000fca00078e3cff */
[----:B------:R2:W3:Y:S02]  /*4c940*/  @!P0 LDG.E.U8 R41, desc[UR40][R30.64] ;  /* 0x000000281e298981 */ /* 0x0004e4000c1e1100 */
[----:B--2---:R-:W-:Y:S02]  /*4c950*/  @!P1 IMAD.MOV.U32 R30, RZ, RZ, R60 ;  /* 0x000000ffff1e9224 */ /* 0x004fe400078e003c */
        /* <DEDUP_REMOVED lines=39> */
[----:B------:R-:W-:-:S05]  /*4cbd0*/  @!P1 IMAD.MOV.U32 R31, RZ, RZ, R61 ;  /* 0x000000ffff1f9224 */ /* 0x000fca00078e003d */
[----:B------:R0:W2:Y:S02]  /*4cbe0*/  @!P1 LDG.E.U8 R53, desc[UR40][R30.64] ;  /* 0x000000281e359981 */ /* 0x0000a4000c1e1100 */
[----:B0-----:R-:W-:Y:S02]  /*4cbf0*/  @!P2 IMAD.MOV.U32 R30, RZ, RZ, R58 ;  /* 0x000000ffff1ea224 */ /* 0x001fe400078e003a */
[----:B------:R-:W-:-:S05]  /*4cc00*/  @!P2 IMAD.MOV.U32 R31, RZ, RZ, R59 ;  /* 0x000000ffff1fa224 */ /* 0x000fca00078e003b */
[----:B------:R0:W3:Y:S02]  /*4cc10*/  @!P2 LDG.E.U8 R54, desc[UR40][R30.64] ;  /* 0x000000281e36a981 */ /* 0x0000e4000c1e1100 */
[----:B0-----:R-:W-:Y:S02]  /*4cc20*/  @!P0 IMAD.MOV.U32 R30, RZ, RZ, R56 ;  /* 0x000000ffff1e8224 */ /* 0x001fe400078e0038 */
[----:B------:R-:W-:-:S05]  /*4cc30*/  @!P0 IMAD.MOV.U32 R31, RZ, RZ, R57 ;  /* 0x000000ffff1f8224 */ /* 0x000fca00078e0039 */
[----:B------:R-:W4:Y:S04]  /*4cc40*/  @!P0 LDG.E.U8 R55, desc[UR40][R30.64] ;  /* 0x000000281e378981 */ /* 0x000f28000c1e1100 */
[----:B--2---:R-:W-:Y:S04]  /*4cc50*/  STL [R1+0x54e4], R53 ;  /* 0x0054e43501007387 */ /* 0x004fe80000100800 */
[----:B---3--:R-:W-:Y:S04]  /*4cc60*/  STL [R1+0x54e0], R54 ;  /* 0x0054e03601007387 */ /* 0x008fe80000100800 */
[----:B------:R-:W-:Y:S04]  /*4cc70*/  STL [R1+0x54dc], R6 ;  /* 0x0054dc0601007387 */ /* 0x000fe80000100800 */
[----:B----4-:R-:W-:Y:S04]  /*4cc80*/  STL [R1+0x54d8], R55 ;  /* 0x0054d83701007387 */ /* 0x010fe80000100800 */
        /* <DEDUP_REMOVED lines=26> */
[----:B------:R-:W0:Y:S04]  /*4ce30*/  LDS.U8 R3, [R0+UR4+0x110] ;  /* 0x0001100400037984 */ /* 0x000e280008000000 */
[----:B------:R-:W1:Y:S04]  /*4ce40*/  LDS.U8 R2, [R0+UR4+0x198] ;  /* 0x0001980400027984 */ /* 0x000e680008000000 */
[----:B------:R-:W-:Y:S04]  /*4ce50*/  LDS.U8 R4, [R0+UR4+0x918] ;  /* 0x0009180400047984 */ /* 0x000fe80008000000 */
[----:B------:R-:W-:Y:S04]  /*4ce60*/  LDS.U8 R30, [R0+UR4] ;  /* 0x00000004001e7984 */ /* 0x000fe80008000000 */
[----:B------:R-:W-:Y:S04]  /*4ce70*/  LDS.U8 R31, [R0+UR4+0x88] ;  /* 0x00008804001f7984 */ /* 0x000fe80008000000 */
[----:B------:R-:W-:Y:S04]  /*4ce80*/  LDS.U8 R56, [R0+UR4+0x8] ;  /* 0x0000080400387984 */ /* 0x000fe80008000000 */
[----:B------:R-:W-:Y:S04]  /*4ce90*/  LDS.U8 R57, [R0+UR4+0x80] ;  /* 0x0000800400397984 */ /* 0x000fe80008000000 */
[----:B------:R-:W-:Y:S04]  /*4cea0*/  LDS.U8 R58, [R0+UR4+0x800] ;  /* 0x00080004003a7984 */ /* 0x000fe80008000000 */
[----:B------:R-:W-:Y:S04]  /*4ceb0*/  LDS.U8 R59, [R0+UR4+0x888] ;  /* 0x00088804003b7984 */ /* 0x000fe80008000000 */
[----:B------:R-:W-:Y:S04]  /*4cec0*/  LDS.U8 R60, [R0+UR4+0x808] ;  /* 0x00080804003c7984 */ /* 0x000fe80008000000 */
[----:B0-----:R-:W-:Y:S04]  /*4ced0*/  STL [R1+0x1058], R3 ;  /* 0x0010580301007387 */ /* 0x001fe80000100800 */
[----:B-1----:R-:W-:Y:S04]  /*4cee0*/  STL [R1+0x1054], R2 ;  /* 0x0010540201007387 */ /* 0x002fe80000100800 */
[----:B------:R-:W0:Y:S04]  /*4cef0*/  LDS.U8 R3, [R0+UR4+0x118] ;  /* 0x0001180400037984 */ /* 0x000e280008000000 */
[----:B------:R-:W1:Y:S04]  /*4cf00*/  LDS.U8 R2, [R0+UR4+0x190] ;  /* 0x0001900400027984 */ /* 0x000e680008000000 */
[----:B------:R-:W-:Y:S01]  /*4cf10*/  LDS.U8 R61, [R0+UR4+0x880] ;  /* 0x00088004003d7984 */ /* 0x000fe20008000000 */
[----:B------:R-:W2:Y:S01]  /*4cf20*/  S2R R53, SR_TID.X ;  /* 0x0000000000357919 */ /* 0x000ea20000002100 */
[----:B------:R-:W3:Y:S02]  /*4cf30*/  S2R R9, SR_TID.X ;  /* 0x0000000000097919 */ /* 0x000ee40000002100 */
[----:B0-----:R-:W-:Y:S04]  /*4cf40*/  STL [R1+0x1060], R3 ;  /* 0x0010600301007387 */ /* 0x001fe80000100800 */
[----:B-1----:R-:W-:Y:S04]  /*4cf50*/  STL [R1+0x105c], R2 ;  /* 0x00105c0201007387 */ /* 0x002fe80000100800 */
[----:B------:R-:W0:Y:S04]  /*4cf60*/  LDS.U8 R3, [R0+UR4+0x910] ;  /* 0x0009100400037984 */ /* 0x000e280008000000 */
[----:B------:R-:W1:Y:S04]  /*4cf70*/  LDS.U8 R2, [R0+UR4+0x998] ;  /* 0x0009980400027984 */ /* 0x000e680008000000 */
[----:B0-----:R-:W-:Y:S04]  /*4cf80*/  STL [R1+0x1068], R3 ;  /* 0x0010680301007387 */ /* 0x001fe80000100800 */
[----:B-1----:R-:W-:Y:S04]  /*4cf90*/  STL [R1+0x1064], R2 ;  /* 0x0010640201007387 */ /* 0x002fe80000100800 */
[----:B------:R-:W0:Y:S04]  /*4cfa0*/  LDS.U8 R3, [R0+UR4+0x990] ;  /* 0x0009900400037984 */ /* 0x000e280008000000 */
[----:B------:R-:W1:Y:S04]  /*4cfb0*/  LDS.U8 R2, [R0+UR4+0x1000] ;  /* 0x0010000400027984 */ /* 0x000e680008000000 */
[----:B------:R-:W-:Y:S04]  /*4cfc0*/  STL [R1+0x1070], R4 ;  /* 0x0010700401007387 */ /* 0x000fe80000100800 */
[----:B------:R-:W4:Y:S04]  /*4cfd0*/  LDS.U8 R4, [R0+UR4+0x1088] ;  /* 0x0010880400047984 */ /* 0x000f280008000000 */
[----:B0-----:R-:W-:Y:S04]  /*4cfe0*/  STL [R1+0x106c], R3 ;  /* 0x00106c0301007387 */ /* 0x001fe80000100800 */
[----:B------:R-:W0:Y:S04]  /*4cff0*/  LDS.U8 R3, [R0+UR4+0x1110] ;  /* 0x0011100400037984 */ /* 0x000e280008000000 */
[----:B-1----:R-:W-:Y:S04]  /*4d000*/  STL [R1+0x1168], R2 ;  /* 0x0011680201007387 */ /* 0x002fe80000100800 */
[----:B------:R-:W1:Y:S04]  /*4d010*/  LDS.U8 R2, [R0+UR4+0x1198] ;  /* 0x0011980400027984 */ /* 0x000e680008000000 */
[----:B----4-:R-:W-:Y:S04]  /*4d020*/  STL [R1+0x1164], R4 ;  /* 0x0011640401007387 */ /* 0x010fe80000100800 */
        /* <DEDUP_REMOVED lines=211> */
[----:B0-----:R0:W-:Y:S04]  /*4dd60*/  STL [R1+0x3688], R3 ;  /* 0x0036880301007387 */ /* 0x0011e80000100800 */
[----:B-1----:R-:W-:Y:S01]  /*4dd70*/  STL [R1+0x3594], R2 ;  /* 0x0035940201007387 */ /* 0x002fe20000100800 */
[----:B0-----:R-:W-:-:S03]  /*4dd80*/  LOP3.LUT R3, R0, 0x20, RZ, 0x3c, !PT ;  /* 0x0000002000037812 */ /* 0x001fc600078e3cff */
[----:B------:R-:W0:Y:S04]  /*4dd90*/  LDS.U8 R2, [R0+UR4+0x3908] ;  /* 0x0039080400027984 */ /* 0x000e280008000000 */
[----:B----4-:R-:W-:Y:S04]  /*4dda0*/  STL [R1+0x3590], R4 ;  /* 0x0035900401007387 */ /* 0x010fe80000100800 */
[----:B------:R-:W-:Y:S04]  /*4ddb0*/  STL [R1+0x3780], R0 ;  /* 0x0037800001007387 */ /* 0x000fe80000100800 */
[----:B------:R-:W1:Y:S04]  /*4ddc0*/  LDS.U8 R4, [R0+UR4+0x3980] ;  /* 0x0039800400047984 */ /* 0x000e680008000000 */
[----:B------:R-:W-:Y:S04]  /*4ddd0*/  LDS.U8 R0, [R3+UR4+0x88] ;  /* 0x0000880403007984 */ /* 0x000fe80008000000 */
[----:B------:R-:W-:Y:S04]  /*4dde0*/  LDS.U8 R5, [R3+UR4+0x3890] ;  /* 0x0038900403057984 */ /* 0x000fe80008000000 */
[----:B0-----:R-:W-:Y:S04]  /*4ddf0*/  STL [R1+0x3694], R2 ;  /* 0x0036940201007387 */ /* 0x001fe80000100800 */
[----:B------:R-:W0:Y:S04]  /*4de00*/  LDS.U8 R2, [R3+UR4] ;  /* 0x0000000403027984 */ /* 0x000e280008000000 */
[----:B-1----:R-:W-:Y:S04]  /*4de10*/  STL [R1+0x3690], R4 ;  /* 0x0036900401007387 */ /* 0x002fe80000100800 */
[----:B------:R-:W1:Y:S04]  /*4de20*/  LDS.U8 R4, [R3+UR4+0x110] ;  /* 0x0001100403047984 */ /* 0x000e680008000000 */
[----:B0-----:R-:W-:Y:S04]  /*4de30*/  STL [R1+0xdd8], R2 ;  /* 0x000dd80201007387 */ /* 0x001fe80000100800 */
[----:B------:R-:W0:Y:S04]  /*4de40*/  LDS.U8 R2, [R3+UR4+0x198] ;  /* 0x0001980403027984 */ /* 0x000e280008000000 */
[----:B------:R-:W-:Y:S04]  /*4de50*/  STL [R1+0xdd0], R0 ;  /* 0x000dd00001007387 */ /* 0x000fe80000100800 */
[----:B------:R-:W4:Y:S04]  /*4de60*/  LDS.U8 R0, [R3+UR4+0x8] ;  /* 0x0000080403007984 */ /* 0x000f280008000000 */
[----:B-1----:R-:W-:Y:S04]  /*4de70*/  STL [R1+0x1098], R4 ;  /* 0x0010980401007387 */ /* 0x002fe80000100800 */
[----:B------:R-:W1:Y:S04]  /*4de80*/  LDS.U8 R4, [R3+UR4+0x80] ;  /* 0x0000800403047984 */ /* 0x000e680008000000 */
[----:B0-----:R-:W-:Y:S04]  /*4de90*/  STL [R1+0x1094], R2 ;  /* 0x0010940201007387 */ /* 0x001fe80000100800 */
[----:B------:R-:W0:Y:S04]  /*4dea0*/  LDS.U8 R2, [R3+UR4+0x118] ;  /* 0x0001180403027984 */ /* 0x000e280008000000 */
[----:B----4-:R-:W-:Y:S04]  /*4deb0*/  STL [R1+0xde4], R0 ;  /* 0x000de40001007387 */ /* 0x010fe80000100800 */
        /* <DEDUP_REMOVED lines=230> */
[----:B------:R-:W-:Y:S04]  /*4ed20*/  LDS.U8 R4, [R3+UR4+0x3988] ;  /* 0x0039880403047984 */ /* 0x000fe80008000000 */
[----:B0-----:R-:W-:Y:S04]  /*4ed30*/  STL [R1+0x35cc], R2 ;  /* 0x0035cc0201007387 */ /* 0x001fe80000100800 */
[----:B------:R-:W0:Y:S04]  /*4ed40*/  LDS.U8 R2, [R3+UR4+0x3900] ;  /* 0x0039000403027984 */ /* 0x000e280008000000 */
[----:B----4-:R-:W-:Y:S04]  /*4ed50*/  STL [R1+0x35c8], R0 ;  /* 0x0035c80001007387 */ /* 0x010fe80000100800 */
[----:B------:R-:W1:Y:S04]  /*4ed60*/  LDS.U8 R0, [R3+UR4+0x3818] ;  /* 0x0038180403007984 */ /* 0x000e680008000000 */
[----:B0-----:R2:W-:Y:S04]  /*4ed70*/  STL [R1+0x36cc], R2 ;  /* 0x0036cc0201007387 */ /* 0x0015e80000100800 */
[----:B------:R-:W-:Y:S04]  /*4ed80*/  STL [R1+0x36c8], R4 ;  /* 0x0036c80401007387 */ /* 0x000fe80000100800 */
[----:B-1----:R0:W-:Y:S01]  /*4ed90*/  STL [R1+0x35d4], R0 ;  /* 0x0035d40001007387 */ /* 0x0021e20000100800 */
[----:B--2---:R-:W-:-:S03]  /*4eda0*/  SHF.R.U32.HI R2, RZ, 0x2, R53 ;  /* 0x00000002ff027819 */ /* 0x004fc60000011635 */
[----:B------:R-:W-:Y:S01]  /*4edb0*/  LDS.U8 R4, [R3+UR4+0x3980] ;  /* 0x0039800403047984 */ /* 0x000fe20008000000 */
[----:B------:R-:W-:-:S03]  /*4edc0*/  SGXT.U32 R2, R2, 0x3 ;  /* 0x000000030202781a */ /* 0x000fc60000000000 */
[----:B------:R-:W-:Y:S01]  /*4edd0*/  STL [R1+0x35d0], R5 ;  /* 0x0035d00501007387 */ /* 0x000fe20000100800 */
[----:B0-----:R-:W-:-:S05]  /*4ede0*/  LOP3.LUT R0, R53, 0x3, RZ, 0xc0, !PT ;  /* 0x0000000335007812 */ /* 0x001fca00078ec0ff */
[----:B------:R-:W-:-:S05]  /*4edf0*/  IMAD R0, R0, 0x220, RZ ;  /* 0x0000022000007824 */ /* 0x000fca00078e02ff */
[----:B------:R-:W-:Y:S02]  /*4ee00*/  LOP3.LUT R0, R0, R2, RZ, 0xfc, !PT ;  /* 0x0000000200007212 */ /* 0x000fe400078efcff */
[----:B------:R-:W0:Y:S02]  /*4ee10*/  LDS.U8 R2, [R3+UR4+0x3908] ;  /* 0x0039080403027984 */ /* 0x000e240008000000 */
[----:B------:R-:W-:-:S05]  /*4ee20*/  LOP3.LUT R0, R0, 0x40, RZ, 0x3c, !PT ;  /* 0x0000004000007812 */ /* 0x000fca00078e3cff */
[----:B------:R-:W1:Y:S04]  /*4ee30*/  LDS.U8 R3, [R0+UR4] ;  /* 0x0000000400037984 */ /* 0x000e680008000000 */
[----:B0-----:R-:W-:Y:S04]  /*4ee40*/  STL [R1+0x36d4], R2 ;  /* 0x0036d40201007387 */ /* 0x001fe80000100800 */
[----:B------:R-:W0:Y:S04]  /*4ee50*/  LDS.U8 R2, [R0+UR4+0x88] ;  /* 0x0000880400027984 */ /* 0x000e280008000000 */
[----:B------:R-:W-:Y:S04]  /*4ee60*/  STL [R1+0x36d0], R4 ;  /* 0x0036d00401007387 */ /* 0x000fe80000100800 */
[----:B------:R-:W2:Y:S04]  /*4ee70*/  LDS.U8 R4, [R0+UR4+0x110] ;  /* 0x0001100400047984 */ /* 0x000ea80008000000 */
[----:B-1----:R-:W-:Y:S04]  /*4ee80*/  STL [R1+0xfb8], R3 ;  /* 0x000fb80301007387 */ /* 0x002fe80000100800 */
[----:B------:R-:W1:Y:S04]  /*4ee90*/  LDS.U8 R3, [R0+UR4+0x198] ;  /* 0x0001980400037984 */ /* 0x000e680008000000 */
[----:B0-----:R-:W-:Y:S04]  /*4eea0*/  STL [R1+0xfb4], R2 ;  /* 0x000fb40201007387 */ /* 0x001fe80000100800 */
[----:B------:R-:W0:Y:S04]  /*4eeb0*/  LDS.U8 R2, [R0+UR4+0x8] ;  /* 0x0000080400027984 */ /* 0x000e280008000000 */
[----:B--2---:R-:W-:Y:S04]  /*4eec0*/  STL [R1+0x10d8], R4 ;  /* 0x0010d80401007387 */ /* 0x004fe80000100800 */
        /* <DEDUP_REMOVED lines=239> */
[----:B--2---:R3:W-:Y:S04]  /*4fdc0*/  STL [R1+0x370c], R4 ;  /* 0x00370c0401007387 */ /* 0x0047e80000100800 */
[----:B-1----:R1:W-:Y:S01]  /*4fdd0*/  STL [R1+0x3708], R3 ;  /* 0x0037080301007387 */ /* 0x0023e20000100800 */
[----:B---3--:R-:W-:-:S04]  /*4fde0*/  SHF.R.U32.HI R4, RZ, 0x2, R9 ;  /* 0x00000002ff047819 */ /* 0x008fc80000011609 */
[----:B------:R-:W-:Y:S02]  /*4fdf0*/  SGXT.U32 R4, R4, 0x3 ;  /* 0x000000030404781a */ /* 0x000fe40000000000 */
[----:B-1----:R-:W-:-:S05]  /*4fe00*/  LOP3.LUT R3, R9, 0x3, RZ, 0xc0, !PT ;  /* 0x0000000309037812 */ /* 0x002fca00078ec0ff */
[----:B------:R-:W-:-:S05]  /*4fe10*/  IMAD R3, R3, 0x220, RZ ;  /* 0x0000022003037824 */ /* 0x000fca00078e02ff */
[----:B------:R-:W-:Y:S02]  /*4fe20*/  LOP3.LUT R3, R3, R4, RZ, 0xfc, !PT ;  /* 0x0000000403037212 */ /* 0x000fe400078efcff */
[----:B------:R-:W1:Y:S02]  /*4fe30*/  LDS.U8 R4, [R0+UR4+0x3890] ;  /* 0x0038900400047984 */ /* 0x000e640008000000 */
[----:B------:R-:W-:Y:S02]  /*4fe40*/  LOP3.LUT R3, R3, 0x60, RZ, 0x3c, !PT ;  /* 0x0000006003037812 */ /* 0x000fe400078e3cff */
[----:B0-----:R-:W-:Y:S04]  /*4fe50*/  STL [R1+0x3614], R2 ;  /* 0x0036140201007387 */ /* 0x001fe80000100800 */
[----:B------:R-:W0:Y:S04]  /*4fe60*/  LDS.U8 R2, [R0+UR4+0x3908] ;  /* 0x0039080400027984 */ /* 0x000e280008000000 */
[----:B------:R-:W2:Y:S04]  /*4fe70*/  LDS.U8 R0, [R0+UR4+0x3980] ;  /* 0x0039800400007984 */ /* 0x000ea80008000000 */
[----:B-1----:R-:W-:Y:S04]  /*4fe80*/  STL [R1+0x3610], R4 ;  /* 0x0036100401007387 */ /* 0x002fe80000100800 */
[----:B------:R-:W1:Y:S04]  /*4fe90*/  LDS.U8 R4, [R3+UR4] ;  /* 0x0000000403047984 */ /* 0x000e680008000000 */
        /* <DEDUP_REMOVED lines=151> */
[----:B------:R-:W-:Y:S04]  /*50810*/  LDS.U8 R2, [R3+UR4+0x818] ;  /* 0x0008180403027984 */ /* 0x000fe80008000000 */
[----:B--2---:R-:W-:Y:S04]  /*50820*/  STL [R1+0x1158], R0 ;  /* 0x0011580001007387 */ /* 0x004fe80000100800 */
[----:B------:R-:W0:Y:S04]  /*50830*/  LDS.U8 R0, [R3+UR4+0x890] ;  /* 0x0008900403007984 */ /* 0x000e280008000000 */
[----:B-1----:R-:W-:Y:S04]  /*50840*/  STL [R1+0x1154], R4 ;  /* 0x0011540401007387 */ /* 0x002fe80000100800 */
[----:B------:R-:W1:Y:S04]  /*50850*/  LDS.U8 R4, [R3+UR4+0x908] ;  /* 0x0009080403047984 */ /* 0x000e680008000000 */
[----:B0-----:R-:W-:Y:S04]  /*50860*/  STL [R1+0x5300], R0 ;  /* 0x0053000001007387 */ /* 0x001fe80000100800 */
[----:B------:R-:W-:Y:S04]  /*50870*/  STL [R1+0x1050], R2 ;  /* 0x0010500201007387 */ /* 0x000fe80000100800 */
[----:B------:R-:W0:Y:S04]  /*50880*/  LDS.U8 R2, [R3+UR4+0x980] ;  /* 0x0009800403027984 */ /* 0x000e280008000000 */
        /* <DEDUP_REMOVED lines=56> */
[----:B------:R-:W3:Y:S04]  /*50c10*/  LDL.LU R32, [R1+0xcd8] ;  /* 0x000cd80001207983 */ /* 0x000ee80000300800 */
[----:B------:R-:W-:Y:S04]  /*50c20*/  LDS.U8 R4, [R3+UR4+0x2890] ;  /* 0x0028900403047984 */ /* 0x000fe80008000000 */
[----:B0-----:R-:W-:Y:S04]  /*50c30*/  STL [R1+0x354c], R2 ;  /* 0x00354c0201007387 */ /* 0x001fe80000100800 */
[----:B------:R-:W4:Y:S04]  /*50c40*/  LDL.LU R34, [R1+0xcd4] ;  /* 0x000cd40001227983 */ /* 0x000f280000300800 */
[----:B--2---:R-:W-:Y:S04]  /*50c50*/  STL [R1+0x3548], R0 ;  /* 0x0035480001007387 */ /* 0x004fe80000100800 */
[----:B------:R-:W0:Y:S04]  /*50c60*/  LDS.U8 R0, [R3+UR4+0x2818] ;  /* 0x0028180403007984 */ /* 0x000e280008000000 */
[----:B------:R-:W2:Y:S04]  /*50c70*/  LDL.LU R42, [R1+0xf0c] ;  /* 0x000f0c00012a7983 */ /* 0x000ea80000300800 */
[----:B------:R-:W2:Y:S04]  /*50c80*/  LDL.LU R44, [R1+0xfb0] ;  /* 0x000fb000012c7983 */ /* 0x000ea80000300800 */
[----:B------:R-:W2:Y:S04]  /*50c90*/  LDL.LU R46, [R1+0xb38] ;  /* 0x000b3800012e7983 */ /* 0x000ea80000300800 */
[----:B------:R-:W2:Y:S04]  /*50ca0*/  LDL.LU R55, [R1+0xb34] ;  /* 0x000b340001377983 */ /* 0x000ea80000300800 */
[----:B------:R-:W2:Y:S04]  /*50cb0*/  LDL.LU R6, [R1+0xf14] ;  /* 0x000f140001067983 */ /* 0x000ea80000300800 */
[----:B------:R-:W2:Y:S04]  /*50cc0*/  LDL.LU R53, [R1+0xd44] ;  /* 0x000d440001357983 */ /* 0x000ea80000300800 */
[----:B------:R-:W1:Y:S04]  /*50cd0*/  LDS.U8 R2, [R3+UR4+0x2908] ;  /* 0x0029080403027984 */ /* 0x000e680008000000 */
[----:B0-----:R-:W-:Y:S04]  /*50ce0*/  STL [R1+0x1470], R0 ;  /* 0x0014700001007387 */ /* 0x001fe80000100800 */
[----:B------:R-:W0:Y:S04]  /*50cf0*/  LDS.U8 R0, [R3+UR4+0x2980] ;  /* 0x0029800403007984 */ /* 0x000e280008000000 */
[----:B------:R-:W-:Y:S04]  /*50d00*/  STL [R1+0x146c], R4 ;  /* 0x00146c0401007387 */ /* 0x000fe80000100800 */
[----:B------:R-:W2:Y:S04]  /*50d10*/  LDL.LU R54, [R1+0xb28] ;  /* 0x000b280001367983 */ /* 0x000ea80000300800 */
[----:B------:R-:W0:Y:S04]  /*50d20*/  LDS.U8 R4, [R3+UR4+0x3010] ;  /* 0x0030100403047984 */ /* 0x000e280008000000 */
[----:B-1----:R-:W-:Y:S04]  /*50d30*/  STL [R1+0x3554], R2 ;  /* 0x0035540201007387 */ /* 0x002fe80000100800 */
[----:B------:R-:W-:Y:S04]  /*50d40*/  LDS.U8 R2, [R3+UR4+0x3100] ;  /* 0x0031000403027984 */ /* 0x000fe80008000000 */
[----:B0-----:R-:W-:Y:S04]  /*50d50*/  STL [R1+0x3550], R0 ;  /* 0x0035500001007387 */ /* 0x001fe80000100800 */
[----:B------:R-:W0:Y:S04]  /*50d60*/  LDS.U8 R0, [R3+UR4+0x3098] ;  /* 0x0030980403007984 */ /* 0x000e280008000000 */
[----:B------:R-:W-:Y:S04]  /*50d70*/  STL [R1+0x363c], R4 ;  /* 0x00363c0401007387 */ /* 0x000fe80000100800 */
[----:B------:R-:W1:Y:S04]  /*50d80*/  LDS.U8 R4, [R3+UR4+0x3188] ;  /* 0x0031880403047984 */ /* 0x000e680008000000 */
[----:B0-----:R-:W-:Y:S04]  /*50d90*/  STL [R1+0x3638], R0 ;  /* 0x0036380001007387 */ /* 0x001fe80000100800 */
[----:B------:R-:W0:Y:S04]  /*50da0*/  LDS.U8 R0, [R3+UR4+0x3018] ;  /* 0x0030180403007984 */ /* 0x000e280008000000 */
[----:B------:R-:W-:Y:S04]  /*50db0*/  STL [R1+0x373c], R2 ;  /* 0x00373c0201007387 */ /* 0x000fe80000100800 */
[----:B------:R-:W0:Y:S04]  /*50dc0*/  LDS.U8 R2, [R3+UR4+0x3090] ;  /* 0x0030900403027984 */ /* 0x000e280008000000 */
[----:B-1----:R-:W-:Y:S04]  /*50dd0*/  STL [R1+0x3738], R4 ;  /* 0x0037380401007387 */ /* 0x002fe80000100800 */
        /* <DEDUP_REMOVED lines=10> */
[----:B------:R-:W3:Y:S04]  /*50e80*/  LDS.U8 R2, [R3+UR4+0x3988] ;  /* 0x0039880403027984 */ /* 0x000ee80008000000 */
[----:B-1----:R-:W-:Y:S04]  /*50e90*/  STL [R1+0x3648], R4 ;  /* 0x0036480401007387 */ /* 0x002fe80000100800 */
[----:B------:R-:W1:Y:S04]  /*50ea0*/  LDS.U8 R4, [R3+UR4+0x3818] ;  /* 0x0038180403047984 */ /* 0x000e680008000000 */
[----:B0-----:R-:W-:Y:S04]  /*50eb0*/  STL [R1+0x374c], R0 ;  /* 0x00374c0001007387 */ /* 0x001fe80000100800 */
[----:B------:R-:W0:Y:S04]  /*50ec0*/  LDS.U8 R0, [R3+UR4+0x3890] ;  /* 0x0038900403007984 */ /* 0x000e280008000000 */
[----:B---3--:R3:W-:Y:S04]  /*50ed0*/  STL [R1+0x3748], R2 ;  /* 0x0037480201007387 */ /* 0x0087e80000100800 */
[----:B-1----:R-:W-:Y:S01]  /*50ee0*/  STL [R1+0x3654], R4 ;  /* 0x0036540401007387 */ /* 0x002fe20000100800 */
[----:B---3--:R-:W-:-:S03]  /*50ef0*/  LOP3.LUT R2, R9, 0x1f, RZ, 0xc0, !PT ;  /* 0x0000001f09027812 */ /* 0x008fc600078ec0ff */
[----:B------:R-:W1:Y:S04]  /*50f00*/  LDS.U8 R4, [R3+UR4+0x3908] ;  /* 0x0039080403047984 */ /* 0x000e680008000000 */
[----:B0-----:R-:W-:Y:S04]  /*50f10*/  STL [R1+0x3650], R0 ;  /* 0x0036500001007387 */ /* 0x001fe80000100800 */
[----:B------:R-:W0:Y:S01]  /*50f20*/  LDS.U8 R0, [R3+UR4+0x3980] ;  /* 0x0039800403007984 */ /* 0x000e220008000000 */
[----:B------:R-:W-:Y:S06]  /*50f30*/  BAR.SYNC.DEFER_BLOCKING 0x0 ;  /* 0x0000000000007b1d */ /* 0x000fec0000010000 */
[----:B-1----:R-:W-:Y:S04]  /*50f40*/  STL [R1+0x3754], R4 ;  /* 0x0037540401007387 */ /* 0x002fe80000100800 */
[----:B------:R-:W-:Y:S04]  /*50f50*/  STS.U8 [R2+UR4], R32 ;  /* 0x0000002002007988 */ /* 0x000fe80008000004 */
[----:B----4-:R-:W-:Y:S04]  /*50f60*/  STS.U8 [R2+UR4+0x20], R34 ;  /* 0x0000202202007988 */ /* 0x010fe80008000004 */
[----:B--2---:R-:W-:Y:S04]  /*50f70*/  STS.U8 [R2+UR4+0x40], R42 ;  /* 0x0000402a02007988 */ /* 0x004fe80008000004 */
[----:B------:R-:W-:Y:S04]  /*50f80*/  STS.U8 [R2+UR4+0x60], R44 ;  /* 0x0000602c02007988 */ /* 0x000fe80008000004 */
[----:B0-----:R0:W-:Y:S04]  /*50f90*/  STL [R1+0x3750], R0 ;  /* 0x0037500001007387 */ /* 0x0011e80000100800 */
[----:B------:R-:W-:Y:S04]  /*50fa0*/  STS.U8 [R2+UR4+0x120], R46 ;  /* 0x0001202e02007988 */ /* 0x000fe80008000004 */
[----:B------:R-:W-:Y:S04]  /*50fb0*/  STS.U8 [R2+UR4+0x100], R55 ;  /* 0x0001003702007988 */ /* 0x000fe80008000004 */
[----:B0-----:R-:W2:Y:S04]  /*50fc0*/  LDL.LU R0, [R1+0xb24] ;  /* 0x000b240001007983 */ /* 0x001ea80000300800 */
[----:B------:R-:W-:Y:S04]  /*50fd0*/  STS.U8 [R2+UR4+0x160], R6 ;  /* 0x0001600602007988 */ /* 0x000fe80008000004 */
[----:B------:R-:W3:Y:S04]  /*50fe0*/  LDL.LU R3, [R1+0xf1c] ;  /* 0x000f1c0001037983 */ /* 0x000ee80000300800 */
[----:B------:R0:W-:Y:S04]  /*50ff0*/  STS.U8 [R2+UR4+0x140], R53 ;  /* 0x0001403502007988 */ /* 0x0001e80008000004 */
[----:B------:R-:W4:Y:S04]  /*51000*/  LDL.LU R4, [R1+0xd4c] ;  /* 0x000d4c0001047983 */ /* 0x000f280000300800 */
[----:B0-----:R-:W4:Y:S04]  /*51010*/  LDL.LU R53, [R1+0xb18] ;  /* 0x000b180001357983 */ /* 0x001f280000300800 */
        /* <DEDUP_REMOVED lines=27> */
[----:B--2---:R-:W-:Y:S04]  /*511d0*/  STS.U8 [R2+UR4+0x260], R0 ;  /* 0x0002600002007988 */ /* 0x004fe80008000004 */
[----:B---3--:R-:W-:Y:S04]  /*511e0*/  STS.U8 [R2+UR4+0x200], R3 ;  /* 0x0002000302007988 */ /* 0x008fe80008000004 */
[----:B----4-:R-:W-:Y:S04]  /*511f0*/  STS.U8 [R2+UR4+0x220], R4 ;  /* 0x0002200402007988 */ /* 0x010fe80008000004 */
[----:B------:R0:W-:Y:S04]  /*51200*/  STS.U8 [R2+UR4+0x360], R53 ;  /* 0x0003603502007988 */ /* 0x0001e80008000004 */
        /* <DEDUP_REMOVED lines=25> */
[----:B------:R-:W3:Y:S04]  /*513a0*/  LDL.LU R0, [R1+0xaa8] ;  /* 0x000aa80001007983 */ /* 0x000ee80000300800 */
[----:B------:R-:W-:Y:S04]  /*513b0*/  STS.U8 [R2+UR4+0x900], R6 ;  /* 0x0009000602007988 */ /* 0x000fe80008000004 */
[----:B------:R-:W4:Y:S04]  /*513c0*/  LDL.LU R3, [R1+0xaa4] ;  /* 0x000aa40001037983 */ /* 0x000f280000300800 */
        /* <DEDUP_REMOVED lines=33> */
[----:B------:R0:W-:Y:S04]  /*515e0*/  STS.U8 [R2+UR4+0xa20], R54 ;  /* 0x000a203602007988 */ /* 0x0001e80008000004 */
[----:B------:R-:W-:Y:S04]  /*515f0*/  STS.U8 [R2+UR4+0xb60], R5 ;  /* 0x000b600502007988 */ /* 0x000fe80008000004 */
[----:B------:R-:W-:Y:S04]  /*51600*/  STS.U8 [R2+UR4+0xb40], R7 ;  /* 0x000b400702007988 */ /* 0x000fe80008000004 */
[----:B0-----:R-:W3:Y:S04]  /*51610*/  LDL.LU R54, [R1+0x39c] ;  /* 0x00039c0001367983 */ /* 0x001ee80000300800 */
        /* <DEDUP_REMOVED lines=22> */
[----:B------:R-:W4:Y:S04]  /*51780*/  LDL.LU R0, [R1+0xdc4] ;  /* 0x000dc40001007983 */ /* 0x000f280000300800 */
[----:B------:R-:W-:Y:S04]  /*51790*/  STS.U8 [R2+UR4+0x1120], R6 ;  /* 0x0011200602007988 */ /* 0x000fe80008000004 */
[----:B------:R-:W4:Y:S04]  /*517a0*/  LDL.LU R3, [R1+0x38c] ;  /* 0x00038c0001037983 */ /* 0x000f280000300800 */
[----:B------:R-:W4:Y:S04]  /*517b0*/  LDL.LU R4, [R1+0x388] ;  /* 0x0003880001047983 */ /* 0x000f280000300800 */
[----:B--2---:R0:W-:Y:S04]  /*517c0*/  STS.U8 [R2+UR4+0x1100], R53 ;  /* 0x0011003502007988 */ /* 0x0041e80008000004 */
[----:B0-----:R-:W2:Y:S04]  /*517d0*/  LDL.LU R53, [R1+0x384] ;  /* 0x0003840001357983 */ /* 0x001ea80000300800 */
        /* <DEDUP_REMOVED lines=25> */
[----:B---3--:R0:W-:Y:S04]  /*51970*/  STS.U8 [R2+UR4+0x1160], R54 ;  /* 0x0011603602007988 */ /* 0x0081e80008000004 */
[----:B0-----:R-:W3:Y:S04]  /*51980*/  LDL.LU R54, [R1+0x2e4] ;  /* 0x0002e40001367983 */ /* 0x001ee80000300800 */
[----:B----4-:R-:W-:Y:S04]  /*51990*/  STS.U8 [R2+UR4+0x1140], R0 ;  /* 0x0011400002007988 */ /* 0x010fe80008000004 */
[----:B------:R-:W-:Y:S04]  /*519a0*/  STS.U8 [R2+UR4+0x1240], R3 ;  /* 0x0012400302007988 */ /* 0x000fe80008000004 */
[----:B------:R-:W-:Y:S04]  /*519b0*/  STS.U8 [R2+UR4+0x1260], R4 ;  /* 0x0012600402007988 */ /* 0x000fe80008000004 */
        /* <DEDUP_REMOVED lines=57> */
[----:B--2---:R0:W-:Y:S04]  /*51d50*/  STS.U8 [R2+UR4+0x1900], R53 ;  /* 0x0019003502007988 */ /* 0x0041e80008000004 */
[----:B0-----:R-:W2:Y:S04]  /*51d60*/  LDL.LU R53, [R1+0xe70] ;  /* 0x000e700001357983 */ /* 0x001ea80000300800 */
[----:B----4-:R-:W-:Y:S04]  /*51d70*/  STS.U8 [R2+UR4+0x1960], R0 ;  /* 0x0019600002007988 */ /* 0x010fe80008000004 */
[----:B------:R-:W-:Y:S04]  /*51d80*/  STS.U8 [R2+UR4+0x1940], R3 ;  /* 0x0019400302007988 */ /* 0x000fe80008000004 */
[----:B------:R-:W-:Y:S04]  /*51d90*/  STS.U8 [R2+UR4+0x1a40], R4 ;  /* 0x001a400402007988 */ /* 0x000fe80008000004 */
[----:B---3--:R0:W-:Y:S04]  /*51da0*/  STS.U8 [R2+UR4+0x1a60], R54 ;  /* 0x001a603602007988 */ /* 0x0081e80008000004 */
        /* <DEDUP_REMOVED lines=22> */
[----:B0-----:R-:W3:Y:S04]  /*51f10*/  LDL.LU R54, [R1+0x224] ;  /* 0x0002240001367983 */ /* 0x001ee80000300800 */
        /* <DEDUP_REMOVED lines=92> */
[----:B---3--:R1:W-:Y:S04]  /*524e0*/  STS.U8 [R2+UR4+0x2840], R54 ;  /* 0x0028403602007988 */ /* 0x0083e80008000004 */
[----:B0-----:R-:W3:Y:S04]  /*524f0*/  LDL.LU R6, [R1+0xee8] ;  /* 0x000ee80001067983 */ /* 0x001ee80000300800 */
[----:B-1----:R-:W3:Y:S04]  /*52500*/  LDL.LU R54, [R1+0xbc] ;  /* 0x0000bc0001367983 */ /* 0x002ee80000300800 */
[----:B--2---:R0:W-:Y:S04]  /*52510*/  STS.U8 [R2+UR4+0x2860], R53 ;  /* 0x0028603502007988 */ /* 0x0041e80008000004 */
[----:B0-----:R-:W2:Y:S04]  /*52520*/  LDL.LU R53, [R1+0xb8] ;  /* 0x0000b80001357983 */ /* 0x001ea80000300800 */
[----:B----4-:R-:W-:Y:S04]  /*52530*/  STS.U8 [R2+UR4+0x2920], R0 ;  /* 0x0029200002007988 */ /* 0x010fe80008000004 */
[----:B------:R-:W-:Y:S04]  /*52540*/  STS.U8 [R2+UR4+0x2900], R3 ;  /* 0x0029000302007988 */ /* 0x000fe80008000004 */
[----:B------:R-:W-:Y:S04]  /*52550*/  STS.U8 [R2+UR4+0x2960], R4 ;  /* 0x0029600402007988 */ /* 0x000fe80008000004 */
[----:B------:R0:W-:Y:S04]  /*52560*/  STS.U8 [R2+UR4+0x2940], R55 ;  /* 0x0029403702007988 */ /* 0x0001e80008000004 */
[----:B------:R-:W-:Y:S04]  /*52570*/  STS.U8 [R2+UR4+0x2a40], R5 ;  /* 0x002a400502007988 */ /* 0x000fe80008000004 */
[----:B------:R-:W-:Y:S04]  /*52580*/  STS.U8 [R2+UR4+0x2a60], R7 ;  /* 0x002a600702007988 */ /* 0x000fe80008000004 */
[----:B0-----:R-:W4:Y:S04]  /*52590*/  LDL.LU R55, [R1+0xb4] ;  /* 0x0000b40001377983 */ /* 0x001f280000300800 */
        /* <DEDUP_REMOVED lines=23> */
[----:B--2---:R0:W-:Y:S04]  /*52710*/  STS.U8 [R2+UR4+0x3020], R53 ;  /* 0x0030203502007988 */ /* 0x0041e80008000004 */
[----:B0-----:R-:W2:Y:S04]  /*52720*/  LDL.LU R53, [R1+0xef0] ;  /* 0x000ef00001357983 */ /* 0x001ea80000300800 */
[----:B------:R-:W3:Y:S04]  /*52730*/  LDL.LU R54, [R1+0xa4] ;  /* 0x0000a40001367983 */ /* 0x000ee80000300800 */
[----:B------:R-:W3:Y:S04]  /*52740*/  LDL.LU R6, [R1+0xa0] ;  /* 0x0000a00001067983 */ /* 0x000ee80000300800 */
[----:B------:R-:W3:Y:S04]  /*52750*/  LDL.LU R0, [R1+0x9c] ;  /* 0x00009c0001007983 */ /* 0x000ee80000300800 */
[----:B----4-:R0:W-:Y:S04]  /*52760*/  STS.U8 [R2+UR4+0x3040], R55 ;  /* 0x0030403702007988 */ /* 0x0101e80008000004 */
        /* <DEDUP_REMOVED lines=25> */
[----:B------:R-:W4:Y:S04]  /*52900*/  LDL.LU R3, [R1] ;  /* 0x0000000001037983 */ /* 0x000f280000300800 */
[----:B--2---:R0:W-:Y:S04]  /*52910*/  STS.U8 [R2+UR4+0x3060], R53 ;  /* 0x0030603502007988 */ /* 0x0041e80008000004 */
[----:B---3--:R1:W-:Y:S04]  /*52920*/  STS.U8 [R2+UR4+0x3120], R54 ;  /* 0x0031203602007988 */ /* 0x0083e80008000004 */
[----:B------:R2:W-:Y:S04]  /*52930*/  STS.U8 [R2+UR4+0x3100], R6 ;  /* 0x0031000602007988 */ /* 0x0005e80008000004 */
[----:B0-----:R-:W3:Y:S04]  /*52940*/  LDL.LU R53, [R1+0x54e4] ;  /* 0x0054e40001357983 */ /* 0x001ee80000300800 */
[----:B-1----:R-:W3:Y:S04]  /*52950*/  LDL.LU R54, [R1+0x54e0] ;  /* 0x0054e00001367983 */ /* 0x002ee80000300800 */
[----:B--2---:R-:W2:Y:S04]  /*52960*/  LDL.LU R6, [R1+0x54dc] ;  /* 0x0054dc0001067983 */ /* 0x004ea80000300800 */
[----:B------:R0:W-:Y:S04]  /*52970*/  STS.U8 [R2+UR4+0x3160], R0 ;  /* 0x0031600002007988 */ /* 0x0001e80008000004 */
[----:B0-----:R-:W2:Y:S04]  /*52980*/  LDL.LU R0, [R1+0xd08] ;  /* 0x000d080001007983 */ /* 0x001ea80000300800 */
[----:B----4-:R0:W-:Y:S04]  /*52990*/  STS.U8 [R2+UR4+0x3140], R55 ;  /* 0x0031403702007988 */ /* 0x0101e80008000004 */
        /* <DEDUP_REMOVED lines=55> */
[----:B------:R1:W-:Y:S04]  /*52d10*/  STS.U8 [R2+UR4+0x3920], R40 ;  /* 0x0039202802007988 */ /* 0x0003e80008000004 */
[----:B------:R-:W2:Y:S04]  /*52d20*/  LDL.LU R48, [R1+0xcf0] ;  /* 0x000cf00001307983 */ /* 0x000ea80000300800 */
[----:B0-----:R-:W2:Y:S01]  /*52d30*/  LDL.LU R0, [R1+0xce0] ;  /* 0x000ce00001007983 */ /* 0x001ea20000300800 */
[----:B-1----:R-:W0:Y:S03]  /*52d40*/  S2R R40, SR_TID.X ;  /* 0x0000000000287919 */ /* 0x002e260000002100 */
[----:B------:R-:W2:Y:S01]  /*52d50*/  LDL.LU R2, [R1+0x5470] ;  /* 0x0054700001027983 */ /* 0x000ea20000300800 */
[----:B0-----:R-:W-:-:S05]  /*52d60*/  LOP3.LUT R40, R40, 0x1f, RZ, 0xc0, !PT ;  /* 0x0000001f28287812 */ /* 0x001fca00078ec0ff */
[----:B------:R0:W-:Y:S04]  /*52d70*/  STS.U8 [R40+UR4+0x3900], R38 ;  /* 0x0039002628007988 */ /* 0x0001e80008000004 */
[----:B------:R1:W-:Y:S04]  /*52d80*/  STS.U8 [R40+UR4+0x3960], R36 ;  /* 0x0039602428007988 */ /* 0x0003e80008000004 */
[----:B0-----:R-:W2:Y:S04]  /*52d90*/  LDL.LU R38, [R1+0xcf8] ;  /* 0x000cf80001267983 */ /* 0x001ea80000300800 */
[----:B-1----:R-:W2:Y:S04]  /*52da0*/  LDL.LU R36, [R1+0xd00] ;  /* 0x000d000001247983 */ /* 0x002ea80000300800 */
[----:B--2---:R-:W-:Y:S04]  /*52db0*/  STS.U8 [R40+UR4+0x3940], R36 ;  /* 0x0039402428007988 */ /* 0x004fe80008000004 */
[----:B------:R-:W-:Y:S04]  /*52dc0*/  STS.U8 [R40+UR4+0x3a40], R10 ;  /* 0x003a400a28007988 */ /* 0x000fe80008000004 */
[----:B------:R0:W-:Y:S04]  /*52dd0*/  STS.U8 [R40+UR4+0x3a60], R11 ;  /* 0x003a600b28007988 */ /* 0x0001e80008000004 */
[----:B------:R-:W-:Y:S04]  /*52de0*/  STS.U8 [R40+UR4+0x3a00], R12 ;  /* 0x003a000c28007988 */ /* 0x000fe80008000004 */
[----:B------:R-:W-:Y:S04]  /*52df0*/  STS.U8 [R40+UR4+0x3a20], R38 ;  /* 0x003a202628007988 */ /* 0x000fe80008000004 */
[----:B------:R1:W-:Y:S04]  /*52e00*/  STS.U8 [R40+UR4+0x3b60], R16 ;  /* 0x003b601028007988 */ /* 0x0003e80008000004 */
[----:B------:R-:W-:Y:S04]  /*52e10*/  STS.U8 [R40+UR4+0x3b40], R17 ;  /* 0x003b401128007988 */ /* 0x000fe80008000004 */
[----:B------:R-:W-:Y:S04]  /*52e20*/  STS.U8 [R40+UR4+0x3b20], R18 ;  /* 0x003b201228007988 */ /* 0x000fe80008000004 */
[----:B------:R2:W-:Y:S04]  /*52e30*/  STS.U8 [R40+UR4+0x3b00], R48 ;  /* 0x003b003028007988 */ /* 0x0005e80008000004 */
[----:B0-----:R-:W4:Y:S04]  /*52e40*/  LDL.LU R11, [R1+0xb2c] ;  /* 0x000b2c00010b7983 */ /* 0x001f280000300800 */
[----:B-1----:R-:W4:Y:S01]  /*52e50*/  LDL.LU R16, [R1+0xb30] ;  /* 0x000b300001107983 */ /* 0x002f220000300800 */
[----:B--2---:R-:W0:Y:S03]  /*52e60*/  S2R R48, SR_TID.X ;  /* 0x0000000000307919 */ /* 0x004e260000002100 */
[----:B------:R-:W2:Y:S04]  /*52e70*/  LDL.LU R17, [R1+0xd40] ;  /* 0x000d400001117983 */ /* 0x000ea80000300800 */
[----:B------:R-:W2:Y:S04]  /*52e80*/  LDL.LU R18, [R1+0xf10] ;  /* 0x000f100001127983 */ /* 0x000ea80000300800 */
[----:B------:R-:W2:Y:S04]  /*52e90*/  LDL.LU R10, [R1+0xf18] ;  /* 0x000f1800010a7983 */ /* 0x000ea80000300800 */
[----:B------:R1:W-:Y:S04]  /*52ea0*/  STS.U8 [R40+UR4+0x3c00], R22 ;  /* 0x003c001628007988 */ /* 0x0003e80008000004 */
[----:B------:R3:W-:Y:S04]  /*52eb0*/  STS.U8 [R40+UR4+0x3c20], R23 ;  /* 0x003c201728007988 */ /* 0x0007e80008000004 */
[----:B-1----:R-:W2:Y:S04]  /*52ec0*/  LDL.LU R22, [R1+0xb3c] ;  /* 0x000b3c0001167983 */ /* 0x002ea80000300800 */
[----:B---3--:R-:W3:Y:S04]  /*52ed0*/  LDL.LU R23, [R1+0xcd0] ;  /* 0x000cd00001177983 */ /* 0x008ee80000300800 */
[----:B------:R-:W2:Y:S04]  /*52ee0*/  LDL.LU R12, [R1+0xd48] ;  /* 0x000d4800010c7983 */ /* 0x000ea80000300800 */
[----:B------:R-:W4:Y:S04]  /*52ef0*/  LDL.LU R36, [R1+0xb20] ;  /* 0x000b200001247983 */ /* 0x000f280000300800 */
[----:B------:R-:W4:Y:S04]  /*52f00*/  LDL.LU R38, [R1+0xb1c] ;  /* 0x000b1c0001267983 */ /* 0x000f280000300800 */
[----:B------:R1:W-:Y:S04]  /*52f10*/  STS.U8 [R40+UR4+0x3c40], R24 ;  /* 0x003c401828007988 */ /* 0x0003e80008000004 */
[----:B-1----:R-:W4:Y:S01]  /*52f20*/  LDL.LU R40, [R1+0xf20] ;  /* 0x000f200001287983 */ /* 0x002f220000300800 */
[----:B0-----:R-:W-:-:S03]  /*52f30*/  LOP3.LUT R24, R48, 0x1f, RZ, 0xc0, !PT ;  /* 0x0000001f30187812 */ /* 0x001fc600078ec0ff */
[----:B------:R-:W4:Y:S04]  /*52f40*/  LDL.LU R48, [R1+0xd50] ;  /* 0x000d500001307983 */ /* 0x000f280000300800 */
[----:B------:R0:W-:Y:S04]  /*52f50*/  STS.U8 [R24+UR4+0x3c60], R50 ;  /* 0x003c603218007988 */ /* 0x0001e80008000004 */
[----:B0-----:R-:W4:Y:S04]  /*52f60*/  LDL.LU R50, [R1+0xb10] ;  /* 0x000b100001327983 */ /* 0x001f280000300800 */
[----:B------:R-:W-:Y:S04]  /*52f70*/  STS.U8 [R24+UR4+0x3d20], R28 ;  /* 0x003d201c18007988 */ /* 0x000fe80008000004 */
[----:B------:R-:W-:Y:S04]  /*52f80*/  STS.U8 [R24+UR4+0x3d00], R29 ;  /* 0x003d001d18007988 */ /* 0x000fe80008000004 */
[----:B------:R-:W-:Y:S04]  /*52f90*/  STS.U8 [R24+UR4+0x3d60], R33 ;  /* 0x003d602118007988 */ /* 0x000fe80008000004 */
[----:B------:R0:W-:Y:S04]  /*52fa0*/  STS.U8 [R24+UR4+0x3d40], R0 ;  /* 0x003d400018007988 */ /* 0x0001e80008000004 */
[----:B------:R-:W-:Y:S04]  /*52fb0*/  STS.U8 [R24+UR4+0x3e40], R41 ;  /* 0x003e402918007988 */ /* 0x000fe80008000004 */
[----:B------:R-:W-:Y:S01]  /*52fc0*/  STS.U8 [R24+UR4+0x3e60], R43 ;  /* 0x003e602b18007988 */ /* 0x000fe20008000004 */
[----:B0-----:R-:W-:-:S03]  /*52fd0*/  LOP3.LUT R0, R24, 0x10, RZ, 0x3c, !PT ;  /* 0x0000001018007812 */ /* 0x001fc600078e3cff */
[----:B------:R-:W-:Y:S04]  /*52fe0*/  STS.U8 [R24+UR4+0x3e00], R45 ;  /* 0x003e002d18007988 */ /* 0x000fe80008000004 */
[----:B------:R-:W-:Y:S04]  /*52ff0*/  STS.U8 [R24+UR4+0x3e20], R8 ;  /* 0x003e200818007988 */ /* 0x000fe80008000004 */
[----:B------:R-:W-:Y:S04]  /*53000*/  STS.U8 [R24+UR4+0x3f60], R52 ;  /* 0x003f603418007988 */ /* 0x000fe80008000004 */
[----:B------:R-:W-:Y:S04]  /*53010*/  STS.U8 [R24+UR4+0x3f40], R53 ;  /* 0x003f403518007988 */ /* 0x000fe80008000004 */
[----:B------:R0:W-:Y:S04]  /*53020*/  STS.U8 [R24+UR4+0x3f20], R54 ;  /* 0x003f203618007988 */ /* 0x0001e80008000004 */
[----:B------:R-:W-:Y:S04]  /*53030*/  STS.U8 [R24+UR4+0x3f00], R6 ;  /* 0x003f000618007988 */ /* 0x000fe80008000004 */
[----:B0-----:R-:W4:Y:S04]  /*53040*/  LDL.LU R54, [R1+0xb0c] ;  /* 0x000b0c0001367983 */ /* 0x001f280000300800 */
[----:B------:R-:W4:Y:S04]  /*53050*/  LDL.LU R53, [R1+0xf28] ;  /* 0x000f280001357983 */ /* 0x000f280000300800 */
[----:B---3--:R-:W-:Y:S04]  /*53060*/  STS.U8 [R0+UR4+0x80], R23 ;  /* 0x0000801700007988 */ /* 0x008fe80008000004 */
[----:B--2---:R-:W-:Y:S04]  /*53070*/  STS.U8 [R0+UR4+0xa0], R22 ;  /* 0x0000a01600007988 */ /* 0x004fe80008000004 */
[----:B------:R-:W-:Y:S04]  /*53080*/  STS.U8 [R0+UR4+0xc0], R18 ;  /* 0x0000c01200007988 */ /* 0x000fe80008000004 */
[----:B------:R-:W-:Y:S04]  /*53090*/  STS.U8 [R0+UR4+0xe0], R17 ;  /* 0x0000e01100007988 */ /* 0x000fe80008000004 */
[----:B----4-:R-:W-:Y:S04]  /*530a0*/  STS.U8 [R0+UR4+0x1a0], R16 ;  /* 0x0001a01000007988 */ /* 0x010fe80008000004 */
[----:B------:R0:W-:Y:S04]  /*530b0*/  STS.U8 [R0+UR4+0x180], R11 ;  /* 0x0001800b00007988 */ /* 0x0001e80008000004 */
[----:B------:R1:W-:Y:S04]  /*530c0*/  STS.U8 [R0+UR4+0x1e0], R10 ;  /* 0x0001e00a00007988 */ /* 0x0003e80008000004 */
[----:B0-----:R-:W2:Y:S04]  /*530d0*/  LDL.LU R11, [R1+0xd58] ;  /* 0x000d5800010b7983 */ /* 0x001ea80000300800 */
[----:B------:R-:W3:Y:S04]  /*530e0*/  LDL.LU R16, [R1+0xb00] ;  /* 0x000b000001107983 */ /* 0x000ee80000300800 */
[----:B-1----:R-:W4:Y:S04]  /*530f0*/  LDL.LU R10, [R1+0xafc] ;  /* 0x000afc00010a7983 */ /* 0x002f280000300800 */
[----:B------:R-:W-:Y:S04]  /*53100*/  STS.U8 [R0+UR4+0x1c0], R12 ;  /* 0x0001c00c00007988 */ /* 0x000fe80008000004 */
[----:B------:R-:W4:Y:S04]  /*53110*/  LDL.LU R52, [R1+0xf30] ;  /* 0x000f300001347983 */ /* 0x000f280000300800 */
[----:B------:R0:W-:Y:S04]  /*53120*/  STS.U8 [R0+UR4+0x2c0], R36 ;  /* 0x0002c02400007988 */ /* 0x0001e80008000004 */
[----:B------:R-:W4:Y:S04]  /*53130*/  LDL.LU R8, [R1+0xd60] ;  /* 0x000d600001087983 */ /* 0x000f280000300800 */
[----:B0-----:R-:W4:Y:S04]  /*53140*/  LDL.LU R36, [R1+0xaf0] ;  /* 0x000af00001247983 */ /* 0x001f280000300800 */
        /* <DEDUP_REMOVED lines=20> */
[----:B------:R-:W-:Y:S04]  /*53290*/  STS.U8 [R0+UR4+0x3c0], R54 ;  /* 0x0003c03600007988 */ /* 0x000fe80008000004 */
[----:B------:R-:W-:Y:S04]  /*532a0*/  STS.U8 [R0+UR4+0x3a0], R53 ;  /* 0x0003a03500007988 */ /* 0x000fe80008000004 */
[----:B--2---:R0:W-:Y:S04]  /*532b0*/  STS.U8 [R0+UR4+0x380], R11 ;  /* 0x0003800b00007988 */ /* 0x0041e80008000004 */
[----:B---3--:R1:W-:Y:S04]  /*532c0*/  STS.U8 [R0+UR4+0x480], R16 ;  /* 0x0004801000007988 */ /* 0x0083e80008000004 */
[----:B0-----:R-:W2:Y:S04]  /*532d0*/  LDL.LU R11, [R1+0xaac] ;  /* 0x000aac00010b7983 */ /* 0x001ea80000300800 */
[----:B----4-:R0:W-:Y:S04]  /*532e0*/  STS.U8 [R0+UR4+0x4a0], R10 ;  /* 0x0004a00a00007988 */ /* 0x0101e80008000004 */
[----:B-1----:R-:W3:Y:S04]  /*532f0*/  LDL.LU R16, [R1+0xf78] ;  /* 0x000f780001107983 */ /* 0x002ee80000300800 */
[----:B------:R-:W-:Y:S04]  /*53300*/  STS.U8 [R0+UR4+0x4c0], R52 ;  /* 0x0004c03400007988 */ /* 0x000fe80008000004 */
[----:B0-----:R-:W4:Y:S04]  /*53310*/  LDL.LU R10, [R1+0xd88] ;  /* 0x000d8800010a7983 */ /* 0x001f280000300800 */
[----:B------:R-:W-:Y:S04]  /*53320*/  STS.U8 [R0+UR4+0x4e0], R8 ;  /* 0x0004e00800007988 */ /* 0x000fe80008000004 */
[----:B------:R0:W-:Y:S04]  /*53330*/  STS.U8 [R0+UR4+0x5a0], R36 ;  /* 0x0005a02400007988 */ /* 0x0001e80008000004 */
[----:B------:R-:W-:Y:S04]  /*53340*/  STS.U8 [R0+UR4+0x580], R45 ;  /* 0x0005802d00007988 */ /* 0x000fe80008000004 */
[----:B------:R-:W-:Y:S04]  /*53350*/  STS.U8 [R0+UR4+0x5e0], R43 ;  /* 0x0005e02b00007988 */ /* 0x000fe80008000004 */
[----:B0-----:R-:W4:Y:S04]  /*53360*/  LDL.LU R36, [R1+0xaa0] ;  /* 0x000aa00001247983 */ /* 0x001f280000300800 */
[----:B------:R0:W-:Y:S04]  /*53370*/  STS.U8 [R0+UR4+0x5c0], R38 ;  /* 0x0005c02600007988 */ /* 0x0001e80008000004 */
[----:B------:R-:W-:Y:S04]  /*53380*/  STS.U8 [R0+UR4+0x6c0], R41 ;  /* 0x0006c02900007988 */ /* 0x000fe80008000004 */
[----:B0-----:R-:W4:Y:S04]  /*53390*/  LDL.LU R38, [R1+0xa9c] ;  /* 0x000a9c0001267983 */ /* 0x001f280000300800 */
[----:B------:R-:W-:Y:S04]  /*533a0*/  STS.U8 [R0+UR4+0x6e0], R33 ;  /* 0x0006e02100007988 */ /* 0x000fe80008000004 */
[----:B------:R0:W-:Y:S04]  /*533b0*/  STS.U8 [R0+UR4+0x680], R40 ;  /* 0x0006802800007988 */ /* 0x0001e80008000004 */
[----:B------:R-:W-:Y:S04]  /*533c0*/  STS.U8 [R0+UR4+0x6a0], R29 ;  /* 0x0006a01d00007988 */ /* 0x000fe80008000004 */
[----:B0-----:R-:W4:Y:S04]  /*533d0*/  LDL.LU R40, [R1+0xf80] ;  /* 0x000f800001287983 */ /* 0x001f280000300800 */
[----:B------:R-:W-:Y:S04]  /*533e0*/  STS.U8 [R0+UR4+0x7e0], R28 ;  /* 0x0007e01c00007988 */ /* 0x000fe80008000004 */
[----:B------:R0:W-:Y:S04]  /*533f0*/  STS.U8 [R0+UR4+0x7c0], R48 ;  /* 0x0007c03000007988 */ /* 0x0001e80008000004 */
[----:B------:R-:W-:Y:S04]  /*53400*/  STS.U8 [R0+UR4+0x7a0], R24 ;  /* 0x0007a01800007988 */ /* 0x000fe80008000004 */
[----:B------:R-:W-:Y:S04]  /*53410*/  STS.U8 [R0+UR4+0x780], R23 ;  /* 0x0007801700007988 */ /* 0x000fe80008000004 */
[----:B------:R-:W-:Y:S04]  /*53420*/  STS.U8 [R0+UR4+0x880], R22 ;  /* 0x0008801600007988 */ /* 0x000fe80008000004 */
[----:B0-----:R-:W4:Y:S04]  /*53430*/  LDL.LU R48, [R1+0xd90] ;  /* 0x000d900001307983 */ /* 0x001f280000300800 */
[----:B------:R-:W-:Y:S04]  /*53440*/  STS.U8 [R0+UR4+0x8a0], R18 ;  /* 0x0008a01200007988 */ /* 0x000fe80008000004 */
[----:B------:R-:W-:Y:S04]  /*53450*/  STS.U8 [R0+UR4+0x8c0], R17 ;  /* 0x0008c01100007988 */ /* 0x000fe80008000004 */
[----:B------:R-:W-:Y:S04]  /*53460*/  STS.U8 [R0+UR4+0x8e0], R12 ;  /* 0x0008e00c00007988 */ /* 0x000fe80008000004 */
[----:B------:R-:W4:Y:S04]  /*53470*/  LDL.LU R54, [R1+0xa90] ;  /* 0x000a900001367983 */ /* 0x000f280000300800 */
[----:B------:R0:W-:Y:S04]  /*53480*/  STS.U8 [R0+UR4+0x9a0], R50 ;  /* 0x0009a03200007988 */ /* 0x0001e80008000004 */
[----:B------:R-:W4:Y:S04]  /*53490*/  LDL.LU R53, [R1+0xa8c] ;  /* 0x000a8c0001357983 */ /* 0x000f280000300800 */
[----:B0-----:R-:W4:Y:S04]  /*534a0*/  LDL.LU R50, [R1+0xf88] ;  /* 0x000f880001327983 */ /* 0x001f280000300800 */
[----:B------:R-:W4:Y:S04]  /*534b0*/  LDL.LU R12, [R1+0xd98] ;  /* 0x000d9800010c7983 */ /* 0x000f280000300800 */
[----:B--2---:R0:W-:Y:S04]  /*534c0*/  STS.U8 [R0+UR4+0x980], R11 ;  /* 0x0009800b00007988 */ /* 0x0041e80008000004 */
[----:B---3--:R-:W-:Y:S04]  /*534d0*/  STS.U8 [R0+UR4+0x9e0], R16 ;  /* 0x0009e01000007988 */ /* 0x008fe80008000004 */
[----:B0-----:R-:W2:Y:S04]  /*534e0*/  LDL.LU R11, [R1+0xa80] ;  /* 0x000a8000010b7983 */ /* 0x001ea80000300800 */
[----:B------:R-:W3:Y:S04]  /*534f0*/  LDL.LU R52, [R1+0xa7c] ;  /* 0x000a7c0001347983 */ /* 0x000ee80000300800 */
[----:B----4-:R0:W-:Y:S04]  /*53500*/  STS.U8 [R0+UR4+0x9c0], R10 ;  /* 0x0009c00a00007988 */ /* 0x0101e80008000004 */
        /* <DEDUP_REMOVED lines=21> */
[----:B------:R-:W-:Y:S04]  /*53660*/  STS.U8 [R0+UR4+0xbe0], R54 ;  /* 0x000be03600007988 */ /* 0x000fe80008000004 */
[----:B0-----:R-:W4:Y:S04]  /*53670*/  LDL.LU R48, [R1+0xdc0] ;  /* 0x000dc00001307983 */ /* 0x001f280000300800 */
[----:B------:R-:W-:Y:S04]  /*53680*/  STS.U8 [R0+UR4+0xbc0], R53 ;  /* 0x000bc03500007988 */ /* 0x000fe80008000004 */
[----:B------:R0:W-:Y:S04]  /*53690*/  STS.U8 [R0+UR4+0xba0], R50 ;  /* 0x000ba03200007988 */ /* 0x0001e80008000004 */
[----:B0-----:R-:W4:Y:S04]  /*536a0*/  LDL.LU R50, [R1+0x398] ;  /* 0x0003980001327983 */ /* 0x001f280000300800 */
[----:B------:R0:W-:Y:S04]  /*536b0*/  STS.U8 [R0+UR4+0xb80], R12 ;  /* 0x000b800c00007988 */ /* 0x0001e80008000004 */
[----:B0-----:R-:W4:Y:S04]  /*536c0*/  LDL.LU R12, [R1+0x394] ;  /* 0x00039400010c7983 */ /* 0x001f280000300800 */
[----:B--2---:R0:W-:Y:S04]  /*536d0*/  STS.U8 [R0+UR4+0xc80], R11 ;  /* 0x000c800b00007988 */ /* 0x0041e80008000004 */
[----:B---3--:R-:W-:Y:S04]  /*536e0*/  STS.U8 [R0+UR4+0xca0], R52 ;  /* 0x000ca03400007988 */ /* 0x008fe80008000004 */
[----:B0-----:R-:W2:Y:S04]  /*536f0*/  LDL.LU R11, [R1+0x390] ;  /* 0x00039000010b7983 */ /* 0x001ea80000300800 */
[----:B----4-:R-:W-:Y:S04]  /*53700*/  STS.U8 [R0+UR4+0xcc0], R8 ;  /* 0x000cc00800007988 */ /* 0x010fe80008000004 */
[----:B------:R0:W-:Y:S04]  /*53710*/  STS.U8 [R0+UR4+0xce0], R10 ;  /* 0x000ce00a00007988 */ /* 0x0001e80008000004 */
[----:B------:R-:W-:Y:S04]  /*53720*/  STS.U8 [R0+UR4+0xda0], R45 ;  /* 0x000da02d00007988 */ /* 0x000fe80008000004 */
[----:B0-----:R-:W3:Y:S04]  /*53730*/  LDL.LU R10, [R1+0xdc8] ;  /* 0x000dc800010a7983 */ /* 0x001ee80000300800 */
[----:B------:R-:W-:Y:S04]  /*53740*/  STS.U8 [R0+UR4+0xd80], R43 ;  /* 0x000d802b00007988 */ /* 0x000fe80008000004 */
        /* <DEDUP_REMOVED lines=21> */
[----:B------:R0:W-:Y:S04]  /*538a0*/  STS.U8 [R0+UR4+0x11a0], R50 ;  /* 0x0011a03200007988 */ /* 0x0001e80008000004 */
[----:B0-----:R-:W4:Y:S04]  /*538b0*/  LDL.LU R50, [R1+0xde8] ;  /* 0x000de80001327983 */ /* 0x001f280000300800 */
[----:B------:R-:W-:Y:S04]  /*538c0*/  STS.U8 [R0+UR4+0x1180], R12 ;  /* 0x0011800c00007988 */ /* 0x000fe80008000004 */
[----:B------:R-:W4:Y:S04]  /*538d0*/  LDL.LU R52, [R1+0x350] ;  /* 0x0003500001347983 */ /* 0x000f280000300800 */
[----:B------:R-:W4:Y:S04]  /*538e0*/  LDL.LU R8, [R1+0x34c] ;  /* 0x00034c0001087983 */ /* 0x000f280000300800 */
[----:B--2---:R0:W-:Y:S04]  /*538f0*/  STS.U8 [R0+UR4+0x11e0], R11 ;  /* 0x0011e00b00007988 */ /* 0x0041e80008000004 */
[----:B0-----:R-:W2:Y:S04]  /*53900*/  LDL.LU R11, [R1+0x348] ;  /* 0x00034800010b7983 */ /* 0x001ea80000300800 */
[----:B------:R-:W2:Y:S04]  /*53910*/  LDL.LU R45, [R1+0xdf8] ;  /* 0x000df800012d7983 */ /* 0x000ea80000300800 */
[----:B---3--:R0:W-:Y:S04]  /*53920*/  STS.U8 [R0+UR4+0x11c0], R10 ;  /* 0x0011c00a00007988 */ /* 0x0081e80008000004 */
[----:B------:R-:W3:Y:S04]  /*53930*/  LDL.LU R43, [R1+0x338] ;  /* 0x00033800012b7983 */ /* 0x000ee80000300800 */
[----:B0-----:R-:W3:Y:S04]  /*53940*/  LDL.LU R10, [R1+0x334] ;  /* 0x00033400010a7983 */ /* 0x001ee80000300800 */
        /* <DEDUP_REMOVED lines=19> */
[----:B------:R1:W-:Y:S04]  /*53a80*/  STS.U8 [R0+UR4+0x13a0], R16 ;  /* 0x0013a01000007988 */ /* 0x0003e80008000004 */
[----:B0-----:R-:W4:Y:S04]  /*53a90*/  LDL.LU R48, [R1+0xe20] ;  /* 0x000e200001307983 */ /* 0x001f280000300800 */
[----:B-1----:R-:W4:Y:S04]  /*53aa0*/  LDL.LU R16, [R1+0x2d8] ;  /* 0x0002d80001107983 */ /* 0x002f280000300800 */
[----:B------:R0:W-:Y:S04]  /*53ab0*/  STS.U8 [R0+UR4+0x1380], R50 ;  /* 0x0013803200007988 */ /* 0x0001e80008000004 */
[----:B0-----:R-:W4:Y:S04]  /*53ac0*/  LDL.LU R50, [R1+0x2d4] ;  /* 0x0002d40001327983 */ /* 0x001f280000300800 */
[----:B------:R-:W-:Y:S04]  /*53ad0*/  STS.U8 [R0+UR4+0x1480], R52 ;  /* 0x0014803400007988 */ /* 0x000fe80008000004 */
[----:B------:R-:W-:Y:S04]  /*53ae0*/  STS.U8 [R0+UR4+0x14a0], R8 ;  /* 0x0014a00800007988 */ /* 0x000fe80008000004 */
[----:B--2---:R0:W-:Y:S04]  /*53af0*/  STS.U8 [R0+UR4+0x14c0], R11 ;  /* 0x0014c00b00007988 */ /* 0x0041e80008000004 */
[----:B------:R-:W-:Y:S04]  /*53b00*/  STS.U8 [R0+UR4+0x14e0], R45 ;  /* 0x0014e02d00007988 */ /* 0x000fe80008000004 */
[----:B0-----:R-:W2:Y:S04]  /*53b10*/  LDL.LU R11, [R1+0x2d0] ;  /* 0x0002d000010b7983 */ /* 0x001ea80000300800 */
[----:B---3--:R-:W-:Y:S04]  /*53b20*/  STS.U8 [R0+UR4+0x15a0], R43 ;  /* 0x0015a02b00007988 */ /* 0x008fe80008000004 */
[----:B------:R0:W-:Y:S04]  /*53b30*/  STS.U8 [R0+UR4+0x1580], R10 ;  /* 0x0015800a00007988 */ /* 0x0001e80008000004 */
[----:B------:R-:W-:Y:S04]  /*53b40*/  STS.U8 [R0+UR4+0x15e0], R41 ;  /* 0x0015e02900007988 */ /* 0x000fe80008000004 */
[----:B0-----:R-:W3:Y:S04]  /*53b50*/  LDL.LU R10, [R1+0xe28] ;  /* 0x000e2800010a7983 */ /* 0x001ee80000300800 */
[----:B----4-:R-:W-:Y:S04]  /*53b60*/  STS.U8 [R0+UR4+0x15c0], R33 ;  /* 0x0015c02100007988 */ /* 0x010fe80008000004 */
        /* <DEDUP_REMOVED lines=18> */
[----:B------:R-:W-:Y:S04]  /*53c90*/  STS.U8 [R0+UR4+0x19a0], R16 ;  /* 0x0019a01000007988 */ /* 0x000fe80008000004 */
[----:B0-----:R-:W4:Y:S04]  /*53ca0*/  LDL.LU R48, [R1+0x2a0] ;  /* 0x0002a00001307983 */ /* 0x001f280000300800 */
[----:B------:R-:W4:Y:S04]  /*53cb0*/  LDL.LU R52, [R1+0xe40] ;  /* 0x000e400001347983 */ /* 0x000f280000300800 */
[----:B------:R0:W-:Y:S04]  /*53cc0*/  STS.U8 [R0+UR4+0x1980], R50 ;  /* 0x0019803200007988 */ /* 0x0001e80008000004 */
[----:B------:R-:W4:Y:S04]  /*53cd0*/  LDL.LU R8, [R1+0x290] ;  /* 0x0002900001087983 */ /* 0x000f280000300800 */
[----:B0-----:R-:W4:Y:S04]  /*53ce0*/  LDL.LU R50, [R1+0x28c] ;  /* 0x00028c0001327983 */ /* 0x001f280000300800 */
        /* <DEDUP_REMOVED lines=27> */
[----:B------:R-:W-:Y:S04]  /*53ea0*/  STS.U8 [R0+UR4+0x1b80], R52 ;  /* 0x001b803400007988 */ /* 0x000fe80008000004 */
[----:B0-----:R-:W4:Y:S04]  /*53eb0*/  LDL.LU R48, [R1+0x218] ;  /* 0x0002180001307983 */ /* 0x001f280000300800 */
[----:B------:R-:W-:Y:S04]  /*53ec0*/  STS.U8 [R0+UR4+0x1c80], R8 ;  /* 0x001c800800007988 */ /* 0x000fe80008000004 */
        /* <DEDUP_REMOVED lines=45> */
[----:B------:R-:W3:Y:S04]  /*541a0*/  LDL.LU R23, [R1+0xea4] ;  /* 0x000ea40001177983 */ /* 0x000ee80000300800 */
[----:B------:R-:W3:Y:S04]  /*541b0*/  LDL.LU R22, [R1+0x188] ;  /* 0x0001880001167983 */ /* 0x000ee80000300800 */
[----:B------:R-:W3:Y:S04]  /*541c0*/  LDL.LU R18, [R1+0x184] ;  /* 0x0001840001127983 */ /* 0x000ee80000300800 */
[----:B------:R-:W3:Y:S04]  /*541d0*/  LDL.LU R17, [R1+0x180] ;  /* 0x0001800001117983 */ /* 0x000ee80000300800 */
[----:B----4-:R0:W-:Y:S04]  /*541e0*/  STS.U8 [R0+UR4+0x22c0], R36 ;  /* 0x0022c02400007988 */ /* 0x0101e80008000004 */
        /* <DEDUP_REMOVED lines=26> */
[----:B------:R-:W-:Y:S04]  /*54390*/  STS.U8 [R0+UR4+0x26a0], R23 ;  /* 0x0026a01700007988 */ /* 0x000fe80008000004 */
[----:B------:R-:W-:Y:S04]  /*543a0*/  STS.U8 [R0+UR4+0x27e0], R22 ;  /* 0x0027e01600007988 */ /* 0x000fe80008000004 */
[----:B0-----:R-:W3:Y:S04]  /*543b0*/  LDL.LU R10, [R1+0xebc] ;  /* 0x000ebc00010a7983 */ /* 0x001ee80000300800 */
[----:B------:R-:W-:Y:S04]  /*543c0*/  STS.U8 [R0+UR4+0x27c0], R18 ;  /* 0x0027c01200007988 */ /* 0x000fe80008000004 */
[----:B------:R-:W-:Y:S04]  /*543d0*/  STS.U8 [R0+UR4+0x27a0], R17 ;  /* 0x0027a01100007988 */ /* 0x000fe80008000004 */
[----:B----4-:R-:W-:Y:S04]  /*543e0*/  STS.U8 [R0+UR4+0x2780], R12 ;  /* 0x0027800c00007988 */ /* 0x010fe80008000004 */
        /* <DEDUP_REMOVED lines=29> */
[----:B---3--:R0:W-:Y:S04]  /*545c0*/  STS.U8 [R0+UR4+0x29c0], R10 ;  /* 0x0029c00a00007988 */ /* 0x0081e80008000004 */
[----:B------:R-:W3:Y:S04]  /*545d0*/  LDL.LU R16, [R1+0xc0] ;  /* 0x0000c00001107983 */ /* 0x000ee80000300800 */
[----:B----4-:R-:W-:Y:S04]  /*545e0*/  STS.U8 [R0+UR4+0x2ac0], R54 ;  /* 0x002ac03600007988 */ /* 0x010fe80008000004 */
        /* <DEDUP_REMOVED lines=24> */
[----:B------:R-:W-:Y:S04]  /*54770*/  STS.U8 [R0+UR4+0x2e80], R23 ;  /* 0x002e801700007988 */ /* 0x000fe80008000004 */
[----:B------:R-:W-:Y:S04]  /*54780*/  STS.U8 [R0+UR4+0x2ea0], R22 ;  /* 0x002ea01600007988 */ /* 0x000fe80008000004 */
[----:B0-----:R-:W2:Y:S04]  /*54790*/  LDL.LU R11, [R1+0x90] ;  /* 0x00009000010b7983 */ /* 0x001ea80000300800 */
[----:B------:R-:W-:Y:S04]  /*547a0*/  STS.U8 [R0+UR4+0x2fe0], R18 ;  /* 0x002fe01200007988 */ /* 0x000fe80008000004 */
[----:B------:R-:W-:Y:S04]  /*547b0*/  STS.U8 [R0+UR4+0x2fc0], R17 ;  /* 0x002fc01100007988 */ /* 0x000fe80008000004 */
[----:B---3--:R-:W-:Y:S04]  /*547c0*/  STS.U8 [R0+UR4+0x2fa0], R16 ;  /* 0x002fa01000007988 */ /* 0x008fe80008000004 */
[----:B------:R-:W3:Y:S04]  /*547d0*/  LDL.LU R54, [R1+0xefc] ;  /* 0x000efc0001367983 */ /* 0x000ee80000300800 */
[----:B----4-:R0:W-:Y:S04]  /*547e0*/  STS.U8 [R0+UR4+0x2f80], R10 ;  /* 0x002f800a00007988 */ /* 0x0101e80008000004 */
        /* <DEDUP_REMOVED lines=32> */
[----:B------:R0:W-:Y:S04]  /*549f0*/  STS.U8 [R0+UR4+0x32e0], R10 ;  /* 0x0032e00a00007988 */ /* 0x0001e80008000004 */
[----:B------:R-:W-:Y:S04]  /*54a00*/  STS.U8 [R0+UR4+0x3280], R52 ;  /* 0x0032803400007988 */ /* 0x000fe80008000004 */
[----:B0-----:R-:W3:Y:S04]  /*54a10*/  LDL.LU R10, [R1+0xd04] ;  /* 0x000d0400010a7983 */ /* 0x001ee80000300800 */
[----:B------:R0:W-:Y:S04]  /*54a20*/  STS.U8 [R0+UR4+0x32a0], R36 ;  /* 0x0032a02400007988 */ /* 0x0001e80008000004 */
[----:B------:R-:W-:Y:S04]  /*54a30*/  STS.U8 [R0+UR4+0x33e0], R55 ;  /* 0x0033e03700007988 */ /* 0x000fe80008000004 */
        /* <DEDUP_REMOVED lines=19> */
[----:B------:R-:W-:Y:S04]  /*54b70*/  STS.U8 [R0+UR4+0x36a0], R18 ;  /* 0x0036a01200007988 */ /* 0x000fe80008000004 */
[----:B------:R-:W-:Y:S04]  /*54b80*/  STS.U8 [R0+UR4+0x37e0], R17 ;  /* 0x0037e01100007988 */ /* 0x000fe80008000004 */
[----:B------:R-:W-:Y:S04]  /*54b90*/  STS.U8 [R0+UR4+0x37c0], R16 ;  /* 0x0037c01000007988 */ /* 0x000fe80008000004 */
[----:B------:R-:W-:Y:S04]  /*54ba0*/  STS.U8 [R0+UR4+0x37a0], R12 ;  /* 0x0037a00c00007988 */ /* 0x000fe80008000004 */
[----:B--2---:R-:W-:Y:S04]  /*54bb0*/  STS.U8 [R0+UR4+0x3780], R11 ;  /* 0x0037800b00007988 */ /* 0x004fe80008000004 */
        /* <DEDUP_REMOVED lines=23> */
[----:B------:R0:W-:Y:S02]  /*54d30*/  STS.U8 [R0+UR4+0x3dc0], R50 ;  /* 0x003dc03200007988 */ /* 0x0001e40008000004 */
[----:B0-----:R-:W0:Y:S02]  /*54d40*/  S2R R50, SR_TID.X ;  /* 0x0000000000327919 */ /* 0x001e240000002100 */
[----:B------:R-:W-:Y:S04]  /*54d50*/  STS.U8 [R0+UR4+0x3ec0], R47 ;  /* 0x003ec02f00007988 */ /* 0x000fe80008000004 */
[----:B------:R-:W-:Y:S04]  /*54d60*/  STS.U8 [R0+UR4+0x3ee0], R49 ;  /* 0x003ee03100007988 */ /* 0x000fe80008000004 */
[----:B------:R-:W-:Y:S04]  /*54d70*/  STS.U8 [R0+UR4+0x3e80], R51 ;  /* 0x003e803300007988 */ /* 0x000fe80008000004 */
[----:B------:R-:W-:Y:S04]  /*54d80*/  STS.U8 [R0+UR4+0x3ea0], R7 ;  /* 0x003ea00700007988 */ /* 0x000fe80008000004 */
[----:B------:R-:W-:Y:S04]  /*54d90*/  STS.U8 [R0+UR4+0x3fe0], R5 ;  /* 0x003fe00500007988 */ /* 0x000fe80008000004 */
[----:B------:R-:W-:Y:S04]  /*54da0*/  STS.U8 [R0+UR4+0x3fc0], R4 ;  /* 0x003fc00400007988 */ /* 0x000fe80008000004 */
[----:B------:R-:W-:Y:S04]  /*54db0*/  STS.U8 [R0+UR4+0x3fa0], R3 ;  /* 0x003fa00300007988 */ /* 0x000fe80008000004 */
[----:B------:R-:W-:Y:S01]  /*54dc0*/  STS.U8 [R0+UR4+0x3f80], R2 ;  /* 0x003f800200007988 */ /* 0x000fe20008000004 */
[C---:B0-----:R-:W-:Y:S01]  /*54dd0*/  LOP3.LUT R32, R50.reuse, 0x7, RZ, 0xc0, !PT ;  /* 0x0000000732207812 */ /* 0x041fe200078ec0ff */
[----:B------:R-:W-:-:S04]  /*54de0*/  IMAD.SHL.U32 R33, R50, 0x2, RZ ;  /* 0x0000000232217824 */ /* 0x000fc800078e00ff */
[----:B------:R-:W-:-:S05]  /*54df0*/  IMAD R32, R32, 0x90, RZ ;  /* 0x0000009020207824 */ /* 0x000fca00078e02ff */
[----:B------:R-:W-:Y:S01]  /*54e00*/  LOP3.LUT R32, R32, 0x30, R33, 0x78, !PT ;  /* 0x0000003020207812 */ /* 0x000fe200078e7821 */
[----:B------:R-:W-:Y:S06]  /*54e10*/  BAR.SYNC.DEFER_BLOCKING 0x0 ;  /* 0x0000000000007b1d */ /* 0x000fec0000010000 */
[----:B------:R-:W0:Y:S04]  /*54e20*/  LDSM.16.M88.4 R4, [R32+UR4] ;  /* 0x000000042004783b */ /* 0x000e280008000200 */
[----:B------:R-:W-:Y:S04]  /*54e30*/  LDSM.16.M88.4 R16, [R32+UR4+0x1000] ;  /* 0x001000042010783b */ /* 0x000fe80008000200 */
[----:B0-----:R-:W-:Y:S01]  /*54e40*/  STL.64 [R1+0xa50], R4 ;  /* 0x000a500401007387 */ /* 0x001fe20000100a00 */
[----:B------:R-:W-:-:S02]  /*54e50*/  IMAD.MOV.U32 R11, RZ, RZ, R4 ;  /* 0x000000ffff0b7224 */ /* 0x000fc400078e0004 */
[----:B------:R-:W-:Y:S01]  /*54e60*/  IMAD.MOV.U32 R10, RZ, RZ, R5 ;  /* 0x000000ffff0a7224 */ /* 0x000fe200078e0005 */
[----:B------:R-:W-:Y:S04]  /*54e70*/  STL.64 [R1+0xa58], R6 ;  /* 0x000a580601007387 */ /* 0x000fe80000100a00 */
[----:B------:R-:W0:Y:S04]  /*54e80*/  LDSM.16.M88.4 R4, [R32+UR4+0x400] ;  /* 0x000400042004783b */ /* 0x000e280008000200 */
        /* <DEDUP_REMOVED lines=10> */
[----:B0-----:R-:W-:Y:S04]  /*54f30*/  STL.64 [R1+0xac0], R4 ;  /* 0x000ac00401007387 */ /* 0x001fe80000100a00 */
[----:B------:R0:W-:Y:S04]  /*54f40*/  STL.64 [R1+0xac8], R6 ;  /* 0x000ac80601007387 */ /* 0x0001e80000100a00 */
[----:B------:R-:W2:Y:S04]  /*54f50*/  LDL.LU.64 R40, [R1+0x790] ;  /* 0x0007900001287983 */ /* 0x000ea80000300a00 */
[----:B------:R-:W2:Y:S04]  /*54f60*/  LDL.LU.64 R42, [R1+0x798] ;  /* 0x00079800012a7983 */ /* 0x000ea80000300a00 */
[----:B------:R-:W-:Y:S04]  /*54f70*/  STL.64 [R1+0xab0], R16 ;  /* 0x000ab01001007387 */ /* 0x000fe80000100a00 */
[----:B------:R-:W-:Y:S04]  /*54f80*/  STL.64 [R1+0xab8], R18 ;  /* 0x000ab81201007387 */ /* 0x000fe80000100a00 */
[----:B------:R-:W3:Y:S04]  /*54f90*/  LDL.LU.64 R24, [R1+0x780] ;  /* 0x0007800001187983 */ /* 0x000ee80000300a00 */
[----:B------:R-:W3:Y:S01]  /*54fa0*/  LDL.LU.64 R26, [R1+0x788] ;  /* 0x00078800011a7983 */ /* 0x000ee20000300a00 */
[----:B0-----:R-:W-:-:S02]  /*54fb0*/  IMAD.MOV.U32 R6, RZ, RZ, R16 ;  /* 0x000000ffff067224 */ /* 0x001fc400078e0010 */
[----:B------:R-:W-:Y:S02]  /*54fc0*/  IMAD.MOV.U32 R7, RZ, RZ, R17 ;  /* 0x000000ffff077224 */ /* 0x000fe400078e0011 */
[----:B------:R-:W0:Y:S01]  /*54fd0*/  LDSM.16.M88.4 R16, [R32+UR4+0x1400] ;  /* 0x001400042010783b */ /* 0x000e220008000200 */
[----:B------:R-:W-:Y:S02]  /*54fe0*/  IMAD.MOV.U32 R20, RZ, RZ, R4 ;  /* 0x000000ffff147224 */ /* 0x000fe400078e0004 */
[----:B------:R-:W-:Y:S02]  /*54ff0*/  IMAD.MOV.U32 R0, RZ, RZ, R5 ;  /* 0x000000ffff007224 */ /* 0x000fe400078e0005 */
[----:B------:R-:W-:Y:S02]  /*55000*/  IMAD R2, R31, 0x100, R30 ;  /* 0x000001001f027824 */ /* 0x000fe400078e021e */
[----:B------:R-:W-:Y:S02]  /*55010*/  IMAD R3, R57, 0x100, R56 ;  /* 0x0000010039037824 */ /* 0x000fe400078e0238 */
[----:B------:R-:W-:-:S02]  /*55020*/  IMAD R4, R59, 0x100, R58 ;  /* 0x000001003b047824 */ /* 0x000fc400078e023a */
[----:B------:R-:W-:Y:S01]  /*55030*/  IMAD R5, R61, 0x100, R60 ;  /* 0x000001003d057824 */ /* 0x000fe200078e023c */
[----:B------:R-:W-:Y:S02]  /*55040*/  F2FP.F16.E4M3.UNPACK_B R28, R2 ;  /* 0x00000002ff1c723e */ /* 0x000fe400020006ff */
[----:B------:R-:W-:Y:S02]  /*55050*/  F2FP.F16.E4M3.UNPACK_B R29, R3 ;  /* 0x00000003ff1d723e */ /* 0x000fe400020006ff */
[----:B------:R-:W-:Y:S02]  /*55060*/  F2FP.F16.E4M3.UNPACK_B R30, R4 ;  /* 0x00000004ff1e723e */ /* 0x000fe400020006ff */
[----:B------:R-:W-:Y:S02]  /*55070*/  F2FP.F16.E4M3.UNPACK_B R31, R5 ;  /* 0x00000005ff1f723e */ /* 0x000fe400020006ff */
[----:B------:R-:W-:Y:S01]  /*55080*/  F2FP.F16.E4M3.UNPACK_B R36, R11 ;  /* 0x0000000bff24723e */ /* 0x000fe200020006ff */
[----:B0-----:R-:W-:Y:S01]  /*55090*/  STL.64 [R1+0xa60], R16 ;  /* 0x000a601001007387 */ /* 0x001fe20000100a00 */
[----:B------:R-:W-:-:S02]  /*550a0*/  IMAD.MOV.U32 R8, RZ, RZ, R16 ;  /* 0x000000ffff087224 */ /* 0x000fc400078e0010 */
[----:B------:R-:W-:Y:S01]  /*550b0*/  IMAD.MOV.U32 R9, RZ, RZ, R17 ;  /* 0x000000ffff097224 */ /* 0x000fe200078e0011 */
[----:B------:R-:W-:Y:S04]  /*550c0*/  STL.64 [R1+0xa68], R18 ;  /* 0x000a681201007387 */ /* 0x000fe80000100a00 */
[----:B------:R-:W0:Y:S01]  /*550d0*/  LDSM.16.M88.4 R16, [R32+UR4+0x1800] ;  /* 0x001800042010783b */ /* 0x000e220008000200 */
[----:B------:R-:W-:-:S03]  /*550e0*/  F2FP.F16.E4M3.UNPACK_B R37, R10 ;  /* 0x0000000aff25723e */ /* 0x000fc600020006ff */
[----:B0-----:R0:W-:Y:S01]  /*550f0*/  STL.64 [R1+0xa80], R16 ;  /* 0x000a801001007387 */ /* 0x0011e20000100a00 */
[----:B------:R-:W-:Y:S02]  /*55100*/  IMAD.MOV.U32 R10, RZ, RZ, R16 ;  /* 0x000000ffff0a7224 */ /* 0x000fe400078e0010 */
[----:B------:R-:W-:Y:S01]  /*55110*/  IMAD.MOV.U32 R11, RZ, RZ, R17 ;  /* 0x000000ffff0b7224 */ /* 0x000fe200078e0011 */
[----:B------:R1:W-:Y:S04]  /*55120*/  STL.64 [R1+0xa88], R18 ;  /* 0x000a881201007387 */ /* 0x0003e80000100a00 */
[----:B0-----:R-:W4:Y:S04]  /*55130*/  LDL.LU.64 R16, [R1+0x770] ;  /* 0x0007700001107983 */ /* 0x001f280000300a00 */
[----:B-1----:R-:W4:Y:S01]  /*55140*/  LDL.LU.64 R18, [R1+0x778] ;  /* 0x0007780001127983 */ /* 0x002f220000300a00 */
[----:B------:R-:W-:-:S02]  /*55150*/  F2FP.F16.E4M3.UNPACK_B R34, R13 ;  /* 0x0000000dff22723e */ /* 0x000fc400020006ff */
[----:B------:R-:W-:Y:S01]  /*55160*/  F2FP.F16.E4M3.UNPACK_B R35, R12 ;  /* 0x0000000cff23723e */ /* 0x000fe200020006ff */
[----:B--2---:R-:W-:-:S15]  /*55170*/  HMMA.16816.F32 R40, R28, R36, R40 ;  /* 0x000000241c28723c */ /* 0x004fde0000001828 */
[----:B------:R-:W-:-:S04]  /*55180*/  NOP ;  /* 0x0000000000007918 */ /* 0x000fc80000000000 */
[----:B------:R-:W-:Y:S04]  /*55190*/  STL.64 [R1+0x51d0], R42 ;  /* 0x0051d02a01007387 */ /* 0x000fe80000100a00 */
[----:B------:R-:W-:Y:S04]  /*551a0*/  STL.64 [R1+0x51c8], R40 ;  /* 0x0051c82801007387 */ /* 0x000fe80000100a00 */
[----:B------:R-:W0:Y:S01]  /*551b0*/  LDSM.16.M88.4 R40, [R32+UR4+0x1c00] ;  /* 0x001c00042028783b */ /* 0x000e220008000200 */
[----:B---3--:R-:W-:Y:S03]  /*551c0*/  HMMA.16816.F32 R44, R28, R34, R24 ;  /* 0x000000221c2c723c */ /* 0x008fe60000001818 */
[----:B0-----:R-:W-:Y:S04]  /*551d0*/  STL.64 [R1+0xaa0], R40 ;  /* 0x000aa02801007387 */ /* 0x001fe80000100a00 */
[----:B------:R-:W-:Y:S04]  /*551e0*/  STL.64 [R1+0xaa8], R42 ;  /* 0x000aa82a01007387 */ /* 0x000fe80000100a00 */
[----:B------:R-:W2:Y:S04]  /*551f0*/  LDL.LU.64 R24, [R1+0x760] ;  /* 0x0007600001187983 */ /* 0x000ea80000300a00 */
[----:B------:R-:W2:Y:S01]  /*55200*/  LDL.LU.64 R26, [R1+0x768] ;  /* 0x00076800011a7983 */ /* 0x000ea20000300a00 */
[----:B------:R-:W-:-:S02]  /*55210*/  IMAD.MOV.U32 R12, RZ, RZ, R40 ;  /* 0x000000ffff0c7224 */ /* 0x000fc400078e0028 */
[----:B------:R-:W-:Y:S02]  /*55220*/  IMAD.MOV.U32 R13, RZ, RZ, R41 ;  /* 0x000000ffff0d7224 */ /* 0x000fe400078e0029 */
[----:B------:R-:W0:Y:S01]  /*55230*/  LDSM.16.M88.4 R40, [R32+UR4+0x2000] ;  /* 0x002000042028783b */ /* 0x000e220008000200 */
[----:B------:R-:W-:-:S03]  /*55240*/  F2FP.F16.E4M3.UNPACK_B R4, R20 ;  /* 0x00000014ff04723e */ /* 0x000fc600020006ff */
[----:B------:R-:W-:Y:S04]  /*55250*/  STL.64 [R1+0x51e0], R46 ;  /* 0x0051e02e01007387 */ /* 0x000fe80000100a00 */
[----:B------:R-:W-:Y:S01]  /*55260*/  STL.64 [R1+0x51d8], R44 ;  /* 0x0051d82c01007387 */ /* 0x000fe20000100a00 */
[----:B------:R-:W-:Y:S02]  /*55270*/  F2FP.F16.E4M3.UNPACK_B R2, R15 ;  /* 0x0000000fff02723e */ /* 0x000fe400020006ff */
[----:B------:R-:W-:Y:S02]  /*55280*/  F2FP.F16.E4M3.UNPACK_B R3, R14 ;  /* 0x0000000eff03723e */ /* 0x000fe400020006ff */
[----:B------:R-:W-:Y:S01]  /*55290*/  F2FP.F16.E4M3.UNPACK_B R5, R0 ;  /* 0x00000000ff05723e */ /* 0x000fe200020006ff */
[----:B0-----:R-:W-:Y:S04]  /*552a0*/  STL.64 [R1+0xad0], R40 ;  /* 0x000ad02801007387 */ /* 0x001fe80000100a00 */
[----:B------:R-:W-:Y:S04]  /*552b0*/  STL.64 [R1+0xad8], R42 ;  /* 0x000ad82a01007387 */ /* 0x000fe80000100a00 */
[----:B------:R-:W3:Y:S01]  /*552c0*/  LDL.LU.64 R20, [R1+0x750] ;  /* 0x0007500001147983 */ /* 0x000ee20000300a00 */
[----:B------:R-:W-:-:S03]  /*552d0*/  IMAD.MOV.U32 R14, RZ, RZ, R40 ;  /* 0x000000ffff0e7224 */ /* 0x000fc600078e0028 */
[----:B------:R-:W3:Y:S01]  /*552e0*/  LDL.LU.64 R22, [R1+0x758] ;  /* 0x0007580001167983 */ /* 0x000ee20000300a00 */
[----:B------:R-:W-:-:S03]  /*552f0*/  IMAD.MOV.U32 R15, RZ, RZ, R41 ;  /* 0x000000ffff0f7224 */ /* 0x000fc600078e0029 */
[----:B------:R-:W0:Y:S01]  /*55300*/  LDSM.16.M88.4 R40, [R32+UR4+0x2400] ;  /* 0x002400042028783b */ /* 0x000e220008000200 */
[----:B----4-:R-:W-:-:S15]  /*55310*/  HMMA.16816.F32 R48, R28, R2, R16 ;  /* 0x000000021c30723c */ /* 0x010fde0000001810 */
[----:B------:R-:W-:-:S04]  /*55320*/  NOP ;  /* 0x0000000000007918 */ /* 0x000fc80000000000 */
[----:B------:R-:W-:Y:S04]  /*55330*/  STL.64 [R1+0x51f0], R50 ;  /* 0x0051f03201007387 */ /* 0x000fe80000100a00 */
[----:B------:R-:W-:Y:S04]  /*55340*/  STL.64 [R1+0x51e8], R48 ;  /* 0x0051e83001007387 */ /* 0x000fe80000100a00 */
[----:B0-----:R-:W-:Y:S04]  /*55350*/  STL.64 [R1+0xae0], R40 ;  /* 0x000ae02801007387 */ /* 0x001fe80000100a00 */
[----:B------:R-:W-:Y:S01]  /*55360*/  STL.64 [R1+0xae8], R42 ;  /* 0x000ae82a01007387 */ /* 0x000fe20000100a00 */
[----:B--2---:R-:W-:Y:S03]  /*55370*/  HMMA.16816.F32 R52, R28, R4, R24 ;  /* 0x000000041c34723c */ /* 0x004fe60000001818 */
[----:B------:R-:W0:-:S15]  /*55380*/  LDSM.16.M88.4 R24, [R32+UR4+0x2800] ;  /* 0x002800042018783b */ /* 0x000e1e0008000200 */
[----:B------:R-:W-:Y:S01]  /*55390*/  NOP ;  /* 0x0000000000007918 */ /* 0x000fe20000000000 */
[----:B------:R-:W-:Y:S04]  /*553a0*/  STL.64 [R1+0x5200], R54 ;  /* 0x0052003601007387 */ /* 0x000fe80000100a00 */
[----:B------:R-:W-:Y:S04]  /*553b0*/  STL.64 [R1+0x51f8], R52 ;  /* 0x0051f83401007387 */ /* 0x000fe80000100a00 */
[----:B------:R-:W2:Y:S04]  /*553c0*/  LDL.LU.64 R44, [R1+0x740] ;  /* 0x00074000012c7983 */ /* 0x000ea80000300a00 */
[----:B------:R-:W2:Y:S01]  /*553d0*/  LDL.LU.64 R46, [R1+0x748] ;  /* 0x00074800012e7983 */ /* 0x000ea20000300a00 */
[----:B------:R-:W-:-:S02]  /*553e0*/  F2FP.F16.E4M3.UNPACK_B R6, R6 ;  /* 0x00000006ff06723e */ /* 0x000fc400020006ff */
[----:B------:R-:W-:Y:S01]  /*553f0*/  F2FP.F16.E4M3.UNPACK_B R7, R7 ;  /* 0x00000007ff07723e */ /* 0x000fe200020006ff */
[----:B0-----:R0:W-:Y:S01]  /*55400*/  STL.64 [R1+0xaf0], R24 ;  /* 0x000af01801007387 */ /* 0x0011e20000100a00 */
[----:B------:R-:W-:Y:S02]  /*55410*/  IMAD.MOV.U32 R18, RZ, RZ, R24 ;  /* 0x000000ffff127224 */ /* 0x000fe400078e0018 */
[----:B------:R-:W-:Y:S01]  /*55420*/  IMAD.MOV.U32 R19, RZ, RZ, R25 ;  /* 0x000000ffff137224 */ /* 0x000fe200078e0019 */
[----:B------:R1:W-:Y:S04]  /*55430*/  STL.64 [R1+0xaf8], R26 ;  /* 0x000af81a01007387 */ /* 0x0003e80000100a00 */
[----:B0-----:R-:W4:Y:S04]  /*55440*/  LDL.LU.64 R24, [R1+0x730] ;  /* 0x0007300001187983 */ /* 0x001f280000300a00 */
[----:B-1----:R-:W4:Y:S01]  /*55450*/  LDL.LU.64 R26, [R1+0x738] ;  /* 0x00073800011a7983 */ /* 0x002f220000300a00 */
[----:B---3--:R-:W-:Y:S03]  /*55460*/  HMMA.16816.F32 R56, R28, R6, R20 ;  /* 0x000000061c38723c */ /* 0x008fe60000001814 */
[----:B------:R-:W-:Y:S04]  /*55470*/  STL.64 [R1+0x5468], R6 ;  /* 0x0054680601007387 */ /* 0x000fe80000100a00 */
[----:B------:R-:W-:Y:S04]  /*55480*/  STL.64 [R1+0x5460], R4 ;  /* 0x0054600401007387 */ /* 0x000fe80000100a00 */
[----:B------:R-:W0:Y:S01]  /*55490*/  LDSM.16.M88.4 R4, [R32+UR4+0x2c00] ;  /* 0x002c00042004783b */ /* 0x000e220008000200 */
[----:B------:R-:W-:Y:S01]  /*554a0*/  IMAD.MOV.U32 R16, RZ, RZ, R40 ;  /* 0x000000ffff107224 */ /* 0x000fe200078e0028 */
[----:B------:R-:W-:Y:S01]  /*554b0*/  F2FP.F16.E4M3.UNPACK_B R8, R8 ;  /* 0x00000008ff08723e */ /* 0x000fe200020006ff */
[----:B------:R-:W-:Y:S01]  /*554c0*/  IMAD.MOV.U32 R0, RZ, RZ, R41 ;  /* 0x000000ffff007224 */ /* 0x000fe200078e0029 */
[----:B------:R-:W-:-:S04]  /*554d0*/  F2FP.F16.E4M3.UNPACK_B R9, R9 ;  /* 0x00000009ff09723e */ /* 0x000fc800020006ff */
[----:B------:R-:W-:Y:S04]  /*554e0*/  STL.64 [R1+0x5210], R58 ;  /* 0x0052103a01007387 */ /* 0x000fe80000100a00 */
[----:B------:R-:W-:Y:S04]  /*554f0*/  STL.64 [R1+0x5208], R56 ;  /* 0x0052083801007387 */ /* 0x000fe80000100a00 */
[----:B0-----:R0:W-:Y:S04]  /*55500*/  STL.64 [R1+0xb00], R4 ;  /* 0x000b000401007387 */ /* 0x0011e80000100a00 */
[----:B------:R1:W-:Y:S04]  /*55510*/  STL.64 [R1+0xb08], R6 ;  /* 0x000b080601007387 */ /* 0x0003e80000100a00 */
[----:B------:R-:W3:Y:S04]  /*55520*/  LDL.LU.64 R40, [R1+0x720] ;  /* 0x0007200001287983 */ /* 0x000ee80000300a00 */
[----:B------:R-:W3:Y:S01]  /*55530*/  LDL.LU.64 R42, [R1+0x728] ;  /* 0x00072800012a7983 */ /* 0x000ee20000300a00 */
[----:B------:R-:W-:-:S02]  /*55540*/  IMAD.MOV.U32 R20, RZ, RZ, R4 ;  /* 0x000000ffff147224 */ /* 0x000fc400078e0004 */
[----:B------:R-:W-:Y:S02]  /*55550*/  IMAD.MOV.U32 R21, RZ, RZ, R5 ;  /* 0x000000ffff157224 */ /* 0x000fe400078e0005 */
[----:B0-----:R-:W3:Y:S01]  /*55560*/  LDL.LU.64 R4, [R1+0xb40] ;  /* 0x000b400001047983 */ /* 0x001ee20000300a00 */
[----:B--2---:R-:W-:-:S15]  /*55570*/  HMMA.16816.F32 R44, R28, R8, R44 ;  /* 0x000000081c2c723c */ /* 0x004fde000000182c */
[----:B------:R-:W-:-:S04]  /*55580*/  NOP ;  /* 0x0000000000007918 */ /* 0x000fc80000000000 */
[----:B------:R-:W-:Y:S04]  /*55590*/  STL.64 [R1], R44 ;  /* 0x0000002c01007387 */ /* 0x000fe80000100a00 */
[----:B------:R-:W-:Y:S04]  /*555a0*/  STL.64 [R1+0x8], R46 ;  /* 0x0000082e01007387 */ /* 0x000fe80000100a00 */
[----:B-1----:R-:W2:Y:S04]  /*555b0*/  LDL.LU.64 R6, [R1+0xb48] ;  /* 0x000b480001067983 */ /* 0x002ea80000300a00 */
[----:B------:R-:W0:Y:S01]  /*555c0*/  LDSM.16.M88.4 R44, [R32+UR4+0x3000] ;  /* 0x00300004202c783b */ /* 0x000e220008000200 */
[----:B------:R-:W-:-:S02]  /*555d0*/  F2FP.F16.E4M3.UNPACK_B R10, R10 ;  /* 0x0000000aff0a723e */ /* 0x000fc400020006ff */
[----:B------:R-:W-:-:S07]  /*555e0*/  F2FP.F16.E4M3.UNPACK_B R11, R11 ;  /* 0x0000000bff0b723e */ /* 0x000fce00020006ff */
[----:B----4-:R-:W-:Y:S01]  /*555f0*/  HMMA.16816.F32 R24, R28, R10, R24 ;  /* 0x0000000a1c18723c */ /* 0x010fe20000001818 */
[----:B0-----:R-:W-:Y:S04]  /*55600*/  STL.64 [R1+0xb10], R44 ;  /* 0x000b102c01007387 */ /* 0x001fe80000100a00 */
[----:B------:R-:W-:Y:S04]  /*55610*/  STL.64 [R1+0xb18], R46 ;  /* 0x000b182e01007387 */ /* 0x000fe80000100a00 */
[----:B------:R-:W-:Y:S04]  /*55620*/  STL.64 [R1+0x5458], R10 ;  /* 0x0054580a01007387 */ /* 0x000fe80000100a00 */
[----:B------:R-:W-:Y:S04]  /*55630*/  STL.64 [R1+0x5450], R8 ;  /* 0x0054500801007387 */ /* 0x000fe80000100a00 */
[----:B------:R-:W0:Y:S01]  /*55640*/  LDSM.16.M88.4 R8, [R32+UR4+0x3400] ;  /* 0x003400042008783b */ /* 0x000e220008000200 */
[----:B------:R-:W-:-:S02]  /*55650*/  F2FP.F16.E4M3.UNPACK_B R12, R12 ;  /* 0x0000000cff0c723e */ /* 0x000fc400020006ff */
[----:B------:R-:W-:Y:S01]  /*55660*/  F2FP.F16.E4M3.UNPACK_B R13, R13 ;  /* 0x0000000dff0d723e */ /* 0x000fe200020006ff */
[----:B------:R1:W-:Y:S04]  /*55670*/  STL.64 [R1+0x10], R24 ;  /* 0x0000101801007387 */ /* 0x0003e80000100a00 */
[----:B------:R-:W-:Y:S01]  /*55680*/  STL.64 [R1+0x18], R26 ;  /* 0x0000181a01007387 */ /* 0x000fe20000100a00 */
[----:B------:R-:W-:Y:S02]  /*55690*/  F2FP.F16.E4M3.UNPACK_B R14, R14 ;  /* 0x0000000eff0e723e */ /* 0x000fe400020006ff */
[----:B------:R-:W-:Y:S01]  /*556a0*/  F2FP.F16.E4M3.UNPACK_B R15, R15 ;  /* 0x0000000fff0f723e */ /* 0x000fe200020006ff */
[----:B0-----:R-:W-:Y:S01]  /*556b0*/  STL.64 [R1+0xb20], R8 ;  /* 0x000b200801007387 */ /* 0x001fe20000100a00 */
[----:B-1----:R-:W-:-:S02]  /*556c0*/  IMAD.MOV.U32 R24, RZ, RZ, R8 ;  /* 0x000000ffff187224 */ /* 0x002fc400078e0008 */
[----:B------:R-:W-:Y:S01]  /*556d0*/  IMAD.MOV.U32 R25, RZ, RZ, R9 ;  /* 0x000000ffff197224 */ /* 0x000fe200078e0009 */
[----:B------:R3:W-:Y:S02]  /*556e0*/  STL.64 [R1+0xb28], R10 ;  /* 0x000b280a01007387 */ /* 0x0007e40000100a00 */
[----:B---3--:R-:W-:Y:S02]  /*556f0*/  HMMA.16816.F32 R8, R28, R12, R40 ;  /* 0x0000000c1c08723c */ /* 0x008fe40000001828 */
[----:B------:R-:W0:-:S15]  /*55700*/  LDSM.16.M88.4 R40, [R32+UR4+0x3800] ;  /* 0x003800042028783b */ /* 0x000e1e0008000200 */
[----:B------:R-:W-:Y:S02]  /*55710*/  NOP ;  /* 0x0000000000007918 */ /* 0x000fe40000000000 */
[----:B------:R-:W-:Y:S04]  /*55720*/  STL.64 [R1+0x20], R8 ;  /* 0x0000200801007387 */ /* 0x000fe80000100a00 */
[----:B------:R1:W-:Y:S04]  /*55730*/  STL.64 [R1+0x28], R10 ;  /* 0x0000280a01007387 */ /* 0x0003e80000100a00 */
[----:B0-----:R0:W-:Y:S04]  /*55740*/  STL.64 [R1+0xb30], R40 ;  /* 0x000b302801007387 */ /* 0x0011e80000100a00 */
[----:B------:R3:W-:Y:S04]  /*55750*/  STL.64 [R1+0xb38], R42 ;  /* 0x000b382a01007387 */ /* 0x0007e80000100a00 */
[----:B------:R-:W4:Y:S04]  /*55760*/  LDL.LU.64 R48, [R1+0xc30] ;  /* 0x000c300001307983 */ /* 0x000f280000300a00 */
[----:B------:R-:W4:Y:S01]  /*55770*/  LDL.LU.64 R50, [R1+0xc38] ;  /* 0x000c380001327983 */ /* 0x000f220000300a00 */
[----:B------:R-:W-:-:S02]  /*55780*/  IMAD.MOV.U32 R22, RZ, RZ, R44 ;  /* 0x000000ffff167224 */ /* 0x000fc400078e002c */
[----:B------:R-:W-:Y:S02]  /*55790*/  IMAD.MOV.U32 R23, RZ, RZ, R45 ;  /* 0x000000ffff177224 */ /* 0x000fe400078e002d */
[----:B-1----:R-:W-:Y:S01]  /*557a0*/  IMAD.MOV.U32 R10, RZ, RZ, R41 ;  /* 0x000000ffff0a7224 */ /* 0x002fe200078e0029 */
[----:B------:R-:W-:Y:S01]  /*557b0*/  F2FP.F16.E4M3.UNPACK_B R17, R0 ;  /* 0x00000000ff11723e */ /* 0x000fe200020006ff */
[----:B--2---:R-:W-:-:S15]  /*557c0*/  HMMA.16816.F32 R4, R28, R14, R4 ;  /* 0x0000000e1c04723c */ /* 0x004fde0000001804 */
[----:B------:R-:W-:-:S04]  /*557d0*/  NOP ;  /* 0x0000000000007918 */ /* 0x000fc80000000000 */
[----:B------:R-:W-:Y:S04]  /*557e0*/  STL.64 [R1+0x30], R4 ;  /* 0x0000300401007387 */ /* 0x000fe80000100a00 */
[----:B------:R-:W-:Y:S04]  /*557f0*/  STL.64 [R1+0x38], R6 ;  /* 0x0000380601007387 */ /* 0x000fe80000100a00 */
[----:B------:R-:W1:Y:S04]  /*55800*/  LDSM.16.M88.4 R4, [R32+UR4+0x3c00] ;  /* 0x003c00042004783b */ /* 0x000e680008000200 */
[----:B------:R-:W2:Y:S04]  /*55810*/  LDL.LU.64 R44, [R1+0xc20] ;  /* 0x000c2000012c7983 */ /* 0x000ea80000300a00 */
[----:B------:R-:W2:Y:S04]  /*55820*/  LDL.LU.64 R46, [R1+0xc28] ;  /* 0x000c2800012e7983 */ /* 0x000ea80000300a00 */
[----:B------:R-:W-:Y:S04]  /*55830*/  STL.64 [R1+0x5438], R14 ;  /* 0x0054380e01007387 */ /* 0x000fe80000100a00 */
[----:B------:R-:W-:Y:S04]  /*55840*/  STL.64 [R1+0x5430], R12 ;  /* 0x0054300c01007387 */ /* 0x000fe80000100a00 */
[----:B0-----:R-:W2:Y:S04]  /*55850*/  LDL.LU R41, [R1+0xcb4] ;  /* 0x000cb40001297983 */ /* 0x001ea80000300800 */
[----:B------:R-:W2:Y:S04]  /*55860*/  LDL.LU R38, [R1+0xcb0] ;  /* 0x000cb00001267983 */ /* 0x000ea80000300800 */
[----:B---3--:R-:W3:Y:S04]  /*55870*/  LDL.LU R42, [R1+0xcbc] ;  /* 0x000cbc00012a7983 */ /* 0x008ee80000300800 */
[----:B------:R-:W3:Y:S04]  /*55880*/  LDL.LU R39, [R1+0xcb8] ;  /* 0x000cb80001277983 */ /* 0x000ee80000300800 */
[----:B------:R-:W3:Y:S04]  /*55890*/  LDL.LU R43, [R1+0xcc4] ;  /* 0x000cc400012b7983 */ /* 0x000ee80000300800 */
[----:B------:R-:W3:Y:S01]  /*558a0*/  LDL.LU R60, [R1+0xcc0] ;  /* 0x000cc000013c7983 */ /* 0x000ee20000300800 */
[----:B-1----:R-:W-:-:S03]  /*558b0*/  IMAD.MOV.U32 R9, RZ, RZ, R4 ;  /* 0x000000ffff097224 */ /* 0x002fc600078e0004 */
[----:B------:R-:W3:Y:S01]  /*558c0*/  LDL.LU R61, [R1+0xccc] ;  /* 0x000ccc00013d7983 */ /* 0x000ee20000300800 */
[----:B------:R-:W-:-:S03]  /*558d0*/  IMAD.MOV.U32 R8, RZ, RZ, R5 ;  /* 0x000000ffff087224 */ /* 0x000fc600078e0005 */
[----:B------:R-:W3:Y:S04]  /*558e0*/  LDL.LU R0, [R1+0xcc8] ;  /* 0x000cc80001007983 */ /* 0x000ee80000300800 */
[----:B------:R0:W-:Y:S04]  /*558f0*/  STL.64 [R1+0xb40], R4 ;  /* 0x000b400401007387 */ /* 0x0001e80000100a00 */
[----:B------:R1:W-:Y:S04]  /*55900*/  STL.64 [R1+0xb48], R6 ;  /* 0x000b480601007387 */ /* 0x0003e80000100a00 */
[----:B0-----:R-:W3:Y:S04]  /*55910*/  LDL.LU.64 R4, [R1+0xc10] ;  /* 0x000c100001047983 */ /* 0x001ee80000300a00 */
[----:B-1----:R-:W3:Y:S01]  /*55920*/  LDL.LU.64 R6, [R1+0xc18] ;  /* 0x000c180001067983 */ /* 0x002ee20000300a00 */
[----:B------:R-:W-:-:S02]  /*55930*/  F2FP.F16.E4M3.UNPACK_B R16, R16 ;  /* 0x00000010ff10723e */ /* 0x000fc400020006ff */
[----:B------:R-:W-:Y:S02]  /*55940*/  F2FP.F16.E4M3.UNPACK_B R18, R18 ;  /* 0x00000012ff12723e */ /* 0x000fe400020006ff */
[----:B------:R-:W-:Y:S02]  /*55950*/  F2FP.F16.E4M3.UNPACK_B R19, R19 ;  /* 0x00000013ff13723e */ /* 0x000fe400020006ff */
[----:B------:R-:W-:Y:S02]  /*55960*/  F2FP.F16.E4M3.UNPACK_B R20, R20 ;  /* 0x00000014ff14723e */ /* 0x000fe400020006ff */
[----:B------:R-:W-:Y:S01]  /*55970*/  F2FP.F16.E4M3.UNPACK_B R21, R21 ;  /* 0x00000015ff15723e */ /* 0x000fe200020006ff */
[----:B----4-:R-:W-:Y:S01]  /*55980*/  HMMA.16816.F32 R12, R28, R16, R48 ;  /* 0x000000101c0c723c */ /* 0x010fe20000001830 */
[----:B------:R-:W4:Y:S04]  /*55990*/  LDL.LU.64 R48, [R1+0xc00] ;  /* 0x000c000001307983 */ /* 0x000f280000300a00 */
[----:B------:R-:W4:-:S14]  /*559a0*/  LDL.LU.64 R50, [R1+0xc08] ;  /* 0x000c080001327983 */ /* 0x000f1c0000300a00 */
[----:B------:R-:W-:Y:S04]  /*559b0*/  STL.64 [R1+0x40], R12 ;  /* 0x0000400c01007387 */ /* 0x000fe80000100a00 */
[----:B------:R2:W-:Y:S02]  /*559c0*/  STL.64 [R1+0x48], R14 ;  /* 0x0000480e01007387 */ /* 0x0005e40000100a00 */
[----:B--2---:R-:W-:Y:S02]  /*559d0*/  HMMA.16816.F32 R12, R28, R18, R44 ;  /* 0x000000121c0c723c */ /* 0x004fe4000000182c */
[----:B------:R-:W2:Y:S04]  /*559e0*/  LDL.LU.64 R44, [R1+0xbf0] ;  /* 0x000bf000012c7983 */ /* 0x000ea80000300a00 */
[----:B------:R-:W2:-:S13]  /*559f0*/  LDL.LU.64 R46, [R1+0xbf8] ;  /* 0x000bf800012e7983 */ /* 0x000e9a0000300a00 */
[----:B------:R0:W-:Y:S04]  /*55a00*/  STL.64 [R1+0x50], R12 ;  /* 0x0000500c01007387 */ /* 0x0001e80000100a00 */
[----:B------:R1:W-:Y:S04]  /*55a10*/  STL.64 [R1+0x58], R14 ;  /* 0x0000580e01007387 */ /* 0x0003e80000100a00 */
[----:B0-----:R-:W2:Y:S04]  /*55a20*/  LDL.LU.64 R12, [R1+0xbe0] ;  /* 0x000be000010c7983 */ /* 0x001ea80000300a00 */
[----:B-1----:R-:W2:Y:S04]  /*55a30*/  LDL.LU.64 R14, [R1+0xbe8] ;  /* 0x000be800010e7983 */ /* 0x002ea80000300a00 */
[----:B------:R-:W-:Y:S04]  /*55a40*/  STL.64 [R1+0x5418], R18 ;  /* 0x0054181201007387 */ /* 0x000fe80000100a00 */
[----:B------:R3:W-:Y:S02]  /*55a50*/  STL.64 [R1+0x5410], R16 ;  /* 0x0054101001007387 */ /* 0x0007e40000100a00 */
[----:B---3--:R-:W-:Y:S02]  /*55a60*/  HMMA.16816.F32 R16, R28, R20, R4 ;  /* 0x000000141c10723c */ /* 0x008fe40000001804 */
[----:B------:R-:W3:Y:S04]  /*55a70*/  LDL.LU.64 R4, [R1+0xca0] ;  /* 0x000ca00001047983 */ /* 0x000ee80000300a00 */
[----:B------:R-:W3:Y:S01]  /*55a80*/  LDL.LU.64 R6, [R1+0xca8] ;  /* 0x000ca80001067983 */ /* 0x000ee20000300a00 */
[----:B------:R-:W-:-:S02]  /*55a90*/  F2FP.F16.E4M3.UNPACK_B R22, R22 ;  /* 0x00000016ff16723e */ /* 0x000fc400020006ff */
[----:B------:R-:W-:-:S10]  /*55aa0*/  F2FP.F16.E4M3.UNPACK_B R23, R23 ;  /* 0x00000017ff17723e */ /* 0x000fd400020006ff */
[----:B------:R-:W-:Y:S04]  /*55ab0*/  STL.64 [R1+0x60], R16 ;  /* 0x0000601001007387 */ /* 0x000fe80000100a00 */
[----:B------:R4:W-:Y:S01]  /*55ac0*/  STL.64 [R1+0x68], R18 ;  /* 0x0000681201007387 */ /* 0x0009e20000100a00 */
[----:B------:R-:W-:Y:S01]  /*55ad0*/  IMAD.MOV.U32 R11, RZ, RZ, R40 ;  /* 0x000000ffff0b7224 */ /* 0x000fe200078e0028 */
[----:B------:R-:W-:Y:S02]  /*55ae0*/  F2FP.F16.E4M3.UNPACK_B R24, R24 ;  /* 0x00000018ff18723e */ /* 0x000fe400020006ff */
[----:B------:R-:W-:Y:S01]  /*55af0*/  F2FP.F16.E4M3.UNPACK_B R25, R25 ;  /* 0x00000019ff19723e */ /* 0x000fe200020006ff */
[----:B------:R-:W-:Y:S01]  /*55b00*/  STL.64 [R1+0x5408], R22 ;  /* 0x0054081601007387 */ /* 0x000fe20000100a00 */
[----:B------:R-:W-:-:S02]  /*55b10*/  F2FP.F16.E4M3.UNPACK_B R26, R11 ;  /* 0x0000000bff1a723e */ /* 0x000fc400020006ff */
[----:B------:R-:W-:Y:S01]  /*55b20*/  F2FP.F16.E4M3.UNPACK_B R27, R10 ;  /* 0x0000000aff1b723e */ /* 0x000fe200020006ff */
[----:B------:R-:W-:Y:S01]  /*55b30*/  STL.64 [R1+0x5400], R20 ;  /* 0x0054001401007387 */ /* 0x000fe20000100a00 */
[----:B------:R-:W-:Y:S02]  /*55b40*/  F2FP.F16.E4M3.UNPACK_B R32, R9 ;  /* 0x00000009ff20723e */ /* 0x000fe400020006ff */
[----:B------:R-:W-:Y:S01]  /*55b50*/  F2FP.F16.E4M3.UNPACK_B R33, R8 ;  /* 0x00000008ff21723e */ /* 0x000fe200020006ff */
[----:B----4-:R-:W-:-:S15]  /*55b60*/  HMMA.16816.F32 R16, R28, R22, R48 ;  /* 0x000000161c10723c */ /* 0x010fde0000001830 */
[----:B------:R-:W-:-:S04]  /*55b70*/  NOP ;  /* 0x0000000000007918 */ /* 0x000fc80000000000 */
[----:B------:R-:W-:Y:S04]  /*55b80*/  STL.64 [R1+0x70], R16 ;  /* 0x0000701001007387 */ /* 0x000fe80000100a00 */
[----:B------:R2:W-:Y:S01]  /*55b90*/  STL.64 [R1+0x78], R18 ;  /* 0x0000781201007387 */ /* 0x0005e20000100a00 */
[----:B------:R-:W-:Y:S02]  /*55ba0*/  IMAD R38, R38, 0x100, R41 ;  /* 0x0000010026267824 */ /* 0x000fe400078e0229 */
[----:B------:R-:W-:Y:S02]  /*55bb0*/  IMAD R39, R39, 0x100, R42 ;  /* 0x0000010027277824 */ /* 0x000fe400078e022a */
[----:B------:R-:W-:Y:S01]  /*55bc0*/  IMAD R60, R60, 0x100, R43 ;  /* 0x000001003c3c7824 */ /* 0x000fe200078e022b */
[C---:B--2---:R-:W-:Y:S08]  /*55bd0*/  HMMA.16816.F32 R16, R28.reuse, R24, R44 ;  /* 0x000000181c10723c */ /* 0x044ff0000000182c */
[C---:B------:R-:W-:Y:S11]  /*55be0*/  HMMA.16816.F32 R12, R28.reuse, R26, R12 ;  /* 0x0000001a1c0c723c */ /* 0x040ff6000000180c */
[----:B------:R-:W-:Y:S04]  /*55bf0*/  STL.64 [R1+0xa0], R16 ;  /* 0x0000a01001007387 */ /* 0x000fe80000100a00 */
[----:B------:R-:W-:Y:S04]  /*55c00*/  STL.64 [R1+0xa8], R18 ;  /* 0x0000a81201007387 */ /* 0x000fe80000100a00 */
[----:B------:R-:W-:Y:S04]  /*55c10*/  STL.64 [R1+0x53f8], R26 ;  /* 0x0053f81a01007387 */ /* 0x000fe80000100a00 */
[----:B------:R0:W-:Y:S01]  /*55c20*/  STL.64 [R1+0x53f0], R24 ;  /* 0x0053f01801007387 */ /* 0x0001e20000100a00 */
[----:B---3--:R-:W-:Y:S03]  /*55c30*/  HMMA.16816.F32 R8, R28, R32, R4 ;  /* 0x000000201c08723c */ /* 0x008fe60000001804 */
[----:B------:R-:W-:Y:S04]  /*55c40*/  STL.64 [R1+0x250], R12 ;  /* 0x0002500c01007387 */ /* 0x000fe80000100a00 */
[----:B------:R-:W-:Y:S04]  /*55c50*/  STL.64 [R1+0x258], R14 ;  /* 0x0002580e01007387 */ /* 0x000fe80000100a00 */
[----:B------:R-:W2:Y:S04]  /*55c60*/  LDL.LU.64 R4, [R1+0xbd0] ;  /* 0x000bd00001047983 */ /* 0x000ea80000300a00 */
[----:B------:R-:W2:Y:S04]  /*55c70*/  LDL.LU.64 R6, [R1+0xbd8] ;  /* 0x000bd80001067983 */ /* 0x000ea80000300a00 */
[----:B------:R1:W-:Y:S04]  /*55c80*/  STL.64 [R1+0x90], R8 ;  /* 0x0000900801007387 */ /* 0x0003e80000100a00 */
[----:B------:R3:W-:Y:S04]  /*55c90*/  STL.64 [R1+0x98], R10 ;  /* 0x0000980a01007387 */ /* 0x0007e80000100a00 */
[----:B------:R-:W4:Y:S04]  /*55ca0*/  LDL.LU.64 R56, [R1+0xbc0] ;  /* 0x000bc00001387983 */ /* 0x000f280000300a00 */
[----:B------:R-:W4:Y:S04]  /*55cb0*/  LDL.LU.64 R58, [R1+0xbc8] ;  /* 0x000bc800013a7983 */ /* 0x000f280000300a00 */
[----:B------:R-:W2:Y:S04]  /*55cc0*/  LDL.LU.64 R40, [R1+0xbb0] ;  /* 0x000bb00001287983 */ /* 0x000ea80000300a00 */
[----:B------:R-:W2:Y:S04]  /*55cd0*/  LDL.LU.64 R42, [R1+0xbb8] ;  /* 0x000bb800012a7983 */ /* 0x000ea80000300a00 */
[----:B0-----:R-:W2:Y:S04]  /*55ce0*/  LDL.LU.64 R24, [R1+0xba0] ;  /* 0x000ba00001187983 */ /* 0x001ea80000300a00 */
[----:B------:R-:W2:Y:S04]  /*55cf0*/  LDL.LU.64 R26, [R1+0xba8] ;  /* 0x000ba800011a7983 */ /* 0x000ea80000300a00 */
[----:B-1----:R-:W2:Y:S04]  /*55d00*/  LDL.LU.64 R8, [R1+0xb90] ;  /* 0x000b900001087983 */ /* 0x002ea80000300a00 */
[----:B---3--:R-:W3:Y:S04]  /*55d10*/  LDL.LU.64 R10, [R1+0xb98] ;  /* 0x000b9800010a7983 */ /* 0x008ee80000300a00 */
[----:B------:R-:W2:Y:S04]  /*55d20*/  LDL.LU.64 R12, [R1+0xb70] ;  /* 0x000b7000010c7983 */ /* 0x000ea80000300a00 */
[----:B------:R-:W2:Y:S01]  /*55d30*/  LDL.LU.64 R14, [R1+0xb78] ;  /* 0x000b7800010e7983 */ /* 0x000ea20000300a00 */
[----:B------:R-:W-:Y:S01]  /*55d40*/  IMAD R61, R0, 0x100, R61 ;  /* 0x00000100003d7824 */ /* 0x000fe200078e023d */
[----:B------:R-:W-:-:S02]  /*55d50*/  F2FP.F16.E4M3.UNPACK_B R28, R38 ;  /* 0x00000026ff1c723e */ /* 0x000fc400020006ff */
[----:B------:R-:W-:Y:S01]  /*55d60*/  F2FP.F16.E4M3.UNPACK_B R29, R39 ;  /* 0x00000027ff1d723e */ /* 0x000fe200020006ff */
[----:B--2---:R-:W-:Y:S04]  /*55d70*/  STL.64 [R1+0x5448], R14 ;  /* 0x0054480e01007387 */ /* 0x004fe80000100a00 */
[----:B------:R0:W-:Y:S04]  /*55d80*/  STL.64 [R1+0x5440], R12 ;  /* 0x0054400c01007387 */ /* 0x0001e80000100a00 */
[----:B0-----:R-:W2:Y:S04]  /*55d90*/  LDL.LU.64 R12, [R1+0xb80] ;  /* 0x000b8000010c7983 */ /* 0x001ea80000300a00 */
[----:B------:R-:W2:Y:S04]  /*55da0*/  LDL.LU.64 R14, [R1+0xb88] ;  /* 0x000b8800010e7983 */ /* 0x000ea80000300a00 */
[----:B------:R-:W2:Y:S04]  /*55db0*/  LDL.LU.64 R16, [R1+0xb50] ;  /* 0x000b500001107983 */ /* 0x000ea80000300a00 */
[----:B------:R-:W2:Y:S01]  /*55dc0*/  LDL.LU.64 R18, [R1+0xb58] ;  /* 0x000b580001127983 */ /* 0x000ea20000300a00 */
[----:B------:R-:W-:-:S02]  /*55dd0*/  F2FP.F16.E4M3.UNPACK_B R30, R60 ;  /* 0x0000003cff1e723e */ /* 0x000fc400020006ff */
[----:B------:R-:W-:-:S07]  /*55de0*/  F2FP.F16.E4M3.UNPACK_B R31, R61 ;  /* 0x0000003dff1f723e */ /* 0x000fce00020006ff */
[C---:B------:R-:W-:Y:S01]  /*55df0*/  HMMA.16816.F32 R4, R28.reuse, R36, R4 ;  /* 0x000000241c04723c */ /* 0x040fe20000001804 */
[----:B--2---:R-:W-:Y:S04]  /*55e00*/  STL.64 [R1+0x5428], R18 ;  /* 0x0054281201007387 */ /* 0x004fe80000100a00 */
[----:B------:R0:W-:Y:S04]  /*55e10*/  STL.64 [R1+0x5420], R16 ;  /* 0x0054201001007387 */ /* 0x0001e80000100a00 */
[----:B0-----:R-:W2:Y:S04]  /*55e20*/  LDL.LU.64 R16, [R1+0xb60] ;  /* 0x000b600001107983 */ /* 0x001ea80000300a00 */
[----:B------:R-:W2:Y:S04]  /*55e30*/  LDL.LU.64 R18, [R1+0xb68] ;  /* 0x000b680001127983 */ /* 0x000ea80000300a00 */
[----:B------:R-:W2:Y:S04]  /*55e40*/  LDL.LU.64 R20, [R1+0xa40] ;  /* 0x000a400001147983 */ /* 0x000ea80000300a00 */
[----:B------:R-:W2:Y:S04]  /*55e50*/  LDL.LU.64 R22, [R1+0xa48] ;  /* 0x000a480001167983 */ /* 0x000ea80000300a00 */
[----:B------:R-:W2:Y:S04]  /*55e60*/  LDL.LU.64 R44, [R1+0xa30] ;  /* 0x000a3000012c7983 */ /* 0x000ea80000300a00 */
[----:B------:R-:W2:Y:S04]  /*55e70*/  LDL.LU.64 R46, [R1+0xa38] ;  /* 0x000a3800012e7983 */ /* 0x000ea80000300a00 */
        /* <DEDUP_REMOVED lines=8> */
[----:B------:R-:W-:Y:S04]  /*55f00*/  STL.64 [R1+0x240], R4 ;  /* 0x0002400401007387 */ /* 0x000fe80000100a00 */
[----:B------:R0:W-:Y:S04]  /*55f10*/  STL.64 [R1+0x248], R6 ;  /* 0x0002480601007387 */ /* 0x0001e80000100a00 */
[----:B0-----:R-:W3:Y:S04]  /*55f20*/  LDL.LU.64 R6, [R1+0x5468] ;  /* 0x0054680001067983 */ /* 0x001ee80000300a00 */
[----:B------:R-:W2:Y:S01]  /*55f30*/  LDL.LU.64 R4, [R1+0x5460] ;  /* 0x0054600001047983 */ /* 0x000ea20000300a00 */
[----:B----4-:R-:W-:-:S15]  /*55f40*/  HMMA.16816.F32 R56, R28, R34, R56 ;  /* 0x000000221c38723c */ /* 0x010fde0000001838 */
[----:B------:R-:W-:-:S04]  /*55f50*/  NOP ;  /* 0x0000000000007918 */ /* 0x000fc80000000000 */
[----:B------:R-:W-:Y:S04]  /*55f60*/  STL.64 [R1+0x230], R56 ;  /* 0x0002303801007387 */ /* 0x000fe80000100a00 */
[----:B------:R0:W-:Y:S02]  /*55f70*/  STL.64 [R1+0x238], R58 ;  /* 0x0002383a01007387 */ /* 0x0001e40000100a00 */
[C---:B0-----:R-:W-:Y:S08]  /*55f80*/  HMMA.16816.F32 R56, R28.reuse, R2, R40 ;  /* 0x000000021c38723c */ /* 0x041ff00000001828 */
[C---:B--2---:R-:W-:Y:S01]  /*55f90*/  HMMA.16816.F32 R40, R28.reuse, R4, R24 ;  /* 0x000000041c28723c */ /* 0x044fe20000001818 */
[----:B------:R-:W2:Y:S07]  /*55fa0*/  LDL.LU.64 R24, [R1+0xa20] ;  /* 0x000a200001187983 */ /* 0x000eae0000300a00 */
[C---:B---3--:R-:W-:Y:S03]  /*55fb0*/  HMMA.16816.F32 R8, R28.reuse, R6, R8 ;  /* 0x000000061c08723c */ /* 0x048fe60000001808 */
[----:B------:R0:W-:Y:S04]  /*55fc0*/  STL.64 [R1+0x220], R56 ;  /* 0x0002203801007387 */ /* 0x0001e80000100a00 */
[----:B------:R1:W-:Y:S04]  /*55fd0*/  STL.64 [R1+0x228], R58 ;  /* 0x0002283a01007387 */ /* 0x0003e80000100a00 */
[----:B------:R-:W2:Y:S04]  /*55fe0*/  LDL.LU.64 R26, [R1+0xa28] ;  /* 0x000a2800011a7983 */ /* 0x000ea80000300a00 */
[----:B------:R3:W-:Y:S04]  /*55ff0*/  STL.64 [R1+0x210], R40 ;  /* 0x0002102801007387 */ /* 0x0007e80000100a00 */
[----:B------:R4:W-:Y:S04]  /*56000*/  STL.64 [R1+0x218], R42 ;  /* 0x0002182a01007387 */ /* 0x0009e80000100a00 */
[----:B0-----:R-:W2:Y:S04]  /*56010*/  LDL.LU.64 R56, [R1+0xa00] ;  /* 0x000a000001387983 */ /* 0x001ea80000300a00 */
[----:B-1----:R-:W2:Y:S04]  /*56020*/  LDL.LU.64 R58, [R1+0xa08] ;  /* 0x000a0800013a7983 */ /* 0x002ea80000300a00 */
[----:B---3--:R-:W3:Y:S04]  /*56030*/  LDL.LU.64 R40, [R1+0x9f0] ;  /* 0x0009f00001287983 */ /* 0x008ee80000300a00 */
[----:B----4-:R-:W3:Y:S04]  /*56040*/  LDL.LU.64 R42, [R1+0x9f8] ;  /* 0x0009f800012a7983 */ /* 0x010ee80000300a00 */
[----:B------:R-:W-:Y:S04]  /*56050*/  STL.64 [R1+0x200], R8 ;  /* 0x0002000801007387 */ /* 0x000fe80000100a00 */
[----:B------:R0:W-:Y:S04]  /*56060*/  STL.64 [R1+0x208], R10 ;  /* 0x0002080a01007387 */ /* 0x0001e80000100a00 */
[----:B0-----:R-:W4:Y:S04]  /*56070*/  LDL.LU.64 R10, [R1+0x5458] ;  /* 0x00545800010a7983 */ /* 0x001f280000300a00 */
[----:B------:R-:W2:Y:S02]  /*56080*/  LDL.LU.64 R8, [R1+0x5450] ;  /* 0x0054500001087983 */ /* 0x000ea40000300a00 */
[----:B--2---:R-:W-:-:S15]  /*56090*/  HMMA.16816.F32 R12, R28, R8, R12 ;  /* 0x000000081c0c723c */ /* 0x004fde000000180c */
[----:B------:R-:W-:-:S04]  /*560a0*/  NOP ;  /* 0x0000000000007918 */ /* 0x000fc80000000000 */
[----:B------:R-:W-:Y:S04]  /*560b0*/  STL.64 [R1+0x1f0], R12 ;  /* 0x0001f00c01007387 */ /* 0x000fe80000100a00 */
[----:B------:R0:W-:Y:S04]  /*560c0*/  STL.64 [R1+0x1f8], R14 ;  /* 0x0001f80e01007387 */ /* 0x0001e80000100a00 */
[----:B0-----:R-:W4:Y:S04]  /*560d0*/  LDL.LU.64 R14, [R1+0x5448] ;  /* 0x00544800010e7983 */ /* 0x001f280000300a00 */
[----:B------:R-:W4:Y:S02]  /*560e0*/  LDL.LU.64 R12, [R1+0x5440] ;  /* 0x00544000010c7983 */ /* 0x000f240000300a00 */
[----:B----4-:R-:W-:-:S15]  /*560f0*/  HMMA.16816.F32 R12, R28, R10, R12 ;  /* 0x0000000a1c0c723c */ /* 0x010fde000000180c */
[----:B------:R-:W-:-:S04]  /*56100*/  NOP ;  /* 0x0000000000007918 */ /* 0x000fc80000000000 */
[----:B------:R-:W-:Y:S04]  /*56110*/  STL.64 [R1+0x1e0], R12 ;  /* 0x0001e00c01007387 */ /* 0x000fe80000100a00 */
[----:B------:R0:W-:Y:S04]  /*56120*/  STL.64 [R1+0x1e8], R14 ;  /* 0x0001e80e01007387 */ /* 0x0001e80000100a00 */
[----:B0-----:R-:W2:Y:S04]  /*56130*/  LDL.LU.64 R14, [R1+0x5438] ;  /* 0x00543800010e7983 */ /* 0x001ea80000300a00 */
[----:B------:R-:W4:Y:S02]  /*56140*/  LDL.LU.64 R12, [R1+0x5430] ;  /* 0x00543000010c7983 */ /* 0x000f240000300a00 */
[----:B----4-:R-:W-:-:S15]  /*56150*/  HMMA.16816.F32 R16, R28, R12, R16 ;  /* 0x0000000c1c10723c */ /* 0x010fde0000001810 */
[----:B------:R-:W-:-:S04]  /*56160*/  NOP ;  /* 0x0000000000007918 */ /* 0x000fc80000000000 */
[----:B------:R-:W-:Y:S04]  /*56170*/  STL.64 [R1+0x1d0], R16 ;  /* 0x0001d01001007387 */ /* 0x000fe80000100a00 */
[----:B------:R0:W-:Y:S04]  /*56180*/  STL.64 [R1+0x1d8], R18 ;  /* 0x0001d81201007387 */ /* 0x0001e80000100a00 */
[----:B0-----:R-:W2:Y:S04]  /*56190*/  LDL.LU.64 R18, [R1+0x5428] ;  /* 0x0054280001127983 */ /* 0x001ea80000300a00 */
[----:B------:R-:W2:Y:S02]  /*561a0*/  LDL.LU.64 R16, [R1+0x5420] ;  /* 0x0054200001107983 */ /* 0x000ea40000300a00 */
[----:B--2---:R-:W-:-:S15]  /*561b0*/  HMMA.16816.F32 R16, R28, R14, R16 ;  /* 0x0000000e1c10723c */ /* 0x004fde0000001810 */
        /* <DEDUP_REMOVED lines=9> */
[----:B0-----:R-:W4:Y:S04]  /*56250*/  LDL.LU.64 R22, [R1+0x5408] ;  /* 0x0054080001167983 */ /* 0x001f280000300a00 */
[----:B------:R-:W3:Y:S01]  /*56260*/  LDL.LU.64 R20, [R1+0x5400] ;  /* 0x0054000001147983 */ /* 0x000ee20000300a00 */
[----:B--2---:R-:W-:-:S15]  /*56270*/  HMMA.16816.F32 R44, R28, R18, R44 ;  /* 0x000000121c2c723c */ /* 0x004fde000000182c */
[----:B------:R-:W-:-:S04]  /*56280*/  NOP ;  /* 0x0000000000007918 */ /* 0x000fc80000000000 */
[----:B------:R0:W-:Y:S04]  /*56290*/  STL.64 [R1+0x1a0], R44 ;  /* 0x0001a02c01007387 */ /* 0x0001e80000100a00 */
[----:B------:R1:W-:Y:S04]  /*562a0*/  STL.64 [R1+0x1a8], R46 ;  /* 0x0001a82e01007387 */ /* 0x0003e80000100a00 */
[----:B0-----:R-:W2:Y:S04]  /*562b0*/  LDL.LU.64 R44, [R1+0xc90] ;  /* 0x000c9000012c7983 */ /* 0x001ea80000300a00 */
[----:B-1----:R-:W2:Y:S04]  /*562c0*/  LDL.LU.64 R46, [R1+0xc98] ;  /* 0x000c9800012e7983 */ /* 0x002ea80000300a00 */
[----:B------:R-:W-:Y:S04]  /*562d0*/  STL.64 [R1+0x53e8], R18 ;  /* 0x0053e81201007387 */ /* 0x000fe80000100a00 */
[----:B------:R0:W-:Y:S04]  /*562e0*/  STL.64 [R1+0x53e0], R16 ;  /* 0x0053e01001007387 */ /* 0x0001e80000100a00 */
[----:B0-----:R-:W2:Y:S04]  /*562f0*/  LDL.LU.64 R16, [R1+0xa10] ;  /* 0x000a100001107983 */ /* 0x001ea80000300a00 */
[----:B------:R-:W2:Y:S01]  /*56300*/  LDL.LU.64 R18, [R1+0xa18] ;  /* 0x000a180001127983 */ /* 0x000ea20000300a00 */
[----:B---3--:R-:W-:-:S15]  /*56310*/  HMMA.16816.F32 R24, R28, R20, R24 ;  /* 0x000000141c18723c */ /* 0x008fde0000001818 */
[----:B------:R-:W-:-:S04]  /*56320*/  NOP ;  /* 0x0000000000007918 */ /* 0x000fc80000000000 */
[----:B------:R-:W-:Y:S04]  /*56330*/  STL.64 [R1+0x190], R24 ;  /* 0x0001901801007387 */ /* 0x000fe80000100a00 */
[----:B------:R0:W-:Y:S04]  /*56340*/  STL.64 [R1+0x198], R26 ;  /* 0x0001981a01007387 */ /* 0x0001e80000100a00 */
[----:B0-----:R-:W3:Y:S04]  /*56350*/  LDL.LU.64 R26, [R1+0x53f8] ;  /* 0x0053f800011a7983 */ /* 0x001ee80000300a00 */
[----:B------:R-:W3:Y:S04]  /*56360*/  LDL.LU.64 R24, [R1+0x53f0] ;  /* 0x0053f00001187983 */ /* 0x000ee80000300a00 */
[----:B----4-:R-:W-:Y:S01]  /*56370*/  STL.64 [R1+0x53d8], R22 ;  /* 0x0053d81601007387 */ /* 0x010fe20000100a00 */
[----:B--2---:R-:W-:Y:S03]  /*56380*/  HMMA.16816.F32 R16, R28, R22, R16 ;  /* 0x000000161c10723c */ /* 0x004fe60000001810 */
[----:B------:R-:W-:-:S15]  /*56390*/  STL.64 [R1+0x53d0], R20 ;  /* 0x0053d01401007387 */ /* 0x000fde0000100a00 */
[----:B------:R-:W-:Y:S01]  /*563a0*/  NOP ;  /* 0x0000000000007918 */ /* 0x000fe20000000000 */
[----:B------:R-:W-:Y:S04]  /*563b0*/  STL.64 [R1+0x180], R16 ;  /* 0x0001801001007387 */ /* 0x000fe80000100a00 */
[----:B------:R3:W-:Y:S01]  /*563c0*/  STL.64 [R1+0x188], R18 ;  /* 0x0001881201007387 */ /* 0x0007e20000100a00 */
[----:B------:R-:W-:Y:S02]  /*563d0*/  IMAD R38, R54, 0x100, R53 ;  /* 0x0000010036267824 */ /* 0x000fe400078e0235 */
[----:B------:R-:W-:Y:S01]  /*563e0*/  IMAD R39, R48, 0x100, R55 ;  /* 0x0000010030277824 */ /* 0x000fe200078e0237 */
[C---:B---3--:R-:W-:Y:S01]  /*563f0*/  HMMA.16816.F32 R16, R28.reuse, R26, R40 ;  /* 0x0000001a1c10723c */ /* 0x048fe20000001828 */
[----:B------:R-:W2:Y:S07]  /*56400*/  LDL.LU.64 R40, [R1+0x9e0] ;  /* 0x0009e00001287983 */ /* 0x000eae0000300a00 */
[----:B------:R-:W-:-:S15]  /*56410*/  HMMA.16816.F32 R20, R28, R24, R56 ;  /* 0x000000181c14723c */ /* 0x000fde0000001838 */
[----:B------:R-:W-:-:S04]  /*56420*/  NOP ;  /* 0x0000000000007918 */ /* 0x000fc80000000000 */
[----:B------:R0:W-:Y:S04]  /*56430*/  STL.64 [R1+0x170], R20 ;  /* 0x0001701401007387 */ /* 0x0001e80000100a00 */
[----:B------:R1:W-:Y:S04]  /*56440*/  STL.64 [R1+0x178], R22 ;  /* 0x0001781601007387 */ /* 0x0003e80000100a00 */
[----:B------:R-:W2:Y:S04]  /*56450*/  LDL.LU.64 R42, [R1+0x9e8] ;  /* 0x0009e800012a7983 */ /* 0x000ea80000300a00 */
[----:B------:R-:W-:Y:S04]  /*56460*/  STL.64 [R1+0x160], R16 ;  /* 0x0001601001007387 */ /* 0x000fe80000100a00 */
[----:B------:R3:W-:Y:S04]  /*56470*/  STL.64 [R1+0x168], R18 ;  /* 0x0001681201007387 */ /* 0x0007e80000100a00 */
[----:B0-----:R-:W4:Y:S04]  /*56480*/  LDL.LU.64 R20, [R1+0x9d0] ;  /* 0x0009d00001147983 */ /* 0x001f280000300a00 */
[----:B-1----:R-:W4:Y:S01]  /*56490*/  LDL.LU.64 R22, [R1+0x9d8] ;  /* 0x0009d80001167983 */ /* 0x002f220000300a00 */
[----:B---3--:R-:W-:Y:S03]  /*564a0*/  HMMA.16816.F32 R16, R28, R32, R44 ;  /* 0x000000201c10723c */ /* 0x008fe6000000182c */
[----:B------:R-:W3:Y:S04]  /*564b0*/  LDL.LU.64 R56, [R1+0x9c0] ;  /* 0x0009c00001387983 */ /* 0x000ee80000300a00 */
[----:B------:R-:W3:-:S12]  /*564c0*/  LDL.LU.64 R58, [R1+0x9c8] ;  /* 0x0009c800013a7983 */ /* 0x000ed80000300a00 */
[----:B------:R0:W-:Y:S04]  /*564d0*/  STL.64 [R1+0x80], R16 ;  /* 0x0000801001007387 */ /* 0x0001e80000100a00 */
[----:B------:R1:W-:Y:S04]  /*564e0*/  STL.64 [R1+0x88], R18 ;  /* 0x0000881201007387 */ /* 0x0003e80000100a00 */
[----:B------:R-:W3:Y:S04]  /*564f0*/  LDL.LU.64 R52, [R1+0x9b0] ;  /* 0x0009b00001347983 */ /* 0x000ee80000300a00 */
[----:B------:R-:W3:Y:S04]  /*56500*/  LDL.LU.64 R54, [R1+0x9b8] ;  /* 0x0009b80001367983 */ /* 0x000ee80000300a00 */
[----:B0-----:R-:W3:Y:S04]  /*56510*/  LDL.LU.64 R16, [R1+0x9a0] ;  /* 0x0009a00001107983 */ /* 0x001ee80000300a00 */
[----:B-1----:R-:W3:Y:S01]  /*56520*/  LDL.LU.64 R18, [R1+0x9a8] ;  /* 0x0009a80001127983 */ /* 0x002ee20000300a00 */
[----:B------:R-:W-:-:S02]  /*56530*/  IMAD R60, R50, 0x100, R49 ;  /* 0x00000100323c7824 */ /* 0x000fc400078e0231 */
[----:B------:R-:W-:Y:S01]  /*56540*/  IMAD R61, R0, 0x100, R51 ;  /* 0x00000100003d7824 */ /* 0x000fe200078e0233 */
[----:B------:R-:W-:Y:S01]  /*56550*/  F2FP.F16.E4M3.UNPACK_B R28, R38 ;  /* 0x00000026ff1c723e */ /* 0x000fe200020006ff */
[----:B------:R-:W3:Y:S01]  /*56560*/  LDL.LU.64 R48, [R1+0x990] ;  /* 0x0009900001307983 */ /* 0x000ee20000300a00 */
[----:B------:R-:W-:Y:S02]  /*56570*/  F2FP.F16.E4M3.UNPACK_B R29, R39 ;  /* 0x00000027ff1d723e */ /* 0x000fe400020006ff */
[----:B------:R-:W-:Y:S02]  /*56580*/  F2FP.F16.E4M3.UNPACK_B R30, R60 ;  /* 0x0000003cff1e723e */ /* 0x000fe400020006ff */
[----:B------:R-:W-:-:S07]  /*56590*/  F2FP.F16.E4M3.UNPACK_B R31, R61 ;  /* 0x0000003dff1f723e */ /* 0x000fce00020006ff */
[C---:B--2---:R-:W-:Y:S08]  /*565a0*/  HMMA.16816.F32 R40, R28.reuse, R36, R40 ;  /* 0x000000241c28723c */ /* 0x044ff00000001828 */
[C---:B----4-:R-:W-:Y:S11]  /*565b0*/  HMMA.16816.F32 R20, R28.reuse, R34, R20 ;  /* 0x000000221c14723c */ /* 0x050ff60000001814 */
[----:B------:R-:W-:Y:S01]  /*565c0*/  STL.64 [R1+0x150], R40 ;  /* 0x0001502801007387 */ /* 0x000fe20000100a00 */
[C---:B---3--:R-:W-:Y:S03]  /*565d0*/  HMMA.16816.F32 R56, R28.reuse, R2, R56 ;  /* 0x000000021c38723c */ /* 0x048fe60000001838 */
[----:B------:R-:W-:Y:S04]  /*565e0*/  STL.64 [R1+0x158], R42 ;  /* 0x0001582a01007387 */ /* 0x000fe80000100a00 */
[----:B------:R-:W2:Y:S04]  /*565f0*/  LDL.LU.64 R50, [R1+0x998] ;  /* 0x0009980001327983 */ /* 0x000ea80000300a00 */
[----:B------:R0:W-:Y:S04]  /*56600*/  STL.64 [R1+0x140], R20 ;  /* 0x0001401401007387 */ /* 0x0001e80000100a00 */
[----:B------:R1:W-:Y:S04]  /*56610*/  STL.64 [R1+0x148], R22 ;  /* 0x0001481601007387 */ /* 0x0003e80000100a00 */
[----:B0-----:R-:W3:Y:S04]  /*56620*/  LDL.LU.64 R20, [R1+0x980] ;  /* 0x0009800001147983 */ /* 0x001ee80000300a00 */
[----:B-1----:R-:W3:Y:S04]  /*56630*/  LDL.LU.64 R22, [R1+0x988] ;  /* 0x0009880001167983 */ /* 0x002ee80000300a00 */
        /* <DEDUP_REMOVED lines=8> */
[----:B------:R-:W-:Y:S04]  /*566c0*/  STL.64 [R1+0x130], R56 ;  /* 0x0001303801007387 */ /* 0x000fe80000100a00 */
[----:B------:R0:W-:Y:S02]  /*566d0*/  STL.64 [R1+0x138], R58 ;  /* 0x0001383a01007387 */ /* 0x0001e40000100a00 */
[C---:B0-----:R-:W-:Y:S08]  /*566e0*/  HMMA.16816.F32 R56, R28.reuse, R4, R52 ;  /* 0x000000041c38723c */ /* 0x041ff00000001834 */
[C---:B------:R-:W-:Y:S01]  /*566f0*/  HMMA.16816.F32 R52, R28.reuse, R6, R16 ;  /* 0x000000061c34723c */ /* 0x040fe20000001810 */
[----:B------:R-:W4:Y:S10]  /*56700*/  LDL.LU.64 R16, [R1+0x970] ;  /* 0x0009700001107983 */ /* 0x000f340000300a00 */
[----:B------:R-:W-:Y:S04]  /*56710*/  STL.64 [R1+0x120], R56 ;  /* 0x0001203801007387 */ /* 0x000fe80000100a00 */
[----:B------:R-:W-:Y:S04]  /*56720*/  STL.64 [R1+0x128], R58 ;  /* 0x0001283a01007387 */ /* 0x000fe80000100a00 */
[----:B------:R-:W4:Y:S04]  /*56730*/  LDL.LU.64 R18, [R1+0x978] ;  /* 0x0009780001127983 */ /* 0x000f280000300a00 */
[----:B------:R-:W-:Y:S04]  /*56740*/  STL.64 [R1+0x110], R52 ;  /* 0x0001103401007387 */ /* 0x000fe80000100a00 */
[----:B------:R-:W-:Y:S04]  /*56750*/  STL.64 [R1+0x118], R54 ;  /* 0x0001183601007387 */ /* 0x000fe80000100a00 */
[----:B------:R-:W-:Y:S04]  /*56760*/  STL.64 [R1+0x53c8], R6 ;  /* 0x0053c80601007387 */ /* 0x000fe80000100a00 */
[----:B------:R0:W-:Y:S04]  /*56770*/  STL.64 [R1+0x53c0], R4 ;  /* 0x0053c00401007387 */ /* 0x0001e80000100a00 */
[----:B0-----:R-:W4:Y:S04]  /*56780*/  LDL.LU.64 R4, [R1+0x960] ;  /* 0x0009600001047983 */ /* 0x001f280000300a00 */
[----:B------:R-:W4:Y:S01]  /*56790*/  LDL.LU.64 R6, [R1+0x968] ;  /* 0x0009680001067983 */ /* 0x000f220000300a00 */
[C---:B--2---:R-:W-:Y:S08]  /*567a0*/  HMMA.16816.F32 R52, R28.reuse, R8, R48 ;  /* 0x000000081c34723c */ /* 0x044ff00000001830 */
[C---:B---3--:R-:W-:Y:S01]  /*567b0*/  HMMA.16816.F32 R48, R28.reuse, R10, R20 ;  /* 0x0000000a1c30723c */ /* 0x048fe20000001814 */
[----:B------:R-:W2:Y:S10]  /*567c0*/  LDL.LU.64 R20, [R1+0x950] ;  /* 0x0009500001147983 */ /* 0x000eb40000300a00 */
[----:B------:R0:W-:Y:S04]  /*567d0*/  STL.64 [R1+0x100], R52 ;  /* 0x0001003401007387 */ /* 0x0001e80000100a00 */
[----:B------:R1:W-:Y:S04]  /*567e0*/  STL.64 [R1+0x108], R54 ;  /* 0x0001083601007387 */ /* 0x0003e80000100a00 */
[----:B------:R-:W2:Y:S04]  /*567f0*/  LDL.LU.64 R22, [R1+0x958] ;  /* 0x0009580001167983 */ /* 0x000ea80000300a00 */
[----:B------:R3:W-:Y:S04]  /*56800*/  STL.64 [R1+0xf0], R48 ;  /* 0x0000f03001007387 */ /* 0x0007e80000100a00 */
[----:B------:R0:W-:Y:S04]  /*56810*/  STL.64 [R1+0xf8], R50 ;  /* 0x0000f83201007387 */ /* 0x0001e80000100a00 */
[----:B------:R-:W2:Y:S04]  /*56820*/  LDL.LU.64 R56, [R1+0x920] ;  /* 0x0009200001387983 */ /* 0x000ea80000300a00 */
[----:B------:R-:W2:Y:S04]  /*56830*/  LDL.LU.64 R58, [R1+0x928] ;  /* 0x00092800013a7983 */ /* 0x000ea80000300a00 */
[----:B0-----:R-:W2:Y:S04]  /*56840*/  LDL.LU.64 R52, [R1+0x910] ;  /* 0x0009100001347983 */ /* 0x001ea80000300a00 */
[----:B-1----:R-:W2:Y:S04]  /*56850*/  LDL.LU.64 R54, [R1+0x918] ;  /* 0x0009180001367983 */ /* 0x002ea80000300a00 */
[----:B---3--:R-:W3:Y:S04]  /*56860*/  LDL.LU.64 R48, [R1+0x900] ;  /* 0x0009000001307983 */ /* 0x008ee80000300a00 */
[----:B------:R-:W3:Y:S04]  /*56870*/  LDL.LU.64 R50, [R1+0x908] ;  /* 0x0009080001327983 */ /* 0x000ee80000300a00 */
[----:B------:R-:W-:Y:S04]  /*56880*/  STL.64 [R1+0x53a8], R10 ;  /* 0x0053a80a01007387 */ /* 0x000fe80000100a00 */
[----:B------:R0:W-:Y:S04]  /*56890*/  STL.64 [R1+0x53a0], R8 ;  /* 0x0053a00801007387 */ /* 0x0001e80000100a00 */
[----:B0-----:R-:W2:Y:S04]  /*568a0*/  LDL.LU.64 R8, [R1+0x930] ;  /* 0x0009300001087983 */ /* 0x001ea80000300a00 */
[----:B------:R-:W2:Y:S01]  /*568b0*/  LDL.LU.64 R10, [R1+0x938] ;  /* 0x00093800010a7983 */ /* 0x000ea20000300a00 */
[----:B----4-:R-:W-:-:S15]  /*568c0*/  HMMA.16816.F32 R16, R28, R12, R16 ;  /* 0x0000000c1c10723c */ /* 0x010fde0000001810 */
[----:B------:R-:W-:-:S04]  /*568d0*/  NOP ;  /* 0x0000000000007918 */ /* 0x000fc80000000000 */
[----:B------:R-:W-:Y:S04]  /*568e0*/  STL.64 [R1+0xe0], R16 ;  /* 0x0000e01001007387 */ /* 0x000fe80000100a00 */
[----:B------:R0:W-:Y:S04]  /*568f0*/  STL.64 [R1+0xe8], R18 ;  /* 0x0000e81201007387 */ /* 0x0001e80000100a00 */
[----:B0-----:R-:W4:Y:S04]  /*56900*/  LDL.LU.64 R18, [R1+0x53e8] ;  /* 0x0053e80001127983 */ /* 0x001f280000300a00 */
[----:B------:R-:W2:Y:S01]  /*56910*/  LDL.LU.64 R16, [R1+0x53e0] ;  /* 0x0053e00001107983 */ /* 0x000ea20000300a00 */
[----:B------:R-:W-:-:S15]  /*56920*/  HMMA.16816.F32 R4, R28, R14, R4 ;  /* 0x0000000e1c04723c */ /* 0x000fde0000001804 */
[----:B------:R-:W-:-:S04]  /*56930*/  NOP ;  /* 0x0000000000007918 */ /* 0x000fc80000000000 */
[----:B------:R0:W-:Y:S04]  /*56940*/  STL.64 [R1+0xd0], R4 ;  /* 0x0000d00401007387 */ /* 0x0001e80000100a00 */
[----:B------:R1:W-:Y:S04]  /*56950*/  STL.64 [R1+0xd8], R6 ;  /* 0x0000d80601007387 */ /* 0x0003e80000100a00 */
[----:B0-----:R-:W3:Y:S04]  /*56960*/  LDL.LU.64 R4, [R1+0xc80] ;  /* 0x000c800001047983 */ /* 0x001ee80000300a00 */
[----:B-1----:R-:W3:Y:S04]  /*56970*/  LDL.LU.64 R6, [R1+0xc88] ;  /* 0x000c880001067983 */ /* 0x002ee80000300a00 */
[----:B------:R-:W-:Y:S04]  /*56980*/  STL.64 [R1+0x5388], R14 ;  /* 0x0053880e01007387 */ /* 0x000fe80000100a00 */
[----:B------:R0:W-:Y:S04]  /*56990*/  STL.64 [R1+0x5380], R12 ;  /* 0x0053800c01007387 */ /* 0x0001e80000100a00 */
[----:B0-----:R-:W3:Y:S04]  /*569a0*/  LDL.LU.64 R12, [R1+0x940] ;  /* 0x00094000010c7983 */ /* 0x001ee80000300a00 */
[----:B------:R-:W3:Y:S01]  /*569b0*/  LDL.LU.64 R14, [R1+0x948] ;  /* 0x00094800010e7983 */ /* 0x000ee20000300a00 */
[----:B--2---:R-:W-:-:S15]  /*569c0*/  HMMA.16816.F32 R20, R28, R16, R20 ;  /* 0x000000101c14723c */ /* 0x004fde0000001814 */
[----:B------:R-:W-:-:S04]  /*569d0*/  NOP ;  /* 0x0000000000007918 */ /* 0x000fc80000000000 */
[----:B------:R-:W-:Y:S04]  /*569e0*/  STL.64 [R1+0xc0], R20 ;  /* 0x0000c01401007387 */ /* 0x000fe80000100a00 */
[----:B------:R0:W-:Y:S04]  /*569f0*/  STL.64 [R1+0xc8], R22 ;  /* 0x0000c81601007387 */ /* 0x0001e80000100a00 */
[----:B0-----:R-:W2:Y:S04]  /*56a00*/  LDL.LU.64 R22, [R1+0x53d8] ;  /* 0x0053d80001167983 */ /* 0x001ea80000300a00 */
[----:B------:R-:W2:Y:S04]  /*56a10*/  LDL.LU.64 R20, [R1+0x53d0] ;  /* 0x0053d00001147983 */ /* 0x000ea80000300a00 */
[----:B----4-:R-:W-:Y:S01]  /*56a20*/  STL.64 [R1+0x5368], R18 ;  /* 0x0053681201007387 */ /* 0x010fe20000100a00 */
[----:B---3--:R-:W-:Y:S03]  /*56a30*/  HMMA.16816.F32 R12, R28, R18, R12 ;  /* 0x000000121c0c723c */ /* 0x008fe6000000180c */
[----:B------:R-:W-:-:S15]  /*56a40*/  STL.64 [R1+0x5360], R16 ;  /* 0x0053601001007387 */ /* 0x000fde0000100a00 */
[----:B------:R-:W-:Y:S01]  /*56a50*/  NOP ;  /* 0x0000000000007918 */ /* 0x000fe20000000000 */
[----:B------:R-:W-:Y:S04]  /*56a60*/  STL.64 [R1+0xb0], R12 ;  /* 0x0000b00c01007387 */ /* 0x000fe80000100a00 */
[----:B------:R2:W-:Y:S01]  /*56a70*/  STL.64 [R1+0xb8], R14 ;  /* 0x0000b80e01007387 */ /* 0x0005e20000100a00 */
[C---:B------:R-:W-:Y:S08]  /*56a80*/  HMMA.16816.F32 R4, R28.reuse, R32, R4 ;  /* 0x000000201c04723c */ /* 0x040ff00000001804 */
[C---:B--2---:R-:W-:Y:S08]  /*56a90*/  HMMA.16816.F32 R12, R28.reuse, R20, R8 ;  /* 0x000000141c0c723c */ /* 0x044ff00000001808 */
[C---:B------:R-:W-:Y:S01]  /*56aa0*/  HMMA.16816.F32 R8, R28.reuse, R22, R56 ;  /* 0x000000161c08723c */ /* 0x040fe20000001838 */
[----:B------:R-:W-:Y:S10]  /*56ab0*/  STL.64 [R1+0x5348], R22 ;  /* 0x0053481601007387 */ /* 0x000ff40000100a00 */
[----:B------:R-:W-:Y:S04]  /*56ac0*/  STL.64 [R1+0x260], R12 ;  /* 0x0002600c01007387 */ /* 0x000fe80000100a00 */
[----:B------:R0:W-:Y:S04]  /*56ad0*/  STL.64 [R1+0x268], R14 ;  /* 0x0002680e01007387 */ /* 0x0001e80000100a00 */
[----:B------:R-:W-:Y:S04]  /*56ae0*/  STL.64 [R1+0x5340], R20 ;  /* 0x0053401401007387 */ /* 0x000fe80000100a00 */
[----:B------:R-:W-:Y:S01]  /*56af0*/  STL.64 [R1+0x270], R8 ;  /* 0x0002700801007387 */ /* 0x000fe20000100a00 */
[C---:B0-----:R-:W-:Y:S03]  /*56b00*/  HMMA.16816.F32 R12, R28.reuse, R24, R52 ;  /* 0x000000181c0c723c */ /* 0x041fe60000001834 */
[----:B------:R0:W-:Y:S05]  /*56b10*/  STL.64 [R1+0x278], R10 ;  /* 0x0002780a01007387 */ /* 0x0001ea0000100a00 */
[----:B0-----:R-:W-:Y:S01]  /*56b20*/  HMMA.16816.F32 R8, R28, R26, R48 ;  /* 0x0000001a1c08723c */ /* 0x001fe20000001830 */
[----:B------:R-:W-:Y:S10]  /*56b30*/  STL.64 [R1+0x5358], R26 ;  /* 0x0053581a01007387 */ /* 0x000ff40000100a00 */
[----:B------:R-:W-:Y:S04]  /*56b40*/  STL.64 [R1+0x280], R12 ;  /* 0x0002800c01007387 */ /* 0x000fe80000100a00 */
[----:B------:R-:W-:Y:S04]  /*56b50*/  STL.64 [R1+0x288], R14 ;  /* 0x0002880e01007387 */ /* 0x000fe80000100a00 */
[----:B------:R-:W-:Y:S04]  /*56b60*/  STL.64 [R1+0x5350], R24 ;  /* 0x0053501801007387 */ /* 0x000fe80000100a00 */
[----:B------:R-:W-:Y:S04]  /*56b70*/  STL.64 [R1+0x2a0], R8 ;  /* 0x0002a00801007387 */ /* 0x000fe80000100a00 */
[----:B------:R-:W-:Y:S04]  /*56b80*/  STL.64 [R1+0x2a8], R10 ;  /* 0x0002a80a01007387 */ /* 0x000fe80000100a00 */
[----:B------:R-:W2:Y:S04]  /*56b90*/  LDL.LU.64 R52, [R1+0x8f0] ;  /* 0x0008f00001347983 */ /* 0x000ea80000300a00 */
[----:B------:R-:W2:Y:S04]  /*56ba0*/  LDL.LU.64 R54, [R1+0x8f8] ;  /* 0x0008f80001367983 */ /* 0x000ea80000300a00 */
[----:B------:R0:W-:Y:S04]  /*56bb0*/  STL.64 [R1+0x290], R4 ;  /* 0x0002900401007387 */ /* 0x0001e80000100a00 */
[----:B------:R1:W-:Y:S04]  /*56bc0*/  STL.64 [R1+0x298], R6 ;  /* 0x0002980601007387 */ /* 0x0003e80000100a00 */
[----:B------:R-:W3:Y:S04]  /*56bd0*/  LDL.LU.64 R48, [R1+0x8e0] ;  /* 0x0008e00001307983 */ /* 0x000ee80000300a00 */
[----:B------:R-:W3:Y:S04]  /*56be0*/  LDL.LU.64 R50, [R1+0x8e8] ;  /* 0x0008e80001327983 */ /* 0x000ee80000300a00 */
[----:B0-----:R-:W4:Y:S04]  /*56bf0*/  LDL.LU.64 R4, [R1+0x8d0] ;  /* 0x0008d00001047983 */ /* 0x001f280000300a00 */
[----:B-1----:R-:W4:Y:S04]  /*56c00*/  LDL.LU.64 R6, [R1+0x8d8] ;  /* 0x0008d80001067983 */ /* 0x002f280000300a00 */
[----:B------:R-:W2:Y:S04]  /*56c10*/  LDL.LU.64 R8, [R1+0x8b0] ;  /* 0x0008b00001087983 */ /* 0x000ea80000300a00 */
[----:B------:R-:W2:Y:S04]  /*56c20*/  LDL.LU.64 R10, [R1+0x8b8] ;  /* 0x0008b800010a7983 */ /* 0x000ea80000300a00 */
[----:B--2---:R-:W-:Y:S04]  /*56c30*/  STL.64 [R1+0x53b8], R10 ;  /* 0x0053b80a01007387 */ /* 0x004fe80000100a00 */
[----:B------:R0:W-:Y:S04]  /*56c40*/  STL.64 [R1+0x53b0], R8 ;  /* 0x0053b00801007387 */ /* 0x0001e80000100a00 */
[----:B0-----:R-:W2:Y:S04]  /*56c50*/  LDL.LU.64 R8, [R1+0x8c0] ;  /* 0x0008c00001087983 */ /* 0x001ea80000300a00 */
[----:B------:R-:W2:Y:S04]  /*56c60*/  LDL.LU.64 R10, [R1+0x8c8] ;  /* 0x0008c800010a7983 */ /* 0x000ea80000300a00 */
[----:B------:R-:W2:Y:S04]  /*56c70*/  LDL.LU.64 R12, [R1+0x890] ;  /* 0x00089000010c7983 */ /* 0x000ea80000300a00 */
[----:B------:R-:W2:Y:S01]  /*56c80*/  LDL.LU.64 R14, [R1+0x898] ;  /* 0x00089800010e7983 */ /* 0x000ea20000300a00 */
[----:B------:R-:W-:-:S02]  /*56c90*/  IMAD R38, R46, 0x100, R45 ;  /* 0x000001002e267824 */ /* 0x000fc400078e022d */
[----:B------:R-:W-:Y:S02]  /*56ca0*/  IMAD R39, R40, 0x100, R47 ;  /* 0x0000010028277824 */ /* 0x000fe400078e022f */
[----:B------:R-:W-:Y:S02]  /*56cb0*/  IMAD R60, R42, 0x100, R41 ;  /* 0x000001002a3c7824 */ /* 0x000fe400078e0229 */
[----:B------:R-:W-:Y:S01]  /*56cc0*/  IMAD R61, R0, 0x100, R43 ;  /* 0x00000100003d7824 */ /* 0x000fe200078e022b */
[----:B--2---:R-:W-:Y:S04]  /*56cd0*/  STL.64 [R1+0x5398], R14 ;  /* 0x0053980e01007387 */ /* 0x004fe80000100a00 */
[----:B------:R0:W-:Y:S04]  /*56ce0*/  STL.64 [R1+0x5390], R12 ;  /* 0x0053900c01007387 */ /* 0x0001e80000100a00 */
[----:B0-----:R-:W2:Y:S04]  /*56cf0*/  LDL.LU.64 R12, [R1+0x8a0] ;  /* 0x0008a000010c7983 */ /* 0x001ea80000300a00 */
[----:B------:R-:W2:Y:S04]  /*56d00*/  LDL.LU.64 R14, [R1+0x8a8] ;  /* 0x0008a800010e7983 */ /* 0x000ea80000300a00 */
[----:B------:R-:W2:Y:S04]  /*56d10*/  LDL.LU.64 R16, [R1+0x870] ;  /* 0x0008700001107983 */ /* 0x000ea80000300a00 */
[----:B------:R-:W2:Y:S01]  /*56d20*/  LDL.LU.64 R18, [R1+0x878] ;  /* 0x0008780001127983 */ /* 0x000ea20000300a00 */
[----:B------:R-:W-:-:S02]  /*56d30*/  F2FP.F16.E4M3.UNPACK_B R28, R38 ;  /* 0x00000026ff1c723e */ /* 0x000fc400020006ff */
[----:B------:R-:W-:Y:S02]  /*56d40*/  F2FP.F16.E4M3.UNPACK_B R29, R39 ;  /* 0x00000027ff1d723e */ /* 0x000fe400020006ff */
[----:B------:R-:W-:Y:S02]  /*56d50*/  F2FP.F16.E4M3.UNPACK_B R30, R60 ;  /* 0x0000003cff1e723e */ /* 0x000fe400020006ff */
[----:B------:R-:W-:-:S07]  /*56d60*/  F2FP.F16.E4M3.UNPACK_B R31, R61 ;  /* 0x0000003dff1f723e */ /* 0x000fce00020006ff */
[C---:B------:R-:W-:Y:S08]  /*56d70*/  HMMA.16816.F32 R52, R28.reuse, R36, R52 ;  /* 0x000000241c34723c */ /* 0x040ff00000001834 */
[C---:B---3--:R-:W-:Y:S08]  /*56d80*/  HMMA.16816.F32 R48, R28.reuse, R34, R48 ;  /* 0x000000221c30723c */ /* 0x048ff00000001830 */
[C---:B----4-:R-:W-:Y:S01]  /*56d90*/  HMMA.16816.F32 R4, R28.reuse, R2, R4 ;  /* 0x000000021c04723c */ /* 0x050fe20000001804 */
[----:B--2---:R-:W-:Y:S04]  /*56da0*/  STL.64 [R1+0x5378], R18 ;  /* 0x0053781201007387 */ /* 0x004fe80000100a00 */
[----:B------:R0:W-:Y:S04]  /*56db0*/  STL.64 [R1+0x5370], R16 ;  /* 0x0053701001007387 */ /* 0x0001e80000100a00 */
[----:B0-----:R-:W2:Y:S04]  /*56dc0*/  LDL.LU.64 R16, [R1+0x880] ;  /* 0x0008800001107983 */ /* 0x001ea80000300a00 */
[----:B------:R-:W2:Y:S04]  /*56dd0*/  LDL.LU.64 R18, [R1+0x888] ;  /* 0x0008880001127983 */ /* 0x000ea80000300a00 */
[----:B------:R-:W3:Y:S04]  /*56de0*/  LDL.LU.64 R24, [R1+0x860] ;  /* 0x0008600001187983 */ /* 0x000ee80000300a00 */
[----:B------:R-:W3:Y:S04]  /*56df0*/  LDL.LU.64 R26, [R1+0x868] ;  /* 0x00086800011a7983 */ /* 0x000ee80000300a00 */
[----:B------:R-:W4:Y:S04]  /*56e00*/  LDL.LU.64 R20, [R1+0x850] ;  /* 0x0008500001147983 */ /* 0x000f280000300a00 */
[----:B------:R-:W4:Y:S04]  /*56e10*/  LDL.LU.64 R22, [R1+0x858] ;  /* 0x0008580001167983 */ /* 0x000f280000300a00 */
        /* <DEDUP_REMOVED lines=8> */
[----:B------:R-:W2:Y:S04]  /*56ea0*/  LDL.LU.64 R56, [R1+0x830] ;  /* 0x0008300001387983 */ /* 0x000ea80000300a00 */
[----:B------:R0:W-:Y:S04]  /*56eb0*/  STL.64 [R1+0x2b0], R52 ;  /* 0x0002b03401007387 */ /* 0x0001e80000100a00 */
[----:B------:R1:W-:Y:S04]  /*56ec0*/  STL.64 [R1+0x2b8], R54 ;  /* 0x0002b83601007387 */ /* 0x0003e80000100a00 */
[----:B------:R-:W2:Y:S04]  /*56ed0*/  LDL.LU.64 R58, [R1+0x838] ;  /* 0x00083800013a7983 */ /* 0x000ea80000300a00 */
[----:B------:R1:W-:Y:S04]  /*56ee0*/  STL.64 [R1+0x2c0], R48 ;  /* 0x0002c03001007387 */ /* 0x0003e80000100a00 */
[----:B------:R1:W-:Y:S04]  /*56ef0*/  STL.64 [R1+0x2c8], R50 ;  /* 0x0002c83201007387 */ /* 0x0003e80000100a00 */
[----:B0-----:R-:W2:Y:S04]  /*56f00*/  LDL.LU.64 R52, [R1+0x820] ;  /* 0x0008200001347983 */ /* 0x001ea80000300a00 */
[----:B-1----:R-:W2:Y:S04]  /*56f10*/  LDL.LU.64 R54, [R1+0x828] ;  /* 0x0008280001367983 */ /* 0x002ea80000300a00 */
[----:B------:R-:W2:Y:S04]  /*56f20*/  LDL.LU.64 R48, [R1+0x5a0] ;  /* 0x0005a00001307983 */ /* 0x000ea80000300a00 */
[----:B------:R-:W2:Y:S04]  /*56f30*/  LDL.LU.64 R50, [R1+0x5a8] ;  /* 0x0005a80001327983 */ /* 0x000ea80000300a00 */
        /* <DEDUP_REMOVED lines=38> */
[----:B0-----:R-:W4:Y:S04]  /*571a0*/  LDL.LU.64 R18, [R1+0x5368] ;  /* 0x0053680001127983 */ /* 0x001f280000300a00 */
[----:B------:R-:W3:Y:S01]  /*571b0*/  LDL.LU.64 R16, [R1+0x5360] ;  /* 0x0053600001107983 */ /* 0x000ee20000300a00 */
[C---:B----4-:R-:W-:Y:S08]  /*571c0*/  HMMA.16816.F32 R20, R28.reuse, R18, R20 ;  /* 0x000000121c14723c */ /* 0x050ff00000001814 */
[----:B---3--:R-:W-:-:S15]  /*571d0*/  HMMA.16816.F32 R24, R28, R16, R24 ;  /* 0x000000101c18723c */ /* 0x008fde0000001818 */
[----:B------:R-:W-:-:S04]  /*571e0*/  NOP ;  /* 0x0000000000007918 */ /* 0x000fc80000000000 */
[----:B------:R-:W-:Y:S04]  /*571f0*/  STL.64 [R1+0x340], R24 ;  /* 0x0003401801007387 */ /* 0x000fe80000100a00 */
[----:B------:R0:W-:Y:S04]  /*57200*/  STL.64 [R1+0x348], R26 ;  /* 0x0003481a01007387 */ /* 0x0001e80000100a00 */
[----:B0-----:R-:W2:Y:S04]  /*57210*/  LDL.LU.64 R26, [R1+0x5358] ;  /* 0x00535800011a7983 */ /* 0x001ea80000300a00 */
[----:B------:R-:W3:Y:S04]  /*57220*/  LDL.LU.64 R24, [R1+0x5350] ;  /* 0x0053500001187983 */ /* 0x000ee80000300a00 */
[----:B------:R-:W-:Y:S04]  /*57230*/  STL.64 [R1+0x350], R20 ;  /* 0x0003501401007387 */ /* 0x000fe80000100a00 */
[----:B------:R0:W-:Y:S04]  /*57240*/  STL.64 [R1+0x358], R22 ;  /* 0x0003581601007387 */ /* 0x0001e80000100a00 */
[----:B0-----:R-:W4:Y:S04]  /*57250*/  LDL.LU.64 R22, [R1+0x5348] ;  /* 0x0053480001167983 */ /* 0x001f280000300a00 */
[----:B------:R-:W2:Y:S04]  /*57260*/  LDL.LU.64 R20, [R1+0x5340] ;  /* 0x0053400001147983 */ /* 0x000ea80000300a00 */
[----:B------:R-:W-:Y:S04]  /*57270*/  STL.64 [R1+0x5330], R18 ;  /* 0x0053301201007387 */ /* 0x000fe80000100a00 */
[----:B------:R0:W-:Y:S04]  /*57280*/  STL.64 [R1+0x5328], R16 ;  /* 0x0053281001007387 */ /* 0x0001e80000100a00 */
[----:B0-----:R-:W2:Y:S04]  /*57290*/  LDL.LU.64 R16, [R1+0x840] ;  /* 0x0008400001107983 */ /* 0x001ea80000300a00 */
[----:B------:R-:W2:Y:S01]  /*572a0*/  LDL.LU.64 R18, [R1+0x848] ;  /* 0x0008480001127983 */ /* 0x000ea20000300a00 */
[C---:B---3--:R-:W-:Y:S08]  /*572b0*/  HMMA.16816.F32 R52, R28.reuse, R24, R52 ;  /* 0x000000181c34723c */ /* 0x048ff00000001834 */
[----:B--2---:R-:W-:-:S15]  /*572c0*/  HMMA.16816.F32 R16, R28, R20, R16 ;  /* 0x000000141c10723c */ /* 0x004fde0000001810 */
[----:B------:R-:W-:-:S04]  /*572d0*/  NOP ;  /* 0x0000000000007918 */ /* 0x000fc80000000000 */
[----:B------:R-:W-:Y:S04]  /*572e0*/  STL.64 [R1+0x360], R16 ;  /* 0x0003601001007387 */ /* 0x000fe80000100a00 */
[----:B------:R4:W-:Y:S02]  /*572f0*/  STL.64 [R1+0x368], R18 ;  /* 0x0003681201007387 */ /* 0x0009e40000100a00 */
[----:B----4-:R-:W-:Y:S02]  /*57300*/  HMMA.16816.F32 R16, R28, R22, R56 ;  /* 0x000000161c10723c */ /* 0x010fe40000001838 */
[----:B------:R-:W-:Y:S04]  /*57310*/  STL.64 [R1+0x5310], R22 ;  /* 0x0053101601007387 */ /* 0x000fe80000100a00 */
[----:B------:R0:W-:-:S13]  /*57320*/  STL.64 [R1+0x5308], R20 ;  /* 0x0053081401007387 */ /* 0x0001da0000100a00 */
[----:B------:R-:W-:Y:S04]  /*57330*/  STL.64 [R1+0x370], R16 ;  /* 0x0003701001007387 */ /* 0x000fe80000100a00 */
[----:B------:R1:W-:Y:S04]  /*57340*/  STL.64 [R1+0x378], R18 ;  /* 0x0003781201007387 */ /* 0x0003e80000100a00 */
[----:B0-----:R-:W2:Y:S04]  /*57350*/  LDL.LU.64 R20, [R1+0xc70] ;  /* 0x000c700001147983 */ /* 0x001ea80000300a00 */
[----:B------:R0:W-:Y:S04]  /*57360*/  STL.64 [R1+0x380], R52 ;  /* 0x0003803401007387 */ /* 0x0001e80000100a00 */
[----:B------:R3:W-:Y:S04]  /*57370*/  STL.64 [R1+0x388], R54 ;  /* 0x0003883601007387 */ /* 0x0007e80000100a00 */
[----:B------:R-:W2:Y:S01]  /*57380*/  LDL.LU.64 R22, [R1+0xc78] ;  /* 0x000c780001167983 */ /* 0x000ea20000300a00 */
[----:B-1----:R-:W-:Y:S01]  /*57390*/  HMMA.16816.F32 R16, R28, R26, R48 ;  /* 0x0000001a1c10723c */ /* 0x002fe20000001830 */
[----:B------:R-:W-:-:S15]  /*573a0*/  IMAD R38, R46, 0x100, R45 ;  /* 0x000001002e267824 */ /* 0x000fde00078e022d */
[----:B------:R-:W-:-:S03]  /*573b0*/  NOP ;  /* 0x0000000000007918 */ /* 0x000fc60000000000 */
[----:B------:R-:W-:Y:S04]  /*573c0*/  STL.64 [R1+0x3a0], R16 ;  /* 0x0003a01001007387 */ /* 0x000fe80000100a00 */
[----:B------:R-:W-:Y:S04]  /*573d0*/  STL.64 [R1+0x3a8], R18 ;  /* 0x0003a81201007387 */ /* 0x000fe80000100a00 */
[----:B------:R-:W-:Y:S04]  /*573e0*/  STL.64 [R1+0x5320], R26 ;  /* 0x0053201a01007387 */ /* 0x000fe80000100a00 */
[----:B------:R1:W-:Y:S04]  /*573f0*/  STL.64 [R1+0x5318], R24 ;  /* 0x0053181801007387 */ /* 0x0003e80000100a00 */
[----:B------:R-:W4:Y:S04]  /*57400*/  LDL.LU.64 R56, [R1+0x4a0] ;  /* 0x0004a00001387983 */ /* 0x000f280000300a00 */
[----:B------:R-:W4:Y:S04]  /*57410*/  LDL.LU.64 R58, [R1+0x4a8] ;  /* 0x0004a800013a7983 */ /* 0x000f280000300a00 */
[----:B0-----:R-:W4:Y:S04]  /*57420*/  LDL.LU.64 R52, [R1+0x3c0] ;  /* 0x0003c00001347983 */ /* 0x001f280000300a00 */
[----:B---3--:R-:W3:Y:S04]  /*57430*/  LDL.LU.64 R54, [R1+0x3c8] ;  /* 0x0003c80001367983 */ /* 0x008ee80000300a00 */
[----:B------:R-:W3:Y:S04]  /*57440*/  LDL.LU.64 R48, [R1+0x3d0] ;  /* 0x0003d00001307983 */ /* 0x000ee80000300a00 */
[----:B------:R-:W3:Y:S04]  /*57450*/  LDL.LU.64 R50, [R1+0x3d8] ;  /* 0x0003d80001327983 */ /* 0x000ee80000300a00 */
[----:B-1----:R-:W3:Y:S04]  /*57460*/  LDL.LU.64 R24, [R1+0x3e0] ;  /* 0x0003e00001187983 */ /* 0x002ee80000300a00 */
[----:B------:R-:W3:Y:S04]  /*57470*/  LDL.LU.64 R26, [R1+0x3e8] ;  /* 0x0003e800011a7983 */ /* 0x000ee80000300a00 */
[----:B------:R-:W3:Y:S04]  /*57480*/  LDL.LU.64 R16, [R1+0x3f0] ;  /* 0x0003f00001107983 */ /* 0x000ee80000300a00 */
[----:B------:R-:W3:Y:S01]  /*57490*/  LDL.LU.64 R18, [R1+0x3f8] ;  /* 0x0003f80001127983 */ /* 0x000ee20000300a00 */
[----:B------:R-:W-:-:S02]  /*574a0*/  IMAD R39, R40, 0x100, R47 ;  /* 0x0000010028277824 */ /* 0x000fc400078e022f */
[----:B------:R-:W-:Y:S02]  /*574b0*/  IMAD R60, R42, 0x100, R41 ;  /* 0x000001002a3c7824 */ /* 0x000fe400078e0229 */
[----:B------:R-:W-:Y:S01]  /*574c0*/  IMAD R61, R0, 0x100, R43 ;  /* 0x00000100003d7824 */ /* 0x000fe200078e022b */
[----:B--2---:R-:W-:Y:S01]  /*574d0*/  HMMA.16816.F32 R28, R28, R32, R20 ;  /* 0x000000201c1c723c */ /* 0x004fe20000001814 */
[----:B------:R-:W2:Y:S04]  /*574e0*/  LDL.LU.64 R20, [R1+0x400] ;  /* 0x0004000001147983 */ /* 0x000ea80000300a00 */
[----:B------:R-:W2:-:S14]  /*574f0*/  LDL.LU.64 R22, [R1+0x408] ;  /* 0x0004080001167983 */ /* 0x000e9c0000300a00 */
[----:B------:R0:W-:Y:S04]  /*57500*/  STL.64 [R1+0x390], R28 ;  /* 0x0003901c01007387 */ /* 0x0001e80000100a00 */
[----:B------:R1:W-:Y:S04]  /*57510*/  STL.64 [R1+0x398], R30 ;  /* 0x0003981e01007387 */ /* 0x0003e80000100a00 */
[----:B------:R-:W2:Y:S04]  /*57520*/  LDL.LU.64 R44, [R1+0x410] ;  /* 0x00041000012c7983 */ /* 0x000ea80000300a00 */
[----:B------:R-:W2:Y:S04]  /*57530*/  LDL.LU.64 R46, [R1+0x418] ;  /* 0x00041800012e7983 */ /* 0x000ea80000300a00 */
[----:B------:R-:W2:Y:S04]  /*57540*/  LDL.LU R42, [R1+0xff8] ;  /* 0x000ff800012a7983 */ /* 0x000ea80000300800 */
[----:B------:R-:W2:Y:S01]  /*57550*/  LDL.LU R43, [R1+0xff4] ;  /* 0x000ff400012b7983 */ /* 0x000ea20000300800 */
[----:B0-----:R-:W-:-:S02]  /*57560*/  F2FP.F16.E4M3.UNPACK_B R28, R38 ;  /* 0x00000026ff1c723e */ /* 0x001fc400020006ff */
[----:B------:R-:W-:Y:S02]  /*57570*/  F2FP.F16.E4M3.UNPACK_B R29, R39 ;  /* 0x00000027ff1d723e */ /* 0x000fe400020006ff */
[----:B-1----:R-:W-:Y:S02]  /*57580*/  F2FP.F16.E4M3.UNPACK_B R30, R60 ;  /* 0x0000003cff1e723e */ /* 0x002fe400020006ff */
[----:B------:R-:W-:-:S07]  /*57590*/  F2FP.F16.E4M3.UNPACK_B R31, R61 ;  /* 0x0000003dff1f723e */ /* 0x000fce00020006ff */
[C---:B----4-:R-:W-:Y:S08]  /*575a0*/  HMMA.16816.F32 R56, R28.reuse, R36, R56 ;  /* 0x000000241c38723c */ /* 0x050ff00000001838 */
[C---:B---3--:R-:W-:Y:S08]  /*575b0*/  HMMA.16816.F32 R52, R28.reuse, R34, R52 ;  /* 0x000000221c34723c */ /* 0x048ff00000001834 */
[C---:B------:R-:W-:Y:S08]  /*575c0*/  HMMA.16816.F32 R24, R28.reuse, R4, R24 ;  /* 0x000000041c18723c */ /* 0x040ff00000001818 */
[C---:B------:R-:W-:Y:S01]  /*575d0*/  HMMA.16816.F32 R16, R28.reuse, R6, R16 ;  /* 0x000000061c10723c */ /* 0x040fe20000001810 */
[----:B--2---:R0:W-:Y:S07]  /*575e0*/  STL.64 [R1+0x5338], R42 ;  /* 0x0053382a01007387 */ /* 0x0041ee0000100a00 */
[C---:B0-----:R-:W-:Y:S01]  /*575f0*/  HMMA.16816.F32 R40, R28.reuse, R2, R48 ;  /* 0x000000021c28723c */ /* 0x041fe20000001830 */
[----:B------:R-:W-:Y:S04]  /*57600*/  STL.64 [R1+0x3b0], R56 ;  /* 0x0003b03801007387 */ /* 0x000fe80000100a00 */
[----:B------:R-:W-:Y:S04]  /*57610*/  STL.64 [R1+0x3b8], R58 ;  /* 0x0003b83a01007387 */ /* 0x000fe80000100a00 */
[----:B------:R-:W-:Y:S04]  /*57620*/  STL.64 [R1+0x3c0], R52 ;  /* 0x0003c03401007387 */ /* 0x000fe80000100a00 */
[----:B------:R-:W-:Y:S06]  /*57630*/  STL.64 [R1+0x3c8], R54 ;  /* 0x0003c83601007387 */ /* 0x000fec0000100a00 */
[----:B------:R0:W-:Y:S04]  /*57640*/  STL.64 [R1+0x3d0], R40 ;  /* 0x0003d02801007387 */ /* 0x0001e80000100a00 */
[----:B------:R1:W-:Y:S04]  /*57650*/  STL.64 [R1+0x3d8], R42 ;  /* 0x0003d82a01007387 */ /* 0x0003e80000100a00 */
[----:B0-----:R-:W2:Y:S04]  /*57660*/  LDL.LU.64 R40, [R1+0x420] ;  /* 0x0004200001287983 */ /* 0x001ea80000300a00 */
[----:B------:R-:W-:Y:S04]  /*57670*/  STL.64 [R1+0x3e0], R24 ;  /* 0x0003e01801007387 */ /* 0x000fe80000100a00 */
[----:B------:R-:W-:Y:S04]  /*57680*/  STL.64 [R1+0x3e8], R26 ;  /* 0x0003e81a01007387 */ /* 0x000fe80000100a00 */
[----:B-1----:R-:W2:Y:S04]  /*57690*/  LDL.LU.64 R42, [R1+0x428] ;  /* 0x00042800012a7983 */ /* 0x002ea80000300a00 */
[----:B------:R0:W-:Y:S04]  /*576a0*/  STL.64 [R1+0x3f0], R16 ;  /* 0x0003f01001007387 */ /* 0x0001e80000100a00 */
[----:B------:R1:W-:Y:S04]  /*576b0*/  STL.64 [R1+0x3f8], R18 ;  /* 0x0003f81201007387 */ /* 0x0003e80000100a00 */
[----:B0-----:R-:W3:Y:S04]  /*576c0*/  LDL.LU.64 R16, [R1+0x430] ;  /* 0x0004300001107983 */ /* 0x001ee80000300a00 */
[----:B-1----:R-:W3:Y:S01]  /*576d0*/  LDL.LU.64 R18, [R1+0x438] ;  /* 0x0004380001127983 */ /* 0x002ee20000300a00 */
[C---:B------:R-:W-:Y:S03]  /*576e0*/  HMMA.16816.F32 R48, R28.reuse, R8, R20 ;  /* 0x000000081c30723c */ /* 0x040fe60000001814 */
[----:B------:R-:W4:Y:S04]  /*576f0*/  LDL.LU.64 R24, [R1+0x440] ;  /* 0x0004400001187983 */ /* 0x000f280000300a00 */
[----:B------:R-:W4:Y:S01]  /*57700*/  LDL.LU.64 R26, [R1+0x448] ;  /* 0x00044800011a7983 */ /* 0x000f220000300a00 */
[C---:B------:R-:W-:Y:S03]  /*57710*/  HMMA.16816.F32 R44, R28.reuse, R10, R44 ;  /* 0x0000000a1c2c723c */ /* 0x040fe6000000182c */
[----:B------:R-:W4:Y:S04]  /*57720*/  LDL.LU.64 R20, [R1+0x450] ;  /* 0x0004500001147983 */ /* 0x000f280000300a00 */
[----:B------:R-:W4:Y:S04]  /*57730*/  LDL.LU.64 R22, [R1+0x458] ;  /* 0x0004580001167983 */ /* 0x000f280000300a00 */
[----:B------:R0:W-:Y:S04]  /*57740*/  STL.64 [R1+0x400], R48 ;  /* 0x0004003001007387 */ /* 0x0001e80000100a00 */
[----:B------:R1:W-:Y:S04]  /*57750*/  STL.64 [R1+0x408], R50 ;  /* 0x0004083201007387 */ /* 0x0003e80000100a00 */
[----:B------:R-:W4:Y:S04]  /*57760*/  LDL.LU.64 R56, [R1+0x460] ;  /* 0x0004600001387983 */ /* 0x000f280000300a00 */
[----:B------:R-:W4:Y:S04]  /*57770*/  LDL.LU.64 R58, [R1+0x468] ;  /* 0x00046800013a7983 */ /* 0x000f280000300a00 */
[----:B------:R0:W-:Y:S04]  /*57780*/  STL.64 [R1+0x410], R44 ;  /* 0x0004102c01007387 */ /* 0x0001e80000100a00 */
[----:B------:R0:W-:Y:S04]  /*57790*/  STL.64 [R1+0x418], R46 ;  /* 0x0004182e01007387 */ /* 0x0001e80000100a00 */
[----:B------:R-:W4:Y:S04]  /*577a0*/  LDL.LU.64 R52, [R1+0x470] ;  /* 0x0004700001347983 */ /* 0x000f280000300a00 */
[----:B------:R-:W4:Y:S04]  /*577b0*/  LDL.LU.64 R54, [R1+0x478] ;  /* 0x0004780001367983 */ /* 0x000f280000300a00 */
[----:B0-----:R-:W4:Y:S04]  /*577c0*/  LDL.LU.64 R48, [R1+0x480] ;  /* 0x0004800001307983 */ /* 0x001f280000300a00 */
[----:B-1----:R-:W4:Y:S04]  /*577d0*/  LDL.LU.64 R50, [R1+0x488] ;  /* 0x0004880001327983 */ /* 0x002f280000300a00 */
[----:B------:R-:W4:Y:S04]  /*577e0*/  LDL.LU.64 R44, [R1+0x490] ;  /* 0x00049000012c7983 */ /* 0x000f280000300a00 */
[----:B------:R-:W4:Y:S04]  /*577f0*/  LDL.LU.64 R46, [R1+0x498] ;  /* 0x00049800012e7983 */ /* 0x000f280000300a00 */
[----:B------:R-:W4:Y:S04]  /*57800*/  LDL.LU R39, [R1+0xffc] ;  /* 0x000ffc0001277983 */ /* 0x000f280000300800 */
[----:B------:R-:W4:Y:S01]  /*57810*/  LDL.LU R60, [R1+0x1004] ;  /* 0x00100400013c7983 */ /* 0x000f220000300800 */
[C---:B--2---:R-:W-:Y:S08]  /*57820*/  HMMA.16816.F32 R40, R28.reuse, R12, R40 ;  /* 0x0000000c1c28723c */ /* 0x044ff00000001828 */
[C---:B---3--:R-:W-:Y:S11]  /*57830*/  HMMA.16816.F32 R16, R28.reuse, R14, R16 ;  /* 0x0000000e1c10723c */ /* 0x048ff60000001810 */
[----:B------:R-:W-:Y:S04]  /*57840*/  STL.64 [R1+0x420], R40 ;  /* 0x0004202801007387 */ /* 0x000fe80000100a00 */
[----:B------:R0:W-:Y:S04]  /*57850*/  STL.64 [R1+0x428], R42 ;  /* 0x0004282a01007387 */ /* 0x0001e80000100a00 */
[----:B0-----:R-:W2:Y:S04]  /*57860*/  LDL.LU.64 R42, [R1+0x5338] ;  /* 0x00533800012a7983 */ /* 0x001ea80000300a00 */
[----:B------:R-:W-:Y:S04]  /*57870*/  STL.64 [R1+0x430], R16 ;  /* 0x0004301001007387 */ /* 0x000fe80000100a00 */
[----:B------:R0:W-:Y:S04]  /*57880*/  STL.64 [R1+0x438], R18 ;  /* 0x0004381201007387 */ /* 0x0001e80000100a00 */
[----:B0-----:R-:W3:Y:S04]  /*57890*/  LDL.LU.64 R18, [R1+0x5330] ;  /* 0x0053300001127983 */ /* 0x001ee80000300a00 */
[----:B------:R-:W4:Y:S02]  /*578a0*/  LDL.LU.64 R16, [R1+0x5328] ;  /* 0x0053280001107983 */ /* 0x000f240000300a00 */
[C---:B----4-:R-:W-:Y:S08]  /*578b0*/  HMMA.16816.F32 R24, R28.reuse, R16, R24 ;  /* 0x000000101c18723c */ /* 0x050ff00000001818 */
[C---:B---3--:R-:W-:Y:S11]  /*578c0*/  HMMA.16816.F32 R20, R28.reuse, R18, R20 ;  /* 0x000000121c14723c */ /* 0x048ff60000001814 */
[----:B------:R-:W-:Y:S04]  /*578d0*/  STL.64 [R1+0x440], R24 ;  /* 0x0004401801007387 */ /* 0x000fe80000100a00 */
[----:B------:R0:W-:Y:S04]  /*578e0*/  STL.64 [R1+0x448], R26 ;  /* 0x0004481a01007387 */ /* 0x0001e80000100a00 */
[----:B0-----:R-:W3:Y:S04]  /*578f0*/  LDL.LU.64 R26, [R1+0x5320] ;  /* 0x00532000011a7983 */ /* 0x001ee80000300a00 */
[----:B------:R-:W4:Y:S04]  /*57900*/  LDL.LU.64 R24, [R1+0x5318] ;  /* 0x0053180001187983 */ /* 0x000f280000300a00 */
[----:B------:R-:W3:Y:S04]  /*57910*/  LDL.LU R0, [R1+0x1010] ;  /* 0x0010100001007983 */ /* 0x000ee80000300800 */
[----:B------:R-:W3:Y:S04]  /*57920*/  LDL.LU R61, [R1+0x100c] ;  /* 0x00100c00013d7983 */ /* 0x000ee80000300800 */
[----:B------:R-:W-:Y:S04]  /*57930*/  STL.64 [R1+0x450], R20 ;  /* 0x0004501401007387 */ /* 0x000fe80000100a00 */
[----:B------:R0:W-:Y:S04]  /*57940*/  STL.64 [R1+0x458], R22 ;  /* 0x0004581601007387 */ /* 0x0001e80000100a00 */
[----:B0-----:R-:W3:Y:S04]  /*57950*/  LDL.LU.64 R22, [R1+0x5310] ;  /* 0x0053100001167983 */ /* 0x001ee80000300a00 */
[----:B------:R-:W3:Y:S04]  /*57960*/  LDL.LU.64 R20, [R1+0x5308] ;  /* 0x0053080001147983 */ /* 0x000ee80000300a00 */
[----:B------:R0:W-:Y:S04]  /*57970*/  STL.64 [R1+0x52e8], R18 ;  /* 0x0052e81201007387 */ /* 0x0001e80000100a00 */
[----:B0-----:R-:W3:Y:S04]  /*57980*/  LDL.LU R18, [R1+0x1000] ;  /* 0x0010000001127983 */ /* 0x001ee80000300800 */
[----:B------:R-:W3:Y:S04]  /*57990*/  LDL.LU R19, [R1+0x1008] ;  /* 0x0010080001137983 */ /* 0x000ee80000300800 */
[----:B------:R-:W-:Y:S01]  /*579a0*/  STL.64 [R1+0x52e0], R16 ;  /* 0x0052e01001007387 */ /* 0x000fe20000100a00 */
[----:B--2---:R-:W-:Y:S01]  /*579b0*/  IMAD R38, R43, 0x100, R42 ;  /* 0x000001002b267824 */ /* 0x004fe200078e022a */
[C---:B----4-:R-:W-:Y:S08]  /*579c0*/  HMMA.16816.F32 R48, R28.reuse, R24, R48 ;  /* 0x000000181c30723c */ /* 0x050ff00000001830 */
[C---:B---3--:R-:W-:Y:S01]  /*579d0*/  HMMA.16816.F32 R56, R28.reuse, R20, R56 ;  /* 0x000000141c38723c */ /* 0x048fe20000001838 */
[----:B------:R-:W-:Y:S07]  /*579e0*/  STL.64 [R1+0x52d8], R22 ;  /* 0x0052d81601007387 */ /* 0x000fee0000100a00 */
[C---:B------:R-:W-:Y:S11]  /*579f0*/  HMMA.16816.F32 R52, R28.reuse, R22, R52 ;  /* 0x000000161c34723c */ /* 0x040ff60000001834 */
[----:B------:R-:W-:Y:S04]  /*57a00*/  STL.64 [R1+0x460], R56 ;  /* 0x0004603801007387 */ /* 0x000fe80000100a00 */
[----:B------:R-:W-:Y:S04]  /*57a10*/  STL.64 [R1+0x468], R58 ;  /* 0x0004683a01007387 */ /* 0x000fe80000100a00 */
[----:B------:R0:W-:Y:S02]  /*57a20*/  STL.64 [R1+0x52d0], R20 ;  /* 0x0052d01401007387 */ /* 0x0001e40000100a00 */
[----:B0-----:R-:W-:Y:S02]  /*57a30*/  HMMA.16816.F32 R20, R28, R26, R44 ;  /* 0x0000001a1c14723c */ /* 0x001fe4000000182c */
[----:B------:R0:W-:Y:S04]  /*57a40*/  STL.64 [R1+0x470], R52 ;  /* 0x0004703401007387 */ /* 0x0001e80000100a00 */
[----:B------:R1:W-:Y:S04]  /*57a50*/  STL.64 [R1+0x478], R54 ;  /* 0x0004783601007387 */ /* 0x0003e80000100a00 */
[----:B------:R-:W-:Y:S04]  /*57a60*/  STL.64 [R1+0x52f8], R26 ;  /* 0x0052f81a01007387 */ /* 0x000fe80000100a00 */
[----:B------:R2:W-:Y:S04]  /*57a70*/  STL.64 [R1+0x480], R48 ;  /* 0x0004803001007387 */ /* 0x0005e80000100a00 */
[----:B------:R3:W-:Y:S04]  /*57a80*/  STL.64 [R1+0x488], R50 ;  /* 0x0004883201007387 */ /* 0x0007e80000100a00 */
[----:B------:R4:W-:Y:S04]  /*57a90*/  STL.64 [R1+0x52f0], R24 ;  /* 0x0052f01801007387 */ /* 0x0009e80000100a00 */
[----:B------:R0:W-:Y:S04]  /*57aa0*/  STL.64 [R1+0x4a0], R20 ;  /* 0x0004a01401007387 */ /* 0x0001e80000100a00 */
[----:B------:R0:W-:Y:S04]  /*57ab0*/  STL.64 [R1+0x4a8], R22 ;  /* 0x0004a81601007387 */ /* 0x0001e80000100a00 */
[----:B------:R-:W4:Y:S04]  /*57ac0*/  LDL.LU.64 R56, [R1+0xc60] ;  /* 0x000c600001387983 */ /* 0x000f280000300a00 */
[----:B------:R-:W4:Y:S04]  /*57ad0*/  LDL.LU.64 R58, [R1+0xc68] ;  /* 0x000c6800013a7983 */ /* 0x000f280000300a00 */
[----:B0-----:R-:W4:Y:S04]  /*57ae0*/  LDL.LU.64 R52, [R1+0x4b0] ;  /* 0x0004b00001347983 */ /* 0x001f280000300a00 */
[----:B-1----:R-:W4:Y:S04]  /*57af0*/  LDL.LU.64 R54, [R1+0x4b8] ;  /* 0x0004b80001367983 */ /* 0x002f280000300a00 */
[----:B--2---:R-:W2:Y:S04]  /*57b00*/  LDL.LU.64 R48, [R1+0x4c0] ;  /* 0x0004c00001307983 */ /* 0x004ea80000300a00 */
[----:B---3--:R-:W2:Y:S04]  /*57b10*/  LDL.LU.64 R50, [R1+0x4c8] ;  /* 0x0004c80001327983 */ /* 0x008ea80000300a00 */
[----:B------:R-:W3:Y:S04]  /*57b20*/  LDL.LU.64 R44, [R1+0x4d0] ;  /* 0x0004d000012c7983 */ /* 0x000ee80000300a00 */
[----:B------:R-:W3:Y:S04]  /*57b30*/  LDL.LU.64 R46, [R1+0x4d8] ;  /* 0x0004d800012e7983 */ /* 0x000ee80000300a00 */
[----:B------:R-:W3:Y:S04]  /*57b40*/  LDL.LU.64 R40, [R1+0x4e0] ;  /* 0x0004e00001287983 */ /* 0x000ee80000300a00 */
[----:B------:R-:W3:Y:S04]  /*57b50*/  LDL.LU.64 R42, [R1+0x4e8] ;  /* 0x0004e800012a7983 */ /* 0x000ee80000300a00 */
[----:B----4-:R-:W4:Y:S04]  /*57b60*/  LDL.LU.64 R24, [R1+0x4f0] ;  /* 0x0004f00001187983 */ /* 0x010f280000300a00 */
[----:B------:R-:W4:Y:S01]  /*57b70*/  LDL.LU.64 R26, [R1+0x4f8] ;  /* 0x0004f800011a7983 */ /* 0x000f220000300a00 */
[----:B------:R-:W-:-:S03]  /*57b80*/  IMAD R39, R39, 0x100, R18 ;  /* 0x0000010027277824 */ /* 0x000fc600078e0212 */
[----:B------:R-:W4:Y:S01]  /*57b90*/  LDL.LU.64 R20, [R1+0x500] ;  /* 0x0005000001147983 */ /* 0x000f220000300a00 */
[----:B------:R-:W-:-:S03]  /*57ba0*/  IMAD R60, R60, 0x100, R19 ;  /* 0x000001003c3c7824 */ /* 0x000fc600078e0213 */
[----:B------:R-:W4:Y:S04]  /*57bb0*/  LDL.LU.64 R22, [R1+0x508] ;  /* 0x0005080001167983 */ /* 0x000f280000300a00 */
[----:B------:R-:W4:Y:S04]  /*57bc0*/  LDL.LU.64 R16, [R1+0x510] ;  /* 0x0005100001107983 */ /* 0x000f280000300a00 */
[----:B------:R-:W4:Y:S01]  /*57bd0*/  LDL.LU.64 R18, [R1+0x518] ;  /* 0x0005180001127983 */ /* 0x000f220000300a00 */
[----:B------:R-:W-:-:S03]  /*57be0*/  IMAD R61, R61, 0x100, R0 ;  /* 0x000001003d3d7824 */ /* 0x000fc600078e0200 */
[----:B------:R-:W4:Y:S01]  /*57bf0*/  LDL.LU R0, [R1+0x5300] ;  /* 0x0053000001007983 */ /* 0x000f220000300800 */
[----:B------:R-:W-:Y:S01]  /*57c00*/  HMMA.16816.F32 R56, R28, R32, R56 ;  /* 0x000000201c38723c */ /* 0x000fe20000001838 */
[----:B------:R-:W-:Y:S02]  /*57c10*/  F2FP.F16.E4M3.UNPACK_B R28, R38 ;  /* 0x00000026ff1c723e */ /* 0x000fe400020006ff */
[----:B------:R-:W-:Y:S02]  /*57c20*/  F2FP.F16.E4M3.UNPACK_B R29, R39 ;  /* 0x00000027ff1d723e */ /* 0x000fe400020006ff */
[----:B------:R-:W-:Y:S02]  /*57c30*/  F2FP.F16.E4M3.UNPACK_B R30, R60 ;  /* 0x0000003cff1e723e */ /* 0x000fe400020006ff */
[----:B------:R-:W-:-:S07]  /*57c40*/  F2FP.F16.E4M3.UNPACK_B R31, R61 ;  /* 0x0000003dff1f723e */ /* 0x000fce00020006ff */
[C---:B------:R-:W-:Y:S08]  /*57c50*/  HMMA.16816.F32 R52, R28.reuse, R36, R52 ;  /* 0x000000241c34723c */ /* 0x040ff00000001834 */
[C---:B--2---:R-:W-:Y:S08]  /*57c60*/  HMMA.16816.F32 R48, R28.reuse, R34, R48 ;  /* 0x000000221c30723c */ /* 0x044ff00000001830 */
[C---:B---3--:R-:W-:Y:S08]  /*57c70*/  HMMA.16816.F32 R44, R28.reuse, R2, R44 ;  /* 0x000000021c2c723c */ /* 0x048ff0000000182c */
[C---:B------:R-:W-:Y:S01]  /*57c80*/  HMMA.16816.F32 R40, R28.reuse, R4, R40 ;  /* 0x000000041c28723c */ /* 0x040fe20000001828 */
[----:B------:R-:W-:Y:S07]  /*57c90*/  STL.64 [R1+0x490], R56 ;  /* 0x0004903801007387 */ /* 0x000fee0000100a00 */
[C---:B----4-:R-:W-:Y:S01]  /*57ca0*/  HMMA.16816.F32 R24, R28.reuse, R6, R24 ;  /* 0x000000061c18723c */ /* 0x050fe20000001818 */
[----:B------:R-:W-:Y:S04]  /*57cb0*/  STL.64 [R1+0x498], R58 ;  /* 0x0004983a01007387 */ /* 0x000fe80000100a00 */
[----:B------:R-:W-:Y:S04]  /*57cc0*/  STL.64 [R1+0x4b0], R52 ;  /* 0x0004b03401007387 */ /* 0x000fe80000100a00 */
[----:B------:R-:W-:Y:S04]  /*57cd0*/  STL.64 [R1+0x4b8], R54 ;  /* 0x0004b83601007387 */ /* 0x000fe80000100a00 */
[----:B------:R-:W-:Y:S04]  /*57ce0*/  STL.64 [R1+0x4c0], R48 ;  /* 0x0004c03001007387 */ /* 0x000fe80000100a00 */
[----:B------:R-:W-:Y:S04]  /*57cf0*/  STL.64 [R1+0x4c8], R50 ;  /* 0x0004c83201007387 */ /* 0x000fe80000100a00 */
[----:B------:R-:W-:Y:S04]  /*57d00*/  STL.64 [R1+0x4d0], R44 ;  /* 0x0004d02c01007387 */ /* 0x000fe80000100a00 */
[----:B------:R0:W-:Y:S01]  /*57d10*/  STL.64 [R1+0x4d8], R46 ;  /* 0x0004d82e01007387 */ /* 0x0001e20000100a00 */
[C---:B------:R-:W-:Y:S03]  /*57d20*/  HMMA.16816.F32 R20, R28.reuse, R8, R20 ;  /* 0x000000081c14723c */ /* 0x040fe60000001814 */
[----:B0-----:R-:W2:Y:S04]  /*57d30*/  LDL.LU R46, [R1+0x1018] ;  /* 0x00101800012e7983 */ /* 0x001ea80000300800 */
[----:B------:R-:W-:Y:S04]  /*57d40*/  STL.64 [R1+0x4e0], R40 ;  /* 0x0004e02801007387 */ /* 0x000fe80000100a00 */
[----:B------:R-:W-:Y:S04]  /*57d50*/  STL.64 [R1+0x4e8], R42 ;  /* 0x0004e82a01007387 */ /* 0x000fe80000100a00 */
[----:B------:R-:W2:Y:S04]  /*57d60*/  LDL.LU R47, [R1+0x1014] ;  /* 0x00101400012f7983 */ /* 0x000ea80000300800 */
[----:B------:R0:W-:Y:S04]  /*57d70*/  STL.64 [R1+0x4f0], R24 ;  /* 0x0004f01801007387 */ /* 0x0001e80000100a00 */
[----:B------:R-:W-:Y:S04]  /*57d80*/  STL.64 [R1+0x4f8], R26 ;  /* 0x0004f81a01007387 */ /* 0x000fe80000100a00 */
[----:B------:R-:W-:Y:S04]  /*57d90*/  STL.64 [R1+0x52a8], R6 ;  /* 0x0052a80601007387 */ /* 0x000fe80000100a00 */
[----:B------:R1:W-:Y:S04]  /*57da0*/  STL.64 [R1+0x52a0], R4 ;  /* 0x0052a00401007387 */ /* 0x0003e80000100a00 */
[----:B0-----:R-:W3:Y:S01]  /*57db0*/  LDL.LU.64 R24, [R1+0x520] ;  /* 0x0005200001187983 */ /* 0x001ee20000300a00 */
[C---:B-1----:R-:W-:Y:S03]  /*57dc0*/  HMMA.16816.F32 R4, R28.reuse, R10, R16 ;  /* 0x0000000a1c04723c */ /* 0x042fe60000001810 */
[----:B------:R0:W-:Y:S04]  /*57dd0*/  STL.64 [R1+0x500], R20 ;  /* 0x0005001401007387 */ /* 0x0001e80000100a00 */
[----:B------:R1:W-:Y:S04]  /*57de0*/  STL.64 [R1+0x508], R22 ;  /* 0x0005081601007387 */ /* 0x0003e80000100a00 */
[----:B------:R-:W3:Y:S08]  /*57df0*/  LDL.LU.64 R26, [R1+0x528] ;  /* 0x00052800011a7983 */ /* 0x000ef00000300a00 */
[----:B------:R4:W-:Y:S04]  /*57e00*/  STL.64 [R1+0x510], R4 ;  /* 0x0005100401007387 */ /* 0x0009e80000100a00 */
[----:B------:R0:W-:Y:S04]  /*57e10*/  STL.64 [R1+0x518], R6 ;  /* 0x0005180601007387 */ /* 0x0001e80000100a00 */
[----:B------:R-:W2:Y:S04]  /*57e20*/  LDL.LU.64 R16, [R1+0x530] ;  /* 0x0005300001107983 */ /* 0x000ea80000300a00 */
[----:B------:R-:W2:Y:S04]  /*57e30*/  LDL.LU.64 R18, [R1+0x538] ;  /* 0x0005380001127983 */ /* 0x000ea80000300a00 */
[----:B0-----:R-:W2:Y:S04]  /*57e40*/  LDL.LU.64 R20, [R1+0x540] ;  /* 0x0005400001147983 */ /* 0x001ea80000300a00 */
[----:B-1----:R-:W2:Y:S04]  /*57e50*/  LDL.LU.64 R22, [R1+0x548] ;  /* 0x0005480001167983 */ /* 0x002ea80000300a00 */
[----:B------:R-:W2:Y:S04]  /*57e60*/  LDL.LU.64 R56, [R1+0x570] ;  /* 0x0005700001387983 */ /* 0x000ea80000300a00 */
[----:B------:R-:W2:Y:S04]  /*57e70*/  LDL.LU.64 R58, [R1+0x578] ;  /* 0x00057800013a7983 */ /* 0x000ea80000300a00 */
[----:B----4-:R-:W4:Y:S04]  /*57e80*/  LDL.LU.64 R4, [R1+0x580] ;  /* 0x0005800001047983 */ /* 0x010f280000300a00 */
[----:B------:R-:W4:Y:S04]  /*57e90*/  LDL.LU.64 R6, [R1+0x588] ;  /* 0x0005880001067983 */ /* 0x000f280000300a00 */
[----:B------:R-:W4:Y:S04]  /*57ea0*/  LDL.LU.64 R52, [R1+0x590] ;  /* 0x0005900001347983 */ /* 0x000f280000300a00 */
[----:B------:R-:W4:Y:S04]  /*57eb0*/  LDL.LU.64 R54, [R1+0x598] ;  /* 0x0005980001367983 */ /* 0x000f280000300a00 */
[----:B------:R-:W4:Y:S04]  /*57ec0*/  LDL.LU R48, [R1+0x1020] ;  /* 0x0010200001307983 */ /* 0x000f280000300800 */
[----:B------:R-:W4:Y:S04]  /*57ed0*/  LDL.LU R49, [R1+0x101c] ;  /* 0x00101c0001317983 */ /* 0x000f280000300800 */
[----:B------:R-:W4:Y:S04]  /*57ee0*/  LDL.LU R40, [R1+0x1028] ;  /* 0x0010280001287983 */ /* 0x000f280000300800 */
[----:B------:R-:W4:Y:S04]  /*57ef0*/  LDL.LU R41, [R1+0x1024] ;  /* 0x0010240001297983 */ /* 0x000f280000300800 */
[----:B------:R-:W4:Y:S04]  /*57f00*/  LDL.LU R42, [R1+0x1030] ;  /* 0x00103000012a7983 */ /* 0x000f280000300800 */
[----:B------:R-:W4:Y:S04]  /*57f10*/  LDL.LU R43, [R1+0x102c] ;  /* 0x00102c00012b7983 */ /* 0x000f280000300800 */
[----:B------:R-:W-:Y:S04]  /*57f20*/  STL.64 [R1+0x5288], R10 ;  /* 0x0052880a01007387 */ /* 0x000fe80000100a00 */
[----:B------:R0:W-:Y:S04]  /*57f30*/  STL.64 [R1+0x5280], R8 ;  /* 0x0052800801007387 */ /* 0x0001e80000100a00 */
[----:B0-----:R-:W4:Y:S04]  /*57f40*/  LDL.LU.64 R8, [R1+0x560] ;  /* 0x0005600001087983 */ /* 0x001f280000300a00 */
[----:B------:R-:W4:Y:S01]  /*57f50*/  LDL.LU.64 R10, [R1+0x568] ;  /* 0x00056800010a7983 */ /* 0x000f220000300a00 */
[C---:B---3--:R-:W-:Y:S08]  /*57f60*/  HMMA.16816.F32 R24, R28.reuse, R12, R24 ;  /* 0x0000000c1c18723c */ /* 0x048ff00000001818 */
[C---:B--2---:R-:W-:Y:S11]  /*57f70*/  HMMA.16816.F32 R16, R28.reuse, R14, R16 ;  /* 0x0000000e1c10723c */ /* 0x044ff60000001810 */
[----:B------:R-:W-:Y:S04]  /*57f80*/  STL.64 [R1+0x520], R24 ;  /* 0x0005201801007387 */ /* 0x000fe80000100a00 */
[----:B------:R0:W-:Y:S04]  /*57f90*/  STL.64 [R1+0x528], R26 ;  /* 0x0005281a01007387 */ /* 0x0001e80000100a00 */
[----:B0-----:R-:W2:Y:S04]  /*57fa0*/  LDL.LU.64 R26, [R1+0x52f8] ;  /* 0x0052f800011a7983 */ /* 0x001ea80000300a00 */
[----:B------:R-:W3:Y:S04]  /*57fb0*/  LDL.LU.64 R24, [R1+0x52f0] ;  /* 0x0052f00001187983 */ /* 0x000ee80000300a00 */
[----:B------:R-:W-:Y:S04]  /*57fc0*/  STL.64 [R1+0x530], R16 ;  /* 0x0005301001007387 */ /* 0x000fe80000100a00 */
[----:B------:R0:W-:Y:S04]  /*57fd0*/  STL.64 [R1+0x538], R18 ;  /* 0x0005381201007387 */ /* 0x0001e80000100a00 */
[----:B0-----:R-:W2:Y:S04]  /*57fe0*/  LDL.LU.64 R18, [R1+0x52e8] ;  /* 0x0052e80001127983 */ /* 0x001ea80000300a00 */
[----:B------:R-:W2:Y:S04]  /*57ff0*/  LDL.LU.64 R16, [R1+0x52e0] ;  /* 0x0052e00001107983 */ /* 0x000ea80000300a00 */
        /* <DEDUP_REMOVED lines=9> */
[----:B------:R-:W4:Y:S01]  /*58090*/  LDL.LU.64 R20, [R1+0x52d0] ;  /* 0x0052d00001147983 */ /* 0x000f220000300a00 */
[----:B---3--:R-:W-:Y:S03]  /*580a0*/  HMMA.16816.F32 R12, R28, R18, R12 ;  /* 0x000000121c0c723c */ /* 0x008fe6000000180c */
[----:B------:R-:W-:Y:S04]  /*580b0*/  STL.64 [R1+0x5248], R18 ;  /* 0x0052481201007387 */ /* 0x000fe80000100a00 */
[----:B------:R-:W-:-:S12]  /*580c0*/  STL.64 [R1+0x5240], R16 ;  /* 0x0052401001007387 */ /* 0x000fd80000100a00 */
[----:B------:R-:W-:Y:S04]  /*580d0*/  STL.64 [R1+0x550], R12 ;  /* 0x0005500c01007387 */ /* 0x000fe80000100a00 */
[----:B------:R4:W-:Y:S02]  /*580e0*/  STL.64 [R1+0x558], R14 ;  /* 0x0005580e01007387 */ /* 0x0009e40000100a00 */
[C---:B----4-:R-:W-:Y:S08]  /*580f0*/  HMMA.16816.F32 R12, R28.reuse, R20, R8 ;  /* 0x000000141c0c723c */ /* 0x050ff00000001808 */
[C---:B--2---:R-:W-:Y:S01]  /*58100*/  HMMA.16816.F32 R8, R28.reuse, R22, R56 ;  /* 0x000000161c08723c */ /* 0x044fe20000001838 */
[----:B------:R-:W-:Y:S10]  /*58110*/  STL.64 [R1+0x5238], R22 ;  /* 0x0052381601007387 */ /* 0x000ff40000100a00 */
[----:B------:R-:W-:Y:S04]  /*58120*/  STL.64 [R1+0x560], R12 ;  /* 0x0005600c01007387 */ /* 0x000fe80000100a00 */
[----:B------:R-:W-:Y:S04]  /*58130*/  STL.64 [R1+0x568], R14 ;  /* 0x0005680e01007387 */ /* 0x000fe80000100a00 */
[----:B------:R-:W-:Y:S04]  /*58140*/  STL.64 [R1+0x5230], R20 ;  /* 0x0052301401007387 */ /* 0x000fe80000100a00 */
[----:B------:R-:W-:Y:S04]  /*58150*/  STL.64 [R1+0x570], R8 ;  /* 0x0005700801007387 */ /* 0x000fe80000100a00 */
[----:B------:R0:W-:Y:S02]  /*58160*/  STL.64 [R1+0x578], R10 ;  /* 0x0005780a01007387 */ /* 0x0001e40000100a00 */
[----:B0-----:R-:W-:Y:S02]  /*58170*/  HMMA.16816.F32 R8, R28, R24, R4 ;  /* 0x000000181c08723c */ /* 0x001fe40000001804 */
[----:B------:R-:W2:Y:S04]  /*58180*/  LDL.LU.64 R4, [R1+0xc50] ;  /* 0x000c500001047983 */ /* 0x000ea80000300a00 */
[----:B------:R-:W2:-:S13]  /*58190*/  LDL.LU.64 R6, [R1+0xc58] ;  /* 0x000c580001067983 */ /* 0x000e9a0000300a00 */
[----:B------:R-:W-:Y:S04]  /*581a0*/  STL.64 [R1+0x580], R8 ;  /* 0x0005800801007387 */ /* 0x000fe80000100a00 */
[----:B------:R0:W-:Y:S02]  /*581b0*/  STL.64 [R1+0x588], R10 ;  /* 0x0005880a01007387 */ /* 0x0001e40000100a00 */
[----:B0-----:R-:W-:Y:S02]  /*581c0*/  HMMA.16816.F32 R8, R28, R26, R52 ;  /* 0x0000001a1c08723c */ /* 0x001fe40000001834 */
[----:B------:R-:W-:Y:S04]  /*581d0*/  STL.64 [R1+0x5220], R26 ;  /* 0x0052201a01007387 */ /* 0x000fe80000100a00 */
[----:B------:R-:W-:-:S13]  /*581e0*/  STL.64 [R1+0x5218], R24 ;  /* 0x0052181801007387 */ /* 0x000fda0000100a00 */
[----:B------:R-:W-:Y:S04]  /*581f0*/  STL.64 [R1+0x5a0], R8 ;  /* 0x0005a00801007387 */ /* 0x000fe80000100a00 */
[----:B------:R-:W-:Y:S04]  /*58200*/  STL.64 [R1+0x5a8], R10 ;  /* 0x0005a80a01007387 */ /* 0x000fe80000100a00 */
[----:B------:R-:W3:Y:S04]  /*58210*/  LDL.LU R50, [R1+0x1038] ;  /* 0x0010380001327983 */ /* 0x000ee80000300800 */
[----:B------:R-:W3:Y:S01]  /*58220*/  LDL.LU R51, [R1+0x1034] ;  /* 0x0010340001337983 */ /* 0x000ee20000300800 */
[----:B------:R-:W-:-:S03]  /*58230*/  IMAD R38, R47, 0x100, R46 ;  /* 0x000001002f267824 */ /* 0x000fc600078e022e */
[----:B---3--:R-:W-:Y:S04]  /*58240*/  STL.64 [R1+0x5228], R50 ;  /* 0x0052283201007387 */ /* 0x008fe80000100a00 */
[----:B------:R-:W3:Y:S04]  /*58250*/  LDL.LU R44, [R1+0x1040] ;  /* 0x00104000012c7983 */ /* 0x000ee80000300800 */
[----:B------:R-:W3:Y:S04]  /*58260*/  LDL.LU R45, [R1+0x103c] ;  /* 0x00103c00012d7983 */ /* 0x000ee80000300800 */
[----:B------:R-:W4:Y:S04]  /*58270*/  LDL.LU R46, [R1+0x1048] ;  /* 0x00104800012e7983 */ /* 0x000f280000300800 */
[----:B------:R-:W4:Y:S01]  /*58280*/  LDL.LU R47, [R1+0x1044] ;  /* 0x00104400012f7983 */ /* 0x000f220000300800 */
[----:B--2---:R-:W-:Y:S03]  /*58290*/  HMMA.16816.F32 R4, R28, R32, R4 ;  /* 0x000000201c04723c */ /* 0x004fe60000001804 */
[----:B----4-:R-:W-:Y:S04]  /*582a0*/  STL.64 [R1+0x5258], R46 ;  /* 0x0052582e01007387 */ /* 0x010fe80000100a00 */
[----:B---3--:R-:W-:Y:S04]  /*582b0*/  STL.64 [R1+0x5250], R44 ;  /* 0x0052502c01007387 */ /* 0x008fe80000100a00 */
[----:B------:R-:W-:Y:S04]  /*582c0*/  STL.64 [R1+0x52c8], R34 ;  /* 0x0052c82201007387 */ /* 0x000fe80000100a00 */
[----:B------:R0:W-:Y:S04]  /*582d0*/  STL.64 [R1+0x52c0], R32 ;  /* 0x0052c02001007387 */ /* 0x0001e80000100a00 */
[----:B------:R1:W-:Y:S04]  /*582e0*/  STL.64 [R1+0x590], R4 ;  /* 0x0005900401007387 */ /* 0x0003e80000100a00 */
[----:B------:R2:W-:Y:S04]  /*582f0*/  STL.64 [R1+0x598], R6 ;  /* 0x0005980601007387 */ /* 0x0005e80000100a00 */
[----:B0-----:R-:W3:Y:S04]  /*58300*/  LDL.LU.64 R32, [R1+0x5b0] ;  /* 0x0005b00001207983 */ /* 0x001ee80000300a00 */
[----:B------:R-:W3:Y:S04]  /*58310*/  LDL.LU.64 R34, [R1+0x5b8] ;  /* 0x0005b80001227983 */ /* 0x000ee80000300a00 */
[----:B-1----:R-:W4:Y:S04]  /*58320*/  LDL.LU.64 R4, [R1+0x5d0] ;  /* 0x0005d00001047983 */ /* 0x002f280000300a00 */
[----:B--2---:R-:W2:Y:S04]  /*58330*/  LDL.LU.64 R6, [R1+0x5d8] ;  /* 0x0005d80001067983 */ /* 0x004ea80000300a00 */
[----:B--2---:R-:W-:Y:S04]  /*58340*/  STL.64 [R1+0x52b8], R6 ;  /* 0x0052b80601007387 */ /* 0x004fe80000100a00 */
[----:B----4-:R0:W-:Y:S04]  /*58350*/  STL.64 [R1+0x52b0], R4 ;  /* 0x0052b00401007387 */ /* 0x0101e80000100a00 */
[----:B0-----:R-:W2:Y:S04]  /*58360*/  LDL.LU.64 R4, [R1+0x5c0] ;  /* 0x0005c00001047983 */ /* 0x001ea80000300a00 */
[----:B------:R-:W2:Y:S04]  /*58370*/  LDL.LU.64 R6, [R1+0x5c8] ;  /* 0x0005c80001067983 */ /* 0x000ea80000300a00 */
[----:B------:R-:W4:Y:S04]  /*58380*/  LDL.LU.64 R8, [R1+0x5f0] ;  /* 0x0005f00001087983 */ /* 0x000f280000300a00 */
[----:B------:R-:W2:Y:S01]  /*58390*/  LDL.LU.64 R10, [R1+0x5f8] ;  /* 0x0005f800010a7983 */ /* 0x000ea20000300a00 */
[----:B------:R-:W-:-:S02]  /*583a0*/  IMAD R39, R49, 0x100, R48 ;  /* 0x0000010031277824 */ /* 0x000fc400078e0230 */
[----:B------:R-:W-:Y:S02]  /*583b0*/  IMAD R60, R41, 0x100, R40 ;  /* 0x00000100293c7824 */ /* 0x000fe400078e0228 */
[----:B------:R-:W-:Y:S01]  /*583c0*/  IMAD R61, R43, 0x100, R42 ;  /* 0x000001002b3d7824 */ /* 0x000fe200078e022a */
[----:B--2---:R-:W-:Y:S04]  /*583d0*/  STL.64 [R1+0x5298], R10 ;  /* 0x0052980a01007387 */ /* 0x004fe80000100a00 */
[----:B----4-:R0:W-:Y:S04]  /*583e0*/  STL.64 [R1+0x5290], R8 ;  /* 0x0052900801007387 */ /* 0x0101e80000100a00 */
[----:B0-----:R-:W2:Y:S04]  /*583f0*/  LDL.LU.64 R8, [R1+0x5e0] ;  /* 0x0005e00001087983 */ /* 0x001ea80000300a00 */
[----:B------:R-:W2:Y:S04]  /*58400*/  LDL.LU.64 R10, [R1+0x5e8] ;  /* 0x0005e800010a7983 */ /* 0x000ea80000300a00 */
[----:B------:R-:W4:Y:S04]  /*58410*/  LDL.LU.64 R12, [R1+0x670] ;  /* 0x00067000010c7983 */ /* 0x000f280000300a00 */
[----:B------:R-:W2:Y:S01]  /*58420*/  LDL.LU.64 R14, [R1+0x678] ;  /* 0x00067800010e7983 */ /* 0x000ea20000300a00 */
[----:B------:R-:W-:-:S02]  /*58430*/  F2FP.F16.E4M3.UNPACK_B R28, R38 ;  /* 0x00000026ff1c723e */ /* 0x000fc400020006ff */
[----:B------:R-:W-:Y:S02]  /*58440*/  F2FP.F16.E4M3.UNPACK_B R29, R39 ;  /* 0x00000027ff1d723e */ /* 0x000fe400020006ff */
[----:B------:R-:W-:Y:S02]  /*58450*/  F2FP.F16.E4M3.UNPACK_B R30, R60 ;  /* 0x0000003cff1e723e */ /* 0x000fe400020006ff */
[----:B------:R-:W-:-:S07]  /*58460*/  F2FP.F16.E4M3.UNPACK_B R31, R61 ;  /* 0x0000003dff1f723e */ /* 0x000fce00020006ff */
[C---:B---3--:R-:W-:Y:S01]  /*58470*/  HMMA.16816.F32 R32, R28.reuse, R36, R32 ;  /* 0x000000241c20723c */ /* 0x048fe20000001820 */
[----:B--2---:R-:W-:Y:S04]  /*58480*/  STL.64 [R1+0x5278], R14 ;  /* 0x0052780e01007387 */ /* 0x004fe80000100a00 */
[----:B----4-:R0:W-:Y:S04]  /*58490*/  STL.64 [R1+0x5270], R12 ;  /* 0x0052700c01007387 */ /* 0x0101e80000100a00 */
[----:B0-----:R-:W2:Y:S04]  /*584a0*/  LDL.LU.64 R12, [R1+0x600] ;  /* 0x00060000010c7983 */ /* 0x001ea80000300a00 */
[----:B------:R-:W2:Y:S04]  /*584b0*/  LDL.LU.64 R14, [R1+0x608] ;  /* 0x00060800010e7983 */ /* 0x000ea80000300a00 */
[----:B------:R-:W3:Y:S04]  /*584c0*/  LDL.LU.64 R44, [R1+0x6d0] ;  /* 0x0006d000012c7983 */ /* 0x000ee80000300a00 */
[----:B------:R-:W3:Y:S04]  /*584d0*/  LDL.LU.64 R46, [R1+0x6d8] ;  /* 0x0006d800012e7983 */ /* 0x000ee80000300a00 */
[----:B------:R-:W4:Y:S04]  /*584e0*/  LDL.LU.64 R16, [R1+0x810] ;  /* 0x0008100001107983 */ /* 0x000f280000300a00 */
[----:B------:R-:W4:Y:S04]  /*584f0*/  LDL.LU.64 R18, [R1+0x818] ;  /* 0x0008180001127983 */ /* 0x000f280000300a00 */
[----:B------:R-:W2:Y:S04]  /*58500*/  LDL.LU.64 R20, [R1+0x800] ;  /* 0x0008000001147983 */ /* 0x000ea80000300a00 */
        /* <DEDUP_REMOVED lines=11> */
[----:B------:R-:W2:Y:S04]  /*585c0*/  LDL.LU R61, [R1+0x1050] ;  /* 0x00105000013d7983 */ /* 0x000ea80000300800 */
[----:B------:R-:W-:Y:S04]  /*585d0*/  STL.64 [R1+0x5b0], R32 ;  /* 0x0005b02001007387 */ /* 0x000fe80000100a00 */
[----:B------:R0:W-:Y:S04]  /*585e0*/  STL.64 [R1+0x5b8], R34 ;  /* 0x0005b82201007387 */ /* 0x0001e80000100a00 */
[----:B0-----:R-:W2:Y:S04]  /*585f0*/  LDL.LU.64 R34, [R1+0x52c8] ;  /* 0x0052c80001227983 */ /* 0x001ea80000300a00 */
[----:B------:R-:W3:Y:S01]  /*58600*/  LDL.LU.64 R32, [R1+0x52c0] ;  /* 0x0052c00001207983 */ /* 0x000ee20000300a00 */
        /* <DEDUP_REMOVED lines=51> */
[----:B0-----:R-:W2:Y:S04]  /*58940*/  LDL.LU.64 R22, [R1+0x5238] ;  /* 0x0052380001167983 */ /* 0x001ea80000300a00 */
[----:B------:R-:W3:Y:S01]  /*58950*/  LDL.LU.64 R20, [R1+0x5230] ;  /* 0x0052300001147983 */ /* 0x000ee20000300a00 */
[----:B----4-:R-:W-:-:S15]  /*58960*/  HMMA.16816.F32 R40, R28, R18, R40 ;  /* 0x000000121c28723c */ /* 0x010fde0000001828 */
[----:B------:R-:W-:-:S04]  /*58970*/  NOP ;  /* 0x0000000000007918 */ /* 0x000fc80000000000 */
[----:B------:R0:W-:Y:S04]  /*58980*/  STL.64 [R1+0x740], R40 ;  /* 0x0007402801007387 */ /* 0x0001e80000100a00 */
[----:B------:R1:W-:Y:S04]  /*58990*/  STL.64 [R1+0x748], R42 ;  /* 0x0007482a01007387 */ /* 0x0003e80000100a00 */
[----:B0-----:R-:W4:Y:S04]  /*589a0*/  LDL.LU.64 R40, [R1+0xc40] ;  /* 0x000c400001287983 */ /* 0x001f280000300a00 */
[----:B-1----:R-:W4:Y:S01]  /*589b0*/  LDL.LU.64 R42, [R1+0xc48] ;  /* 0x000c4800012a7983 */ /* 0x002f220000300a00 */
[C---:B--2---:R-:W-:Y:S08]  /*589c0*/  HMMA.16816.F32 R24, R28.reuse, R22, R24 ;  /* 0x000000161c18723c */ /* 0x044ff00000001818 */
[----:B---3--:R-:W-:-:S15]  /*589d0*/  HMMA.16816.F32 R48, R28, R20, R48 ;  /* 0x000000141c30723c */ /* 0x008fde0000001830 */
[----:B------:R-:W-:-:S04]  /*589e0*/  NOP ;  /* 0x0000000000007918 */ /* 0x000fc80000000000 */
[----:B------:R-:W-:Y:S04]  /*589f0*/  STL.64 [R1+0x760], R48 ;  /* 0x0007603001007387 */ /* 0x000fe80000100a00 */
[----:B------:R0:W-:Y:S04]  /*58a00*/  STL.64 [R1+0x768], R50 ;  /* 0x0007683201007387 */ /* 0x0001e80000100a00 */
[----:B0-----:R-:W2:Y:S04]  /*58a10*/  LDL.LU.64 R50, [R1+0x5228] ;  /* 0x0052280001327983 */ /* 0x001ea80000300a00 */
[----:B------:R-:W-:Y:S04]  /*58a20*/  STL.64 [R1+0x770], R24 ;  /* 0x0007701801007387 */ /* 0x000fe80000100a00 */
[----:B------:R0:W-:Y:S04]  /*58a30*/  STL.64 [R1+0x778], R26 ;  /* 0x0007781a01007387 */ /* 0x0001e80000100a00 */
[----:B0-----:R-:W3:Y:S04]  /*58a40*/  LDL.LU.64 R26, [R1+0x5220] ;  /* 0x00522000011a7983 */ /* 0x001ee80000300a00 */
[----:B------:R-:W4:Y:S01]  /*58a50*/  LDL.LU.64 R24, [R1+0x5218] ;  /* 0x0052180001187983 */ /* 0x000f220000300a00 */
[----:B--2---:R-:W-:Y:S01]  /*58a60*/  IMAD R38, R51, 0x100, R50 ;  /* 0x0000010033267824 */ /* 0x004fe200078e0232 */
[C---:B---3--:R-:W-:Y:S08]  /*58a70*/  HMMA.16816.F32 R52, R28.reuse, R26, R52 ;  /* 0x0000001a1c34723c */ /* 0x048ff00000001834 */
[----:B----4-:R-:W-:-:S15]  /*58a80*/  HMMA.16816.F32 R56, R28, R24, R56 ;  /* 0x000000181c38723c */ /* 0x010fde0000001838 */
[----:B------:R-:W-:-:S04]  /*58a90*/  NOP ;  /* 0x0000000000007918 */ /* 0x000fc80000000000 */
[----:B------:R0:W-:Y:S04]  /*58aa0*/  STL.64 [R1+0x780], R56 ;  /* 0x0007803801007387 */ /* 0x0001e80000100a00 */
[----:B------:R1:W-:Y:S04]  /*58ab0*/  STL.64 [R1+0x788], R58 ;  /* 0x0007883a01007387 */ /* 0x0003e80000100a00 */
[----:B------:R-:W2:Y:S04]  /*58ac0*/  LDL.LU.64 R48, [R1+0x7c0] ;  /* 0x0007c00001307983 */ /* 0x000ea80000300a00 */
[----:B------:R3:W-:Y:S04]  /*58ad0*/  STL.64 [R1+0x7b0], R52 ;  /* 0x0007b03401007387 */ /* 0x0007e80000100a00 */
[----:B------:R4:W-:Y:S04]  /*58ae0*/  STL.64 [R1+0x7b8], R54 ;  /* 0x0007b83601007387 */ /* 0x0009e80000100a00 */
[----:B------:R-:W2:Y:S01]  /*58af0*/  LDL.LU.64 R50, [R1+0x7c8] ;  /* 0x0007c80001327983 */ /* 0x000ea20000300a00 */
[----:B------:R-:W-:Y:S03]  /*58b00*/  HMMA.16816.F32 R28, R28, R32, R40 ;  /* 0x000000201c1c723c */ /* 0x000fe60000001828 */
[----:B0-----:R-:W2:Y:S01]  /*58b10*/  LDL.LU.64 R56, [R1+0x710] ;  /* 0x0007100001387983 */ /* 0x001ea20000300a00 */
[----:B------:R-:W-:-:S03]  /*58b20*/  IMAD R39, R45, 0x100, R44 ;  /* 0x000001002d277824 */ /* 0x000fc600078e022c */
[----:B-1----:R-:W2:Y:S01]  /*58b30*/  LDL.LU.64 R58, [R1+0x718] ;  /* 0x00071800013a7983 */ /* 0x002ea20000300a00 */
[----:B------:R-:W-:-:S03]  /*58b40*/  IMAD R60, R47, 0x100, R46 ;  /* 0x000001002f3c7824 */ /* 0x000fc600078e022e */
[----:B---3--:R-:W3:Y:S01]  /*58b50*/  LDL.LU.64 R52, [R1+0x700] ;  /* 0x0007000001347983 */ /* 0x008ee20000300a00 */
[----:B------:R-:W-:-:S03]  /*58b60*/  IMAD R61, R0, 0x100, R61 ;  /* 0x00000100003d7824 */ /* 0x000fc600078e023d */
[----:B----4-:R-:W3:Y:S04]  /*58b70*/  LDL.LU.64 R54, [R1+0x708] ;  /* 0x0007080001367983 */ /* 0x010ee80000300a00 */
[----:B------:R-:W4:Y:S04]  /*58b80*/  LDL.LU.64 R44, [R1+0x6e0] ;  /* 0x0006e000012c7983 */ /* 0x000f280000300a00 */
[----:B------:R-:W4:Y:S04]  /*58b90*/  LDL.LU.64 R46, [R1+0x6e8] ;  /* 0x0006e800012e7983 */ /* 0x000f280000300a00 */
[----:B------:R-:W4:Y:S04]  /*58ba0*/  LDL.LU.64 R40, [R1+0x6c0] ;  /* 0x0006c00001287983 */ /* 0x000f280000300a00 */
[----:B------:R-:W4:Y:S04]  /*58bb0*/  LDL.LU.64 R42, [R1+0x6c8] ;  /* 0x0006c800012a7983 */ /* 0x000f280000300a00 */
[----:B------:R0:W-:Y:S04]  /*58bc0*/  STL.64 [R1+0x7a0], R28 ;  /* 0x0007a01c01007387 */ /* 0x0001e80000100a00 */
[----:B------:R1:W-:Y:S01]  /*58bd0*/  STL.64 [R1+0x7a8], R30 ;  /* 0x0007a81e01007387 */ /* 0x0003e20000100a00 */
[----:B0-----:R-:W-:-:S02]  /*58be0*/  F2FP.F16.E4M3.UNPACK_B R28, R38 ;  /* 0x00000026ff1c723e */ /* 0x001fc400020006ff */
[----:B------:R-:W-:Y:S02]  /*58bf0*/  F2FP.F16.E4M3.UNPACK_B R29, R39 ;  /* 0x00000027ff1d723e */ /* 0x000fe400020006ff */
[----:B-1----:R-:W-:Y:S02]  /*58c00*/  F2FP.F16.E4M3.UNPACK_B R30, R60 ;  /* 0x0000003cff1e723e */ /* 0x002fe400020006ff */
[----:B------:R-:W-:-:S07]  /*58c10*/  F2FP.F16.E4M3.UNPACK_B R31, R61 ;  /* 0x0000003dff1f723e */ /* 0x000fce00020006ff */
[C---:B--2---:R-:W-:Y:S01]  /*58c20*/  HMMA.16816.F32 R48, R28.reuse, R36, R48 ;  /* 0x000000241c30723c */ /* 0x044fe20000001830 */
[----:B------:R-:W2:Y:S04]  /*58c30*/  LDL.LU.64 R36, [R1+0x6f0] ;  /* 0x0006f00001247983 */ /* 0x000ea80000300a00 */
[----:B------:R-:W2:Y:S03]  /*58c40*/  LDL.LU.64 R38, [R1+0x6f8] ;  /* 0x0006f80001267983 */ /* 0x000ea60000300a00 */
[C---:B------:R-:W-:Y:S08]  /*58c50*/  HMMA.16816.F32 R56, R28.reuse, R34, R56 ;  /* 0x000000221c38723c */ /* 0x040ff00000001838 */
[C---:B---3--:R-:W-:Y:S03]  /*58c60*/  HMMA.16816.F32 R52, R28.reuse, R2, R52 ;  /* 0x000000021c34723c */ /* 0x048fe60000001834 */
[----:B------:R0:W-:Y:S04]  /*58c70*/  STL.64 [R1+0x8a0], R48 ;  /* 0x0008a03001007387 */ /* 0x0001e80000100a00 */
[----:B------:R1:W-:Y:S04]  /*58c80*/  STL.64 [R1+0x8a8], R50 ;  /* 0x0008a83201007387 */ /* 0x0003e80000100a00 */
[----:B0-----:R-:W3:Y:S04]  /*58c90*/  LDL.LU.64 R48, [R1+0x6b0] ;  /* 0x0006b00001307983 */ /* 0x001ee80000300a00 */
[----:B-1----:R-:W3:Y:S04]  /*58ca0*/  LDL.LU.64 R50, [R1+0x6b8] ;  /* 0x0006b80001327983 */ /* 0x002ee80000300a00 */
[----:B------:R-:W-:Y:S04]  /*58cb0*/  STL.64 [R1+0x890], R56 ;  /* 0x0008903801007387 */ /* 0x000fe80000100a00 */
[----:B------:R0:W-:Y:S04]  /*58cc0*/  STL.64 [R1+0x898], R58 ;  /* 0x0008983a01007387 */ /* 0x0001e80000100a00 */
[----:B0-----:R-:W3:Y:S04]  /*58cd0*/  LDL.LU.64 R58, [R1+0x5210] ;  /* 0x00521000013a7983 */ /* 0x001ee80000300a00 */
[----:B------:R-:W3:Y:S04]  /*58ce0*/  LDL.LU.64 R56, [R1+0x5208] ;  /* 0x0052080001387983 */ /* 0x000ee80000300a00 */
[----:B------:R-:W-:Y:S04]  /*58cf0*/  STL.64 [R1+0x880], R52 ;  /* 0x0008803401007387 */ /* 0x000fe80000100a00 */
[----:B------:R0:W-:Y:S04]  /*58d00*/  STL.64 [R1+0x888], R54 ;  /* 0x0008883601007387 */ /* 0x0001e80000100a00 */
[----:B0-----:R-:W3:Y:S04]  /*58d10*/  LDL.LU.64 R54, [R1+0x5200] ;  /* 0x0052000001367983 */ /* 0x001ee80000300a00 */
[----:B------:R-:W3:Y:S01]  /*58d20*/  LDL.LU.64 R52, [R1+0x51f8] ;  /* 0x0051f80001347983 */ /* 0x000ee20000300a00 */
[C---:B----4-:R-:W-:Y:S08]  /*58d30*/  HMMA.16816.F32 R40, R28.reuse, R8, R40 ;  /* 0x000000081c28723c */ /* 0x050ff00000001828 */
[----:B--2---:R-:W-:-:S15]  /*58d40*/  HMMA.16816.F32 R36, R28, R4, R36 ;  /* 0x000000041c24723c */ /* 0x004fde0000001824 */
[----:B------:R-:W-:-:S04]  /*58d50*/  NOP ;  /* 0x0000000000007918 */ /* 0x000fc80000000000 */
[----:B------:R0:W-:Y:S04]  /*58d60*/  STL.64 [R1+0x870], R36 ;  /* 0x0008702401007387 */ /* 0x0001e80000100a00 */
[----:B------:R1:W-:Y:S04]  /*58d70*/  STL.64 [R1+0x878], R38 ;  /* 0x0008782601007387 */ /* 0x0003e80000100a00 */
[----:B0-----:R-:W2:Y:S04]  /*58d80*/  LDL.LU.64 R36, [R1+0x6a0] ;  /* 0x0006a00001247983 */ /* 0x001ea80000300a00 */
[----:B-1----:R-:W2:Y:S01]  /*58d90*/  LDL.LU.64 R38, [R1+0x6a8] ;  /* 0x0006a80001267983 */ /* 0x002ea20000300a00 */
[----:B------:R-:W-:Y:S03]  /*58da0*/  HMMA.16816.F32 R4, R28, R6, R44 ;  /* 0x000000061c04723c */ /* 0x000fe6000000182c */
[----:B------:R-:W4:Y:S04]  /*58db0*/  LDL.LU.64 R44, [R1+0x690] ;  /* 0x00069000012c7983 */ /* 0x000f280000300a00 */
[----:B------:R-:W4:-:S12]  /*58dc0*/  LDL.LU.64 R46, [R1+0x698] ;  /* 0x00069800012e7983 */ /* 0x000f180000300a00 */
[----:B------:R0:W-:Y:S04]  /*58dd0*/  STL.64 [R1+0x860], R4 ;  /* 0x0008600401007387 */ /* 0x0001e80000100a00 */
[----:B------:R-:W-:Y:S04]  /*58de0*/  STL.64 [R1+0x868], R6 ;  /* 0x0008680601007387 */ /* 0x000fe80000100a00 */
[----:B------:R-:W4:Y:S04]  /*58df0*/  LDL.LU R2, [R1+0x1054] ;  /* 0x0010540001027983 */ /* 0x000f280000300800 */
[----:B------:R-:W4:Y:S04]  /*58e00*/  LDL.LU R3, [R1+0x105c] ;  /* 0x00105c0001037983 */ /* 0x000f280000300800 */
[----:B0-----:R-:W4:Y:S04]  /*58e10*/  LDL.LU R4, [R1+0x1064] ;  /* 0x0010640001047983 */ /* 0x001f280000300800 */
[----:B------:R-:W4:Y:S04]  /*58e20*/  LDL.LU R5, [R1+0x106c] ;  /* 0x00106c0001057983 */ /* 0x000f280000300800 */
[----:B------:R0:W-:Y:S04]  /*58e30*/  STL.64 [R1+0x850], R40 ;  /* 0x0008502801007387 */ /* 0x0001e80000100a00 */
[----:B------:R1:W-:Y:S04]  /*58e40*/  STL.64 [R1+0x858], R42 ;  /* 0x0008582a01007387 */ /* 0x0003e80000100a00 */
[----:B0-----:R-:W4:Y:S04]  /*58e50*/  LDL.LU.64 R40, [R1+0x680] ;  /* 0x0006800001287983 */ /* 0x001f280000300a00 */
[----:B-1----:R-:W4:Y:S01]  /*58e60*/  LDL.LU.64 R42, [R1+0x688] ;  /* 0x00068800012a7983 */ /* 0x002f220000300a00 */
[----:B---3--:R-:W-:Y:S03]  /*58e70*/  HMMA.16816.F32 R48, R28, R10, R48 ;  /* 0x0000000a1c30723c */ /* 0x008fe60000001830 */
[----:B------:R-:W3:-:S15]  /*58e80*/  LDL.LU R8, [R1+0x1070] ;  /* 0x0010700001087983 */ /* 0x000ede0000300800 */
[----:B------:R-:W-:Y:S01]  /*58e90*/  NOP ;  /* 0x0000000000007918 */ /* 0x000fe20000000000 */
[----:B------:R0:W-:Y:S04]  /*58ea0*/  STL.64 [R1+0x840], R48 ;  /* 0x0008403001007387 */ /* 0x0001e80000100a00 */
[----:B------:R1:W-:Y:S04]  /*58eb0*/  STL.64 [R1+0x848], R50 ;  /* 0x0008483201007387 */ /* 0x0003e80000100a00 */
[----:B0-----:R-:W3:Y:S04]  /*58ec0*/  LDL.LU.64 R48, [R1+0x660] ;  /* 0x0006600001307983 */ /* 0x001ee80000300a00 */
[----:B-1----:R-:W3:Y:S04]  /*58ed0*/  LDL.LU.64 R50, [R1+0x668] ;  /* 0x0006680001327983 */ /* 0x002ee80000300a00 */
[----:B------:R-:W3:Y:S04]  /*58ee0*/  LDL.LU R10, [R1+0x1060] ;  /* 0x00106000010a7983 */ /* 0x000ee80000300800 */
[----:B------:R-:W3:Y:S01]  /*58ef0*/  LDL.LU R11, [R1+0x1068] ;  /* 0x00106800010b7983 */ /* 0x000ee20000300800 */
[C---:B--2---:R-:W-:Y:S08]  /*58f00*/  HMMA.16816.F32 R36, R28.reuse, R12, R36 ;  /* 0x0000000c1c24723c */ /* 0x044ff00000001824 */
[C---:B----4-:R-:W-:Y:S11]  /*58f10*/  HMMA.16816.F32 R44, R28.reuse, R14, R44 ;  /* 0x0000000e1c2c723c */ /* 0x050ff6000000182c */
[----:B------:R0:W-:Y:S04]  /*58f20*/  STL.64 [R1+0x830], R36 ;  /* 0x0008302401007387 */ /* 0x0001e80000100a00 */
[----:B------:R-:W-:Y:S04]  /*58f30*/  STL.64 [R1+0x838], R38 ;  /* 0x0008382601007387 */ /* 0x000fe80000100a00 */
[----:B0-----:R-:W2:Y:S04]  /*58f40*/  LDL.LU R36, [R1+0xa50] ;  /* 0x000a500001247983 */ /* 0x001ea80000300800 */
[----:B------:R-:W4:Y:S04]  /*58f50*/  LDL.LU R37, [R1+0xa54] ;  /* 0x000a540001257983 */ /* 0x000f280000300800 */
[----:B------:R-:W2:Y:S04]  /*58f60*/  LDL.LU R34, [R1+0xa70] ;  /* 0x000a700001227983 */ /* 0x000ea80000300800 */
[----:B------:R-:W2:Y:S04]  /*58f70*/  LDL.LU.64 R12, [R1+0x650] ;  /* 0x00065000010c7983 */ /* 0x000ea80000300a00 */
[----:B------:R-:W2:Y:S04]  /*58f80*/  LDL.LU.64 R14, [R1+0x658] ;  /* 0x00065800010e7983 */ /* 0x000ea80000300a00 */
[----:B------:R0:W-:Y:S04]  /*58f90*/  STL.64 [R1+0x820], R44 ;  /* 0x0008202c01007387 */ /* 0x0001e80000100a00 */
[----:B------:R1:W-:Y:S01]  /*58fa0*/  STL.64 [R1+0x828], R46 ;  /* 0x0008282e01007387 */ /* 0x0003e20000100a00 */
[C---:B------:R-:W-:Y:S03]  /*58fb0*/  HMMA.16816.F32 R40, R28.reuse, R16, R40 ;  /* 0x000000101c28723c */ /* 0x040fe60000001828 */
[----:B0-----:R-:W4:Y:S04]  /*58fc0*/  LDL.LU.64 R44, [R1+0x640] ;  /* 0x00064000012c7983 */ /* 0x001f280000300a00 */
[----:B-1----:R-:W4:Y:S04]  /*58fd0*/  LDL.LU.64 R46, [R1+0x648] ;  /* 0x00064800012e7983 */ /* 0x002f280000300a00 */
[----:B------:R-:W4:Y:S04]  /*58fe0*/  LDL.LU R35, [R1+0xa74] ;  /* 0x000a740001237983 */ /* 0x000f280000300800 */
        /* <DEDUP_REMOVED lines=8> */
[----:B------:R-:W-:Y:S04]  /*59070*/  STL.64 [R1+0x800], R48 ;  /* 0x0008003001007387 */ /* 0x000fe80000100a00 */
[----:B------:R0:W-:Y:S04]  /*59080*/  STL.64 [R1+0x808], R50 ;  /* 0x0008083201007387 */ /* 0x0001e80000100a00 */
[----:B0-----:R-:W3:Y:S04]  /*59090*/  LDL.LU.64 R50, [R1+0x51f0] ;  /* 0x0051f00001327983 */ /* 0x001ee80000300a00 */
[----:B------:R-:W3:Y:S01]  /*590a0*/  LDL.LU.64 R48, [R1+0x51e8] ;  /* 0x0051e80001307983 */ /* 0x000ee20000300a00 */
[C---:B--2---:R-:W-:Y:S08]  /*590b0*/  HMMA.16816.F32 R12, R28.reuse, R20, R12 ;  /* 0x000000141c0c723c */ /* 0x044ff0000000180c */
[----:B----4-:R-:W-:Y:S11]  /*590c0*/  HMMA.16816.F32 R20, R28, R22, R44 ;  /* 0x000000161c14723c */ /* 0x010ff6000000182c */
[----:B------:R0:W-:Y:S01]  /*590d0*/  STL.64 [R1+0x7f0], R12 ;  /* 0x0007f00c01007387 */ /* 0x0001e20000100a00 */
[----:B------:R-:W-:-:S03]  /*590e0*/  IMAD.MOV.U32 R0, RZ, RZ, R15 ;  /* 0x000000ffff007224 */ /* 0x000fc600078e000f */
[----:B------:R1:W-:Y:S04]  /*590f0*/  STL [R1+0x7f8], R14 ;  /* 0x0007f80e01007387 */ /* 0x0003e80000100800 */
[----:B0-----:R-:W2:Y:S04]  /*59100*/  LDL.LU.64 R12, [R1+0x610] ;  /* 0x00061000010c7983 */ /* 0x001ea80000300a00 */
[----:B-1----:R-:W2:Y:S04]  /*59110*/  LDL.LU.64 R14, [R1+0x618] ;  /* 0x00061800010e7983 */ /* 0x002ea80000300a00 */
[----:B------:R-:W4:Y:S04]  /*59120*/  LDL.LU R6, [R1+0xa94] ;  /* 0x000a940001067983 */ /* 0x000f280000300800 */
[----:B------:R-:W4:Y:S04]  /*59130*/  LDL.LU R7, [R1+0xac0] ;  /* 0x000ac00001077983 */ /* 0x000f280000300800 */
[----:B------:R-:W4:Y:S04]  /*59140*/  LDL.LU R61, [R1+0xac4] ;  /* 0x000ac400013d7983 */ /* 0x000f280000300800 */
[----:B------:R-:W4:Y:S04]  /*59150*/  LDL.LU R60, [R1+0xab0] ;  /* 0x000ab000013c7983 */ /* 0x000f280000300800 */
[----:B------:R-:W-:Y:S04]  /*59160*/  STL [R1+0x4ea0], R0 ;  /* 0x004ea00001007387 */ /* 0x000fe80000100800 */
[----:B------:R-:W4:Y:S04]  /*59170*/  LDL.LU.64 R46, [R1+0x51e0] ;  /* 0x0051e000012e7983 */ /* 0x000f280000300a00 */
[----:B------:R-:W4:Y:S04]  /*59180*/  LDL.LU.64 R44, [R1+0x51d8] ;  /* 0x0051d800012c7983 */ /* 0x000f280000300a00 */
[----:B------:R0:W-:Y:S01]  /*59190*/  STL.64 [R1+0x7e0], R20 ;  /* 0x0007e01401007387 */ /* 0x0001e20000100a00 */
[----:B------:R-:W-:Y:S03]  /*591a0*/  HMMA.16816.F32 R40, R28, R24, R40 ;  /* 0x000000181c28723c */ /* 0x000fe60000001828 */
[----:B------:R1:W-:Y:S04]  /*591b0*/  STL.64 [R1+0x7e8], R22 ;  /* 0x0007e81601007387 */ /* 0x0003e80000100a00 */
[----:B0-----:R-:W4:Y:S04]  /*591c0*/  LDL.LU.64 R20, [R1+0x620] ;  /* 0x0006200001147983 */ /* 0x001f280000300a00 */
[----:B-1----:R-:W4:Y:S04]  /*591d0*/  LDL.LU.64 R22, [R1+0x628] ;  /* 0x0006280001167983 */ /* 0x002f280000300a00 */
[----:B------:R-:W4:Y:S04]  /*591e0*/  LDL.LU R39, [R1+0xab4] ;  /* 0x000ab40001277983 */ /* 0x000f280000300800 */
[----:B------:R-:W-:Y:S01]  /*591f0*/  IMAD.MOV.U32 R0, RZ, RZ, R43 ;  /* 0x000000ffff007224 */ /* 0x000fe200078e002b */
[----:B------:R-:W4:Y:S04]  /*59200*/  LDL.LU R38, [R1+0xa60] ;  /* 0x000a600001267983 */ /* 0x000f280000300800 */
[----:B------:R-:W-:Y:S04]  /*59210*/  STL.64 [R1+0x7d0], R40 ;  /* 0x0007d02801007387 */ /* 0x000fe80000100a00 */
[----:B------:R0:W-:Y:S04]  /*59220*/  STL [R1+0x7d8], R42 ;  /* 0x0007d82a01007387 */ /* 0x0001e80000100800 */
[----:B0-----:R-:W4:Y:S04]  /*59230*/  LDL.LU.64 R42, [R1+0x51d0] ;  /* 0x0051d000012a7983 */ /* 0x001f280000300a00 */
[----:B------:R-:W4:Y:S01]  /*59240*/  LDL.LU.64 R40, [R1+0x51c8] ;  /* 0x0051c80001287983 */ /* 0x000f220000300a00 */
[----:B---3--:R-:W-:-:S02]  /*59250*/  IMAD R2, R2, 0x100, R17 ;  /* 0x0000010002027824 */ /* 0x008fc400078e0211 */
[----:B------:R-:W-:Y:S02]  /*59260*/  IMAD R3, R3, 0x100, R10 ;  /* 0x0000010003037824 */ /* 0x000fe400078e020a */
[----:B------:R-:W-:Y:S02]  /*59270*/  IMAD R4, R4, 0x100, R11 ;  /* 0x0000010004047824 */ /* 0x000fe400078e020b */
[----:B------:R-:W-:Y:S01]  /*59280*/  IMAD R5, R5, 0x100, R8 ;  /* 0x0000010005057824 */ /* 0x000fe200078e0208 */
[----:B------:R-:W-:Y:S02]  /*59290*/  F2FP.F16.E4M3.UNPACK_B R36, R36.H1 ;  /* 0x00000024ff24723e */ /* 0x000fe400030006ff */
[----:B------:R-:W-:Y:S01]  /*592a0*/  F2FP.F16.E4M3.UNPACK_B R37, R37.H1 ;  /* 0x00000025ff25723e */ /* 0x000fe200030006ff */
[----:B------:R-:W-:Y:S01]  /*592b0*/  STL [R1+0x4ee8], R0 ;  /* 0x004ee80001007387 */ /* 0x000fe20000100800 */
[----:B------:R-:W-:Y:S02]  /*592c0*/  F2FP.F16.E4M3.UNPACK_B R34, R34.H1 ;  /* 0x00000022ff22723e */ /* 0x000fe400030006ff */
[----:B------:R-:W-:Y:S01]  /*592d0*/  F2FP.F16.E4M3.UNPACK_B R35, R35.H1 ;  /* 0x00000023ff23723e */ /* 0x000fe200030006ff */
[C---:B--2---:R-:W-:Y:S08]  /*592e0*/  HMMA.16816.F32 R12, R28.reuse, R32, R12 ;  /* 0x000000201c0c723c */ /* 0x044ff0000000180c */
[----:B----4-:R-:W-:Y:S01]  /*592f0*/  HMMA.16816.F32 R20, R28, R26, R20 ;  /* 0x0000001a1c14723c */ /* 0x010fe20000001814 */
[----:B------:R-:W-:-:S02]  /*59300*/  F2FP.F16.E4M3.UNPACK_B R28, R2 ;  /* 0x00000002ff1c723e */ /* 0x000fc400020006ff */
[----:B------:R-:W-:Y:S02]  /*59310*/  F2FP.F16.E4M3.UNPACK_B R29, R3 ;  /* 0x00000003ff1d723e */ /* 0x000fe400020006ff */
[----:B------:R-:W-:Y:S02]  /*59320*/  F2FP.F16.E4M3.UNPACK_B R30, R4 ;  /* 0x00000004ff1e723e */ /* 0x000fe400020006ff */
[----:B------:R-:W-:Y:S02]  /*59330*/  F2FP.F16.E4M3.UNPACK_B R31, R5 ;  /* 0x00000005ff1f723e */ /* 0x000fe400020006ff */
[----:B------:R-:W-:-:S10]  /*59340*/  F2FP.F16.E4M3.UNPACK_B R2, R9.H1 ;  /* 0x00000009ff02723e */ /* 0x000fd400030006ff */
[----:B------:R-:W-:Y:S04]  /*59350*/  STL.64 [R1+0x7c0], R20 ;  /* 0x0007c01401007387 */ /* 0x000fe80000100a00 */
[----:B------:R-:W-:Y:S04]  /*59360*/  STL.64 [R1+0x7c8], R22 ;  /* 0x0007c81601007387 */ /* 0x000fe80000100a00 */
[----:B------:R-:W-:Y:S01]  /*59370*/  STL.64 [R1+0x790], R12 ;  /* 0x0007900c01007387 */ /* 0x000fe20000100a00 */
[C---:B------:R-:W-:Y:S03]  /*59380*/  HMMA.16816.F32 R8, R28.reuse, R34, R44 ;  /* 0x000000221c08723c */ /* 0x040fe6000000182c */
[----:B------:R0:W-:Y:S05]  /*59390*/  STL.64 [R1+0x798], R14 ;  /* 0x0007980e01007387 */ /* 0x0001ea0000100a00 */
[----:B0-----:R-:W-:Y:S01]  /*593a0*/  HMMA.16816.F32 R12, R28, R36, R40 ;  /* 0x000000241c0c723c */ /* 0x001fe20000001828 */
[----:B------:R-:W-:-:S02]  /*593b0*/  F2FP.F16.E4M3.UNPACK_B R3, R6.H1 ;  /* 0x00000006ff03723e */ /* 0x000fc400030006ff */
[----:B------:R-:W-:Y:S02]  /*593c0*/  F2FP.F16.E4M3.UNPACK_B R4, R7.H1 ;  /* 0x00000007ff04723e */ /* 0x000fe400030006ff */
[----:B------:R-:W-:-:S06]  /*593d0*/  F2FP.F16.E4M3.UNPACK_B R5, R61.H1 ;  /* 0x0000003dff05723e */ /* 0x000fcc00030006ff */
[----:B------:R-:W-:-:S08]  /*593e0*/  IMAD.MOV.U32 R0, RZ, RZ, R11 ;  /* 0x000000ffff007224 */ /* 0x000fd000078e000b */
[----:B------:R-:W-:Y:S04]  /*593f0*/  STL.64 [R1+0x8c0], R12 ;  /* 0x0008c00c01007387 */ /* 0x000fe80000100a00 */
[----:B------:R0:W-:Y:S04]  /*59400*/  STL.64 [R1+0x8c8], R14 ;  /* 0x0008c80e01007387 */ /* 0x0001e80000100a00 */
[----:B------:R-:W-:Y:S04]  /*59410*/  STL.64 [R1+0x8e0], R8 ;  /* 0x0008e00801007387 */ /* 0x000fe80000100a00 */
[----:B------:R1:W-:Y:S01]  /*59420*/  STL [R1+0x8e8], R10 ;  /* 0x0008e80a01007387 */ /* 0x0003e20000100800 */
[C---:B0-----:R-:W-:Y:S08]  /*59430*/  HMMA.16816.F32 R12, R28.reuse, R4, R52 ;  /* 0x000000041c0c723c */ /* 0x041ff00000001834 */
[----:B-1----:R-:W-:Y:S01]  /*59440*/  HMMA.16816.F32 R8, R28, R2, R48 ;  /* 0x000000021c08723c */ /* 0x002fe20000001830 */
[----:B------:R-:W-:Y:S01]  /*59450*/  F2FP.F16.E4M3.UNPACK_B R6, R60.H1 ;  /* 0x0000003cff06723e */ /* 0x000fe200030006ff */
[----:B------:R-:W-:Y:S01]  /*59460*/  STL.64 [R1+0x51c0], R34 ;  /* 0x0051c02201007387 */ /* 0x000fe20000100a00 */
[----:B------:R-:W-:-:S03]  /*59470*/  F2FP.F16.E4M3.UNPACK_B R7, R39.H1 ;  /* 0x00000027ff07723e */ /* 0x000fc600030006ff */
[----:B------:R-:W-:-:S13]  /*59480*/  STL [R1+0x4f40], R0 ;  /* 0x004f400001007387 */ /* 0x000fda0000100800 */
[----:B------:R-:W-:Y:S04]  /*59490*/  STL.64 [R1+0x900], R8 ;  /* 0x0009000801007387 */ /* 0x000fe80000100a00 */
[----:B------:R-:W-:Y:S04]  /*594a0*/  STL.64 [R1+0x908], R10 ;  /* 0x0009080a01007387 */ /* 0x000fe80000100a00 */
[----:B------:R-:W-:Y:S04]  /*594b0*/  STL.64 [R1+0x910], R12 ;  /* 0x0009100c01007387 */ /* 0x000fe80000100a00 */
[----:B------:R0:W-:Y:S04]  /*594c0*/  STL.64 [R1+0x918], R14 ;  /* 0x0009180e01007387 */ /* 0x0001e80000100a00 */
[----:B------:R-:W2:Y:S01]  /*594d0*/  LDL.LU R40, [R1+0x70] ;  /* 0x0000700001287983 */ /* 0x000ea20000300800 */
[----:B0-----:R-:W-:-:S15]  /*594e0*/  HMMA.16816.F32 R12, R28, R6, R56 ;  /* 0x000000061c0c723c */ /* 0x001fde0000001838 */
[----:B------:R-:W-:-:S04]  /*594f0*/  NOP ;  /* 0x0000000000007918 */ /* 0x000fc80000000000 */
[----:B------:R0:W-:Y:S04]  /*59500*/  STL.64 [R1+0x930], R12 ;  /* 0x0009300c01007387 */ /* 0x0001e80000100a00 */
[----:B------:R1:W-:Y:S04]  /*59510*/  STL.64 [R1+0x938], R14 ;  /* 0x0009380e01007387 */ /* 0x0003e80000100a00 */
[----:B------:R-:W2:Y:S04]  /*59520*/  LDL.LU R41, [R1+0x74] ;  /* 0x0000740001297983 */ /* 0x000ea80000300800 */
[----:B------:R-:W2:Y:S04]  /*59530*/  LDL.LU R42, [R1+0x78] ;  /* 0x00007800012a7983 */ /* 0x000ea80000300800 */
[----:B------:R-:W2:Y:S04]  /*59540*/  LDL.LU R43, [R1+0x7c] ;  /* 0x00007c00012b7983 */ /* 0x000ea80000300800 */
[----:B------:R-:W3:Y:S04]  /*59550*/  LDL.LU R44, [R1+0x50] ;  /* 0x00005000012c7983 */ /* 0x000ee80000300800 */
[----:B------:R-:W3:Y:S04]  /*59560*/  LDL.LU R45, [R1+0x54] ;  /* 0x00005400012d7983 */ /* 0x000ee80000300800 */
[----:B------:R-:W3:Y:S04]  /*59570*/  LDL.LU R46, [R1+0x58] ;  /* 0x00005800012e7983 */ /* 0x000ee80000300800 */
[----:B------:R-:W3:Y:S04]  /*59580*/  LDL.LU R47, [R1+0x5c] ;  /* 0x00005c00012f7983 */ /* 0x000ee80000300800 */
[----:B------:R-:W4:Y:S04]  /*59590*/  LDL.LU R52, [R1+0x30] ;  /* 0x0000300001347983 */ /* 0x000f280000300800 */
[----:B------:R-:W4:Y:S04]  /*595a0*/  LDL.LU R53, [R1+0x34] ;  /* 0x0000340001357983 */ /* 0x000f280000300800 */
[----:B------:R-:W4:Y:S04]  /*595b0*/  LDL.LU R54, [R1+0x38] ;  /* 0x0000380001367983 */ /* 0x000f280000300800 */
[----:B------:R-:W4:Y:S04]  /*595c0*/  LDL.LU R55, [R1+0x3c] ;  /* 0x00003c0001377983 */ /* 0x000f280000300800 */
[----:B------:R-:W2:Y:S04]  /*595d0*/  LDL.LU R32, [R1] ;  /* 0x0000000001207983 */ /* 0x000ea80000300800 */
[----:B------:R-:W2:Y:S04]  /*595e0*/  LDL.LU R33, [R1+0x4] ;  /* 0x0000040001217983 */ /* 0x000ea80000300800 */
[----:B------:R-:W2:Y:S04]  /*595f0*/  LDL.LU R34, [R1+0x8] ;  /* 0x0000080001227983 */ /* 0x000ea80000300800 */
[----:B------:R-:W2:Y:S04]  /*59600*/  LDL.LU R35, [R1+0xc] ;  /* 0x00000c0001237983 */ /* 0x000ea80000300800 */
[----:B------:R-:W2:Y:S04]  /*59610*/  LDL.LU R9, [R1+0xa64] ;  /* 0x000a640001097983 */ /* 0x000ea80000300800 */
[----:B------:R-:W3:Y:S04]  /*59620*/  LDL.LU R10, [R1+0xa80] ;  /* 0x000a8000010a7983 */ /* 0x000ee80000300800 */
[----:B------:R-:W4:Y:S04]  /*59630*/  LDL.LU R11, [R1+0xa84] ;  /* 0x000a8400010b7983 */ /* 0x000f280000300800 */
[----:B0-----:R-:W4:Y:S04]  /*59640*/  LDL.LU R12, [R1+0xaa0] ;  /* 0x000aa000010c7983 */ /* 0x001f280000300800 */
[----:B------:R-:W4:Y:S04]  /*59650*/  LDL.LU R13, [R1+0xaa4] ;  /* 0x000aa400010d7983 */ /* 0x000f280000300800 */
[----:B-1----:R-:W4:Y:S04]  /*59660*/  LDL.LU R14, [R1+0xad0] ;  /* 0x000ad000010e7983 */ /* 0x002f280000300800 */
        /* <DEDUP_REMOVED lines=16> */
[----:B------:R-:W4:Y:S01]  /*59770*/  LDL.LU R24, [R1+0x60] ;  /* 0x0000600001187983 */ /* 0x000f220000300800 */
[----:B------:R-:W-:-:S03]  /*59780*/  F2FP.F16.E4M3.UNPACK_B R8, R38.H1 ;  /* 0x00000026ff08723e */ /* 0x000fc600030006ff */
[----:B------:R-:W4:Y:S04]  /*59790*/  LDL.LU R25, [R1+0x64] ;  /* 0x0000640001197983 */ /* 0x000f280000300800 */
[----:B------:R-:W4:Y:S04]  /*597a0*/  LDL.LU R26, [R1+0x68] ;  /* 0x00006800011a7983 */ /* 0x000f280000300800 */
[----:B------:R-:W4:Y:S04]  /*597b0*/  LDL.LU R27, [R1+0x6c] ;  /* 0x00006c00011b7983 */ /* 0x000f280000300800 */
[----:B------:R-:W4:Y:S04]  /*597c0*/  LDL.LU R39, [R1+0xb14] ;  /* 0x000b140001277983 */ /* 0x000f280000300800 */
[----:B------:R-:W4:Y:S04]  /*597d0*/  LDL.LU R38, [R1+0xb20] ;  /* 0x000b200001267983 */ /* 0x000f280000300800 */
[----:B------:R-:W-:Y:S04]  /*597e0*/  STL.64 [R1+0x5198], R6 ;  /* 0x0051980601007387 */ /* 0x000fe80000100a00 */
[----:B------:R0:W-:Y:S04]  /*597f0*/  STL.64 [R1+0x5190], R4 ;  /* 0x0051900401007387 */ /* 0x0001e80000100a00 */
[----:B0-----:R-:W4:Y:S04]  /*59800*/  LDL.LU R4, [R1+0x10] ;  /* 0x0000100001047983 */ /* 0x001f280000300800 */
[----:B------:R-:W4:Y:S04]  /*59810*/  LDL.LU R5, [R1+0x14] ;  /* 0x0000140001057983 */ /* 0x000f280000300800 */
[----:B------:R-:W4:Y:S04]  /*59820*/  LDL.LU R6, [R1+0x18] ;  /* 0x0000180001067983 */ /* 0x000f280000300800 */
[----:B------:R-:W4:Y:S01]  /*59830*/  LDL.LU R7, [R1+0x1c] ;  /* 0x00001c0001077983 */ /* 0x000f220000300800 */
[----:B--2---:R-:W-:-:S02]  /*59840*/  F2FP.F16.E4M3.UNPACK_B R9, R9.H1 ;  /* 0x00000009ff09723e */ /* 0x004fc400030006ff */
[----:B---3--:R-:W-:Y:S02]  /*59850*/  F2FP.F16.E4M3.UNPACK_B R10, R10.H1 ;  /* 0x0000000aff0a723e */ /* 0x008fe400030006ff */
[----:B----4-:R-:W-:-:S03]  /*59860*/  F2FP.F16.E4M3.UNPACK_B R11, R11.H1 ;  /* 0x0000000bff0b723e */ /* 0x010fc600030006ff */
[----:B------:R-:W-:Y:S01]  /*59870*/  HMMA.16816.F32 R32, R28, R8, R32 ;  /* 0x000000081c20723c */ /* 0x000fe20000001820 */
[----:B------:R-:W-:Y:S02]  /*59880*/  F2FP.F16.E4M3.UNPACK_B R12, R12.H1 ;  /* 0x0000000cff0c723e */ /* 0x000fe400030006ff */
[----:B------:R-:W-:-:S15]  /*59890*/  F2FP.F16.E4M3.UNPACK_B R13, R13.H1 ;  /* 0x0000000dff0d723e */ /* 0x000fde00030006ff */
[----:B------:R-:W-:Y:S01]  /*598a0*/  NOP ;  /* 0x0000000000007918 */ /* 0x000fe20000000000 */
[----:B------:R-:W-:Y:S04]  /*598b0*/  STL.64 [R1+0x940], R32 ;  /* 0x0009402001007387 */ /* 0x000fe80000100a00 */
[----:B------:R0:W-:Y:S04]  /*598c0*/  STL.64 [R1+0x948], R34 ;  /* 0x0009482201007387 */ /* 0x0001e80000100a00 */
[----:B0-----:R-:W2:Y:S04]  /*598d0*/  LDL.LU.64 R34, [R1+0x51c0] ;  /* 0x0051c00001227983 */ /* 0x001ea80000300a00 */
[----:B------:R-:W-:Y:S04]  /*598e0*/  STL.64 [R1+0x51a8], R10 ;  /* 0x0051a80a01007387 */ /* 0x000fe80000100a00 */
[----:B------:R-:W-:Y:S01]  /*598f0*/  STL.64 [R1+0x51a0], R8 ;  /* 0x0051a00801007387 */ /* 0x000fe20000100a00 */
[----:B------:R-:W-:-:S02]  /*59900*/  F2FP.F16.E4M3.UNPACK_B R14, R14.H1 ;  /* 0x0000000eff0e723e */ /* 0x000fc400030006ff */
[----:B------:R-:W-:Y:S02]  /*59910*/  F2FP.F16.E4M3.UNPACK_B R15, R15.H1 ;  /* 0x0000000fff0f723e */ /* 0x000fe400030006ff */
[----:B------:R-:W-:Y:S02]  /*59920*/  F2FP.F16.E4M3.UNPACK_B R16, R16.H1 ;  /* 0x00000010ff10723e */ /* 0x000fe400030006ff */
[----:B------:R-:W-:Y:S02]  /*59930*/  F2FP.F16.E4M3.UNPACK_B R17, R17.H1 ;  /* 0x00000011ff11723e */ /* 0x000fe400030006ff */
[----:B------:R-:W-:Y:S01]  /*59940*/  F2FP.F16.E4M3.UNPACK_B R18, R18.H1 ;  /* 0x00000012ff12723e */ /* 0x000fe200030006ff */
[----:B------:R-:W-:-:S15]  /*59950*/  HMMA.16816.F32 R4, R28, R10, R4 ;  /* 0x0000000a1c04723c */ /* 0x000fde0000001804 */
[----:B------:R-:W-:-:S04]  /*59960*/  NOP ;  /* 0x0000000000007918 */ /* 0x000fc80000000000 */
[----:B------:R-:W-:Y:S04]  /*59970*/  STL.64 [R1+0x960], R4 ;  /* 0x0009600401007387 */ /* 0x000fe80000100a00 */
[----:B------:R0:W-:Y:S02]  /*59980*/  STL.64 [R1+0x968], R6 ;  /* 0x0009680601007387 */ /* 0x0001e40000100a00 */
[----:B0-----:R-:W-:-:S15]  /*59990*/  HMMA.16816.F32 R4, R28, R12, R56 ;  /* 0x0000000c1c04723c */ /* 0x001fde0000001838 */
[----:B------:R-:W-:-:S04]  /*599a0*/  NOP ;  /* 0x0000000000007918 */ /* 0x000fc80000000000 */
[----:B------:R-:W-:Y:S04]  /*599b0*/  STL.64 [R1+0x980], R4 ;  /* 0x0009800401007387 */ /* 0x000fe80000100a00 */
[----:B------:R0:W-:Y:S02]  /*599c0*/  STL.64 [R1+0x988], R6 ;  /* 0x0009880601007387 */ /* 0x0001e40000100a00 */
[----:B0-----:R-:W-:Y:S02]  /*599d0*/  HMMA.16816.F32 R4, R28, R14, R52 ;  /* 0x0000000e1c04723c */ /* 0x001fe40000001834 */
[----:B------:R-:W-:Y:S04]  /*599e0*/  STL.64 [R1+0x51b8], R14 ;  /* 0x0051b80e01007387 */ /* 0x000fe80000100a00 */
[----:B------:R-:W-:-:S13]  /*599f0*/  STL.64 [R1+0x51b0], R12 ;  /* 0x0051b00c01007387 */ /* 0x000fda0000100a00 */
[----:B------:R-:W-:Y:S04]  /*59a00*/  STL.64 [R1+0x9a0], R4 ;  /* 0x0009a00401007387 */ /* 0x000fe80000100a00 */
[----:B------:R0:W-:Y:S02]  /*59a10*/  STL.64 [R1+0x9a8], R6 ;  /* 0x0009a80601007387 */ /* 0x0001e40000100a00 */
[----:B0-----:R-:W-:Y:S01]  /*59a20*/  HMMA.16816.F32 R4, R28, R16, R48 ;  /* 0x000000101c04723c */ /* 0x001fe20000001830 */
[----:B------:R-:W-:Y:S02]  /*59a30*/  F2FP.F16.E4M3.UNPACK_B R19, R19.H1 ;  /* 0x00000013ff13723e */ /* 0x000fe400030006ff */
[----:B------:R-:W-:-:S15]  /*59a40*/  F2FP.F16.E4M3.UNPACK_B R20, R21.H1 ;  /* 0x00000015ff14723e */ /* 0x000fde00030006ff */
[----:B------:R-:W-:Y:S01]  /*59a50*/  NOP ;  /* 0x0000000000007918 */ /* 0x000fe20000000000 */
[----:B------:R-:W-:Y:S04]  /*59a60*/  STL.64 [R1+0x9c0], R4 ;  /* 0x0009c00401007387 */ /* 0x000fe80000100a00 */
[----:B------:R0:W-:Y:S02]  /*59a70*/  STL.64 [R1+0x9c8], R6 ;  /* 0x0009c80601007387 */ /* 0x0001e40000100a00 */
[----:B0-----:R-:W-:Y:S01]  /*59a80*/  HMMA.16816.F32 R4, R28, R18, R44 ;  /* 0x000000121c04723c */ /* 0x001fe2000000182c */
[----:B------:R-:W-:Y:S01]  /*59a90*/  F2FP.F16.E4M3.UNPACK_B R21, R61.H1 ;  /* 0x0000003dff15723e */ /* 0x000fe200030006ff */
        /* <DEDUP_REMOVED lines=9> */
[----:B------:R0:W-:Y:S04]  /*59b30*/  STL.64 [R1+0x9e8], R6 ;  /* 0x0009e80601007387 */ /* 0x0001e80000100a00 */
[----:B------:R-:W3:Y:S01]  /*59b40*/  LDL.LU R48, [R1+0x1f0] ;  /* 0x0001f00001307983 */ /* 0x000ee20000300800 */
[----:B0-----:R-:W-:-:S15]  /*59b50*/  HMMA.16816.F32 R4, R28, R22, R40 ;  /* 0x000000161c04723c */ /* 0x001fde0000001828 */
[----:B------:R-:W-:-:S04]  /*59b60*/  NOP ;  /* 0x0000000000007918 */ /* 0x000fc80000000000 */
[----:B------:R0:W-:Y:S04]  /*59b70*/  STL.64 [R1+0xa10], R4 ;  /* 0x000a100401007387 */ /* 0x0001e80000100a00 */
[----:B------:R1:W-:Y:S04]  /*59b80*/  STL.64 [R1+0xa18], R6 ;  /* 0x000a180601007387 */ /* 0x0003e80000100a00 */
[----:B------:R-:W3:Y:S04]  /*59b90*/  LDL.LU R49, [R1+0x1f4] ;  /* 0x0001f40001317983 */ /* 0x000ee80000300800 */
[----:B------:R-:W3:Y:S04]  /*59ba0*/  LDL.LU R50, [R1+0x1f8] ;  /* 0x0001f80001327983 */ /* 0x000ee80000300800 */
[----:B------:R-:W3:Y:S04]  /*59bb0*/  LDL.LU R51, [R1+0x1fc] ;  /* 0x0001fc0001337983 */ /* 0x000ee80000300800 */
[----:B------:R-:W4:Y:S04]  /*59bc0*/  LDL.LU R56, [R1+0x210] ;  /* 0x0002100001387983 */ /* 0x000f280000300800 */
[----:B------:R-:W4:Y:S04]  /*59bd0*/  LDL.LU R57, [R1+0x214] ;  /* 0x0002140001397983 */ /* 0x000f280000300800 */
[----:B------:R-:W4:Y:S04]  /*59be0*/  LDL.LU R58, [R1+0x218] ;  /* 0x00021800013a7983 */ /* 0x000f280000300800 */
        /* <DEDUP_REMOVED lines=14> */
[----:B------:R-:W3:Y:S04]  /*59cd0*/  LDL.LU R26, [R1+0xb30] ;  /* 0x000b3000011a7983 */ /* 0x000ee80000300800 */
[----:B------:R-:W4:Y:S04]  /*59ce0*/  LDL.LU R27, [R1+0xb34] ;  /* 0x000b3400011b7983 */ /* 0x000f280000300800 */
[----:B------:R-:W4:Y:S04]  /*59cf0*/  LDL.LU R32, [R1+0xb40] ;  /* 0x000b400001207983 */ /* 0x000f280000300800 */
[----:B0-----:R-:W4:Y:S04]  /*59d00*/  LDL.LU R4, [R1+0x90] ;  /* 0x0000900001047983 */ /* 0x001f280000300800 */
[----:B------:R-:W4:Y:S04]  /*59d10*/  LDL.LU R5, [R1+0x94] ;  /* 0x0000940001057983 */ /* 0x000f280000300800 */
[----:B-1----:R-:W4:Y:S04]  /*59d20*/  LDL.LU R6, [R1+0x98] ;  /* 0x0000980001067983 */ /* 0x002f280000300800 */
        /* <DEDUP_REMOVED lines=28> */
[C---:B------:R-:W-:Y:S08]  /*59ef0*/  HMMA.16816.F32 R12, R28.reuse, R24, R12 ;  /* 0x000000181c0c723c */ /* 0x040ff0000000180c */
[----:B------:R-:W-:Y:S11]  /*59f00*/  HMMA.16816.F32 R8, R28, R26, R8 ;  /* 0x0000001a1c08723c */ /* 0x000ff60000001808 */
        /* <DEDUP_REMOVED lines=10> */
[----:B0-----:R-:W2:Y:S04]  /*59fb0*/  LDL.LU R24, [R1+0x240] ;  /* 0x0002400001187983 */ /* 0x001ea80000300800 */
[----:B------:R-:W2:Y:S04]  /*59fc0*/  LDL.LU R25, [R1+0x244] ;  /* 0x0002440001197983 */ /* 0x000ea80000300800 */
[----:B------:R-:W2:Y:S04]  /*59fd0*/  LDL.LU R26, [R1+0x248] ;  /* 0x00024800011a7983 */ /* 0x000ea80000300800 */
[----:B------:R-:W2:Y:S01]  /*59fe0*/  LDL.LU R27, [R1+0x24c] ;  /* 0x00024c00011b7983 */ /* 0x000ea20000300800 */
[----:B------:R-:W-:-:S02]  /*59ff0*/  F2FP.F16.E4M3.UNPACK_B R32, R32.H1 ;  /* 0x00000020ff20723e */ /* 0x000fc400030006ff */
[----:B------:R-:W-:-:S07]  /*5a000*/  F2FP.F16.E4M3.UNPACK_B R33, R33.H1 ;  /* 0x00000021ff21723e */ /* 0x000fce00030006ff */
[----:B------:R-:W-:Y:S01]  /*5a010*/  HMMA.16816.F32 R28, R28, R32, R4 ;  /* 0x000000201c1c723c */ /* 0x000fe20000001804 */
[----:B------:R-:W3:Y:S04]  /*5a020*/  LDL.LU.64 R6, [R1+0x5198] ;  /* 0x0051980001067983 */ /* 0x000ee80000300a00 */
[----:B------:R-:W3:Y:S01]  /*5a030*/  LDL.LU.64 R4, [R1+0x5190] ;  /* 0x0051900001047983 */ /* 0x000ee20000300a00 */
[----:B------:R-:W-:Y:S02]  /*5a040*/  IMAD R38, R38, 0x100, R40 ;  /* 0x0000010026267824 */ /* 0x000fe400078e0228 */
[----:B------:R-:W-:Y:S02]  /*5a050*/  IMAD R39, R39, 0x100, R41 ;  /* 0x0000010027277824 */ /* 0x000fe400078e0229 */
[----:B------:R-:W-:-:S02]  /*5a060*/  IMAD R40, R43, 0x100, R42 ;  /* 0x000001002b287824 */ /* 0x000fc400078e022a */
[----:B------:R-:W-:-:S07]  /*5a070*/  IMAD R41, R60, 0x100, R61 ;  /* 0x000001003c297824 */ /* 0x000fce00078e023d */
[----:B------:R0:W-:Y:S04]  /*5a080*/  STL.64 [R1+0xa00], R28 ;  /* 0x000a001c01007387 */ /* 0x0001e80000100a00 */
[----:B------:R1:W-:Y:S01]  /*5a090*/  STL.64 [R1+0xa08], R30 ;  /* 0x000a081e01007387 */ /* 0x0003e20000100a00 */
[----:B0-----:R-:W-:Y:S02]  /*5a0a0*/  F2FP.F16.E4M3.UNPACK_B R28, R38 ;  /* 0x00000026ff1c723e */ /* 0x001fe400020006ff */
[----:B------:R-:W-:Y:S02]  /*5a0b0*/  F2FP.F16.E4M3.UNPACK_B R29, R39 ;  /* 0x00000027ff1d723e */ /* 0x000fe400020006ff */
[----:B-1----:R-:W-:Y:S02]  /*5a0c0*/  F2FP.F16.E4M3.UNPACK_B R30, R40 ;  /* 0x00000028ff1e723e */ /* 0x002fe400020006ff */
[----:B------:R-:W-:-:S07]  /*5a0d0*/  F2FP.F16.E4M3.UNPACK_B R31, R41 ;  /* 0x00000029ff1f723e */ /* 0x000fce00020006ff */
[C---:B------:R-:W-:Y:S01]  /*5a0e0*/  HMMA.16816.F32 R20, R28.reuse, R34, R20 ;  /* 0x000000221c14723c */ /* 0x040fe20000001814 */
[----:B------:R-:W-:Y:S07]  /*5a0f0*/  STL.64 [R1+0x5128], R34 ;  /* 0x0051282201007387 */ /* 0x000fee0000100a00 */
[----:B--2---:R-:W-:-:S15]  /*5a100*/  HMMA.16816.F32 R24, R28, R36, R24 ;  /* 0x000000241c18723c */ /* 0x004fde0000001818 */
[----:B------:R-:W-:-:S04]  /*5a110*/  NOP ;  /* 0x0000000000007918 */ /* 0x000fc80000000000 */
[----:B------:R-:W-:Y:S04]  /*5a120*/  STL.64 [R1+0xa20], R24 ;  /* 0x000a201801007387 */ /* 0x000fe80000100a00 */
[----:B------:R0:W-:Y:S04]  /*5a130*/  STL.64 [R1+0xa28], R26 ;  /* 0x000a281a01007387 */ /* 0x0001e80000100a00 */
[----:B------:R-:W-:Y:S04]  /*5a140*/  STL.64 [R1+0x5120], R32 ;  /* 0x0051202001007387 */ /* 0x000fe80000100a00 */
[----:B------:R-:W-:Y:S01]  /*5a150*/  STL.64 [R1+0x9f0], R20 ;  /* 0x0009f01401007387 */ /* 0x000fe20000100a00 */
[C---:B0-----:R-:W-:Y:S03]  /*5a160*/  HMMA.16816.F32 R24, R28.reuse, R2, R16 ;  /* 0x000000021c18723c */ /* 0x041fe60000001810 */
[----:B------:R0:W-:Y:S05]  /*5a170*/  STL.64 [R1+0x9f8], R22 ;  /* 0x0009f81601007387 */ /* 0x0001ea0000100a00 */
[C---:B---3--:R-:W-:Y:S08]  /*5a180*/  HMMA.16816.F32 R16, R28.reuse, R6, R52 ;  /* 0x000000061c10723c */ /* 0x048ff00000001834 */
[C---:B0-----:R-:W-:Y:S03]  /*5a190*/  HMMA.16816.F32 R20, R28.reuse, R4, R56 ;  /* 0x000000041c14723c */ /* 0x041fe60000001838 */
[----:B------:R-:W-:Y:S04]  /*5a1a0*/  STL.64 [R1+0x9b0], R24 ;  /* 0x0009b01801007387 */ /* 0x000fe80000100a00 */
[----:B------:R-:W-:Y:S04]  /*5a1b0*/  STL.64 [R1+0x9b8], R26 ;  /* 0x0009b81a01007387 */ /* 0x000fe80000100a00 */
[----:B------:R-:W-:Y:S08]  /*5a1c0*/  STL.64 [R1+0x5148], R6 ;  /* 0x0051480601007387 */ /* 0x000ff00000100a00 */
[----:B------:R-:W-:Y:S04]  /*5a1d0*/  STL.64 [R1+0x990], R20 ;  /* 0x0009901401007387 */ /* 0x000fe80000100a00 */
[----:B------:R-:W-:Y:S04]  /*5a1e0*/  STL.64 [R1+0x998], R22 ;  /* 0x0009981601007387 */ /* 0x000fe80000100a00 */
[----:B------:R4:W-:Y:S04]  /*5a1f0*/  STL.64 [R1+0x5140], R4 ;  /* 0x0051400401007387 */ /* 0x0009e80000100a00 */
[----:B------:R-:W-:Y:S04]  /*5a200*/  STL.64 [R1+0x970], R16 ;  /* 0x0009701001007387 */ /* 0x000fe80000100a00 */
[----:B------:R0:W-:Y:S01]  /*5a210*/  STL.64 [R1+0x978], R18 ;  /* 0x0009781201007387 */ /* 0x0001e20000100a00 */
[C---:B----4-:R-:W-:Y:S08]  /*5a220*/  HMMA.16816.F32 R4, R28.reuse, R10, R44 ;  /* 0x0000000a1c04723c */ /* 0x050ff0000000182c */
[----:B0-----:R-:W-:Y:S01]  /*5a230*/  HMMA.16816.F32 R16, R28, R8, R48 ;  /* 0x000000081c10723c */ /* 0x001fe20000001830 */
[----:B------:R-:W-:-:S15]  /*5a240*/  STL.64 [R1+0x5168], R10 ;  /* 0x0051680a01007387 */ /* 0x000fde0000100a00 */
[----:B------:R-:W-:-:S03]  /*5a250*/  NOP ;  /* 0x0000000000007918 */ /* 0x000fc60000000000 */
[----:B------:R0:W-:Y:S04]  /*5a260*/  STL.64 [R1+0x950], R16 ;  /* 0x0009501001007387 */ /* 0x0001e80000100a00 */
[----:B------:R1:W-:Y:S04]  /*5a270*/  STL.64 [R1+0x958], R18 ;  /* 0x0009581201007387 */ /* 0x0003e80000100a00 */
[----:B------:R-:W-:Y:S04]  /*5a280*/  STL.64 [R1+0x5160], R8 ;  /* 0x0051600801007387 */ /* 0x000fe80000100a00 */
[----:B------:R-:W-:Y:S04]  /*5a290*/  STL.64 [R1+0x920], R4 ;  /* 0x0009200401007387 */ /* 0x000fe80000100a00 */
[----:B------:R-:W-:Y:S04]  /*5a2a0*/  STL.64 [R1+0x928], R6 ;  /* 0x0009280601007387 */ /* 0x000fe80000100a00 */
[----:B------:R-:W2:Y:S04]  /*5a2b0*/  LDL.LU R48, [R1+0x120] ;  /* 0x0001200001307983 */ /* 0x000ea80000300800 */
[----:B------:R-:W2:Y:S04]  /*5a2c0*/  LDL.LU R49, [R1+0x124] ;  /* 0x0001240001317983 */ /* 0x000ea80000300800 */
[----:B------:R-:W3:Y:S04]  /*5a2d0*/  LDL.LU R50, [R1+0x128] ;  /* 0x0001280001327983 */ /* 0x000ee80000300800 */
[----:B------:R-:W3:Y:S04]  /*5a2e0*/  LDL.LU R51, [R1+0x12c] ;  /* 0x00012c0001337983 */ /* 0x000ee80000300800 */
[----:B---3--:R-:W-:Y:S04]  /*5a2f0*/  STL.64 [R1+0x5188], R50 ;  /* 0x0051883201007387 */ /* 0x008fe80000100a00 */
[----:B--2---:R2:W-:Y:S04]  /*5a300*/  STL.64 [R1+0x5180], R48 ;  /* 0x0051803001007387 */ /* 0x0045e80000100a00 */
        /* <DEDUP_REMOVED lines=8> */
[----:B0-----:R-:W3:Y:S04]  /*5a390*/  LDL.LU R16, [R1+0x1c0] ;  /* 0x0001c00001107983 */ /* 0x001ee80000300800 */
[----:B------:R-:W3:Y:S04]  /*5a3a0*/  LDL.LU R17, [R1+0x1c4] ;  /* 0x0001c40001117983 */ /* 0x000ee80000300800 */
[----:B-1----:R-:W3:Y:S04]  /*5a3b0*/  LDL.LU R18, [R1+0x1c8] ;  /* 0x0001c80001127983 */ /* 0x002ee80000300800 */
[----:B------:R-:W3:Y:S04]  /*5a3c0*/  LDL.LU R19, [R1+0x1cc] ;  /* 0x0001cc0001137983 */ /* 0x000ee80000300800 */
[----:B--2---:R-:W2:Y:S04]  /*5a3d0*/  LDL.LU R48, [R1+0x1d0] ;  /* 0x0001d00001307983 */ /* 0x004ea80000300800 */
[----:B------:R-:W2:Y:S04]  /*5a3e0*/  LDL.LU R49, [R1+0x1d4] ;  /* 0x0001d40001317983 */ /* 0x000ea80000300800 */
[----:B------:R-:W2:Y:S04]  /*5a3f0*/  LDL.LU R50, [R1+0x1d8] ;  /* 0x0001d80001327983 */ /* 0x000ea80000300800 */
[----:B------:R-:W2:Y:S04]  /*5a400*/  LDL.LU R51, [R1+0x1dc] ;  /* 0x0001dc0001337983 */ /* 0x000ea80000300800 */
        /* <DEDUP_REMOVED lines=32> */
[C---:B---3--:R-:W-:Y:S08]  /*5a610*/  HMMA.16816.F32 R16, R28.reuse, R14, R16 ;  /* 0x0000000e1c10723c */ /* 0x048ff00000001810 */
[----:B--2---:R-:W-:-:S15]  /*5a620*/  HMMA.16816.F32 R48, R28, R12, R48 ;  /* 0x0000000c1c30723c */ /* 0x004fde0000001830 */
[----:B------:R-:W-:-:S04]  /*5a630*/  NOP ;  /* 0x0000000000007918 */ /* 0x000fc80000000000 */
[----:B------:R-:W-:Y:S04]  /*5a640*/  STL.64 [R1+0x8f0], R48 ;  /* 0x0008f03001007387 */ /* 0x000fe80000100a00 */
[----:B------:R0:W-:Y:S04]  /*5a650*/  STL.64 [R1+0x8f8], R50 ;  /* 0x0008f83201007387 */ /* 0x0001e80000100a00 */
[----:B0-----:R-:W2:Y:S04]  /*5a660*/  LDL.LU.64 R50, [R1+0x5188] ;  /* 0x0051880001327983 */ /* 0x001ea80000300a00 */
[----:B------:R-:W2:Y:S04]  /*5a670*/  LDL.LU.64 R48, [R1+0x5180] ;  /* 0x0051800001307983 */ /* 0x000ea80000300a00 */
[----:B------:R-:W-:Y:S04]  /*5a680*/  STL.64 [R1+0x8d0], R16 ;  /* 0x0008d01001007387 */ /* 0x000fe80000100a00 */
[----:B------:R0:W-:Y:S04]  /*5a690*/  STL.64 [R1+0x8d8], R18 ;  /* 0x0008d81201007387 */ /* 0x0001e80000100a00 */
[----:B0-----:R-:W4:Y:S04]  /*5a6a0*/  LDL.LU.64 R18, [R1+0x5178] ;  /* 0x0051780001127983 */ /* 0x001f280000300a00 */
[----:B------:R-:W3:Y:S04]  /*5a6b0*/  LDL.LU.64 R16, [R1+0x5170] ;  /* 0x0051700001107983 */ /* 0x000ee80000300a00 */
[----:B------:R-:W-:Y:S04]  /*5a6c0*/  STL.64 [R1+0x5118], R14 ;  /* 0x0051180e01007387 */ /* 0x000fe80000100a00 */
[----:B------:R0:W-:Y:S04]  /*5a6d0*/  STL.64 [R1+0x5110], R12 ;  /* 0x0051100c01007387 */ /* 0x0001e80000100a00 */
[----:B0-----:R-:W2:Y:S04]  /*5a6e0*/  LDL.LU R12, [R1+0x150] ;  /* 0x00015000010c7983 */ /* 0x001ea80000300800 */
[----:B------:R-:W2:Y:S04]  /*5a6f0*/  LDL.LU R13, [R1+0x154] ;  /* 0x00015400010d7983 */ /* 0x000ea80000300800 */
[----:B------:R-:W2:Y:S04]  /*5a700*/  LDL.LU R14, [R1+0x158] ;  /* 0x00015800010e7983 */ /* 0x000ea80000300800 */
[----:B------:R-:W2:Y:S01]  /*5a710*/  LDL.LU R15, [R1+0x15c] ;  /* 0x00015c00010f7983 */ /* 0x000ea20000300800 */
[C---:B----4-:R-:W-:Y:S08]  /*5a720*/  HMMA.16816.F32 R20, R28.reuse, R18, R20 ;  /* 0x000000121c14723c */ /* 0x050ff00000001814 */
[----:B---3--:R-:W-:-:S15]  /*5a730*/  HMMA.16816.F32 R8, R28, R16, R8 ;  /* 0x000000101c08723c */ /* 0x008fde0000001808 */
[----:B------:R-:W-:-:S04]  /*5a740*/  NOP ;  /* 0x0000000000007918 */ /* 0x000fc80000000000 */
[----:B------:R-:W-:Y:S04]  /*5a750*/  STL.64 [R1+0x8b0], R8 ;  /* 0x0008b00801007387 */ /* 0x000fe80000100a00 */
[----:B------:R0:W-:Y:S04]  /*5a760*/  STL.64 [R1+0x8b8], R10 ;  /* 0x0008b80a01007387 */ /* 0x0001e80000100a00 */
[----:B0-----:R-:W3:Y:S04]  /*5a770*/  LDL.LU.64 R10, [R1+0x5168] ;  /* 0x00516800010a7983 */ /* 0x001ee80000300a00 */
[----:B------:R-:W4:Y:S04]  /*5a780*/  LDL.LU.64 R8, [R1+0x5160] ;  /* 0x0051600001087983 */ /* 0x000f280000300a00 */
[----:B------:R-:W-:Y:S04]  /*5a790*/  STL.64 [R1+0x750], R20 ;  /* 0x0007501401007387 */ /* 0x000fe80000100a00 */
[----:B------:R0:W-:Y:S04]  /*5a7a0*/  STL.64 [R1+0x758], R22 ;  /* 0x0007581601007387 */ /* 0x0001e80000100a00 */
[----:B0-----:R-:W2:Y:S04]  /*5a7b0*/  LDL.LU.64 R22, [R1+0x5158] ;  /* 0x0051580001167983 */ /* 0x001ea80000300a00 */
[----:B------:R-:W3:Y:S04]  /*5a7c0*/  LDL.LU.64 R20, [R1+0x5150] ;  /* 0x0051500001147983 */ /* 0x000ee80000300a00 */
[----:B------:R-:W-:Y:S04]  /*5a7d0*/  STL.64 [R1+0x5100], R18 ;  /* 0x0051001201007387 */ /* 0x000fe80000100a00 */
[----:B------:R0:W-:Y:S04]  /*5a7e0*/  STL.64 [R1+0x50f8], R16 ;  /* 0x0050f81001007387 */ /* 0x0001e80000100a00 */
[----:B0-----:R-:W4:Y:S04]  /*5a7f0*/  LDL.LU R16, [R1+0x80] ;  /* 0x0000800001107983 */ /* 0x001f280000300800 */
[----:B------:R-:W4:Y:S04]  /*5a800*/  LDL.LU R17, [R1+0x84] ;  /* 0x0000840001117983 */ /* 0x000f280000300800 */
[----:B------:R-:W4:Y:S04]  /*5a810*/  LDL.LU R18, [R1+0x88] ;  /* 0x0000880001127983 */ /* 0x000f280000300800 */
[----:B------:R-:W4:Y:S01]  /*5a820*/  LDL.LU R19, [R1+0x8c] ;  /* 0x00008c0001137983 */ /* 0x000f220000300800 */
[C---:B--2---:R-:W-:Y:S08]  /*5a830*/  HMMA.16816.F32 R24, R28.reuse, R22, R24 ;  /* 0x000000161c18723c */ /* 0x044ff00000001818 */
        /* <DEDUP_REMOVED lines=12> */
[----:B0-----:R-:W3:Y:S04]  /*5a900*/  LDL.LU R20, [R1+0x160] ;  /* 0x0001600001147983 */ /* 0x001ee80000300800 */
[----:B------:R-:W3:Y:S04]  /*5a910*/  LDL.LU R21, [R1+0x164] ;  /* 0x0001640001157983 */ /* 0x000ee80000300800 */
[----:B------:R-:W3:Y:S04]  /*5a920*/  LDL.LU R22, [R1+0x168] ;  /* 0x0001680001167983 */ /* 0x000ee80000300800 */
[----:B------:R-:W3:Y:S01]  /*5a930*/  LDL.LU R23, [R1+0x16c] ;  /* 0x00016c0001177983 */ /* 0x000ee20000300800 */
[----:B--2---:R-:W-:-:S15]  /*5a940*/  HMMA.16816.F32 R32, R28, R24, R32 ;  /* 0x000000181c20723c */ /* 0x004fde0000001820 */
[----:B------:R-:W-:-:S04]  /*5a950*/  NOP ;  /* 0x0000000000007918 */ /* 0x000fc80000000000 */
[----:B------:R-:W-:Y:S04]  /*5a960*/  STL.64 [R1+0x6f0], R32 ;  /* 0x0006f02001007387 */ /* 0x000fe80000100a00 */
[----:B------:R0:W-:Y:S04]  /*5a970*/  STL.64 [R1+0x6f8], R34 ;  /* 0x0006f82201007387 */ /* 0x0001e80000100a00 */
[----:B0-----:R-:W2:Y:S04]  /*5a980*/  LDL.LU.64 R34, [R1+0x5128] ;  /* 0x0051280001227983 */ /* 0x001ea80000300a00 */
[----:B------:R-:W4:Y:S01]  /*5a990*/  LDL.LU.64 R32, [R1+0x5120] ;  /* 0x0051200001207983 */ /* 0x000f220000300a00 */
[----:B---3--:R-:W-:Y:S01]  /*5a9a0*/  HMMA.16816.F32 R20, R28, R26, R20 ;  /* 0x0000001a1c14723c */ /* 0x008fe20000001814 */
[----:B------:R-:W-:-:S02]  /*5a9b0*/  IMAD R38, R38, 0x100, R40 ;  /* 0x0000010026267824 */ /* 0x000fc400078e0228 */
[----:B------:R-:W-:Y:S02]  /*5a9c0*/  IMAD R39, R0, 0x100, R39 ;  /* 0x0000010000277824 */ /* 0x000fe400078e0227 */
[----:B------:R-:W-:Y:S02]  /*5a9d0*/  IMAD R40, R43, 0x100, R42 ;  /* 0x000001002b287824 */ /* 0x000fe400078e022a */
[----:B------:R-:W-:Y:S01]  /*5a9e0*/  IMAD R41, R60, 0x100, R61 ;  /* 0x000001003c297824 */ /* 0x000fe200078e023d */
[----:B------:R-:W-:Y:S04]  /*5a9f0*/  STL.64 [R1+0x50f0], R26 ;  /* 0x0050f01a01007387 */ /* 0x000fe80000100a00 */
[----:B------:R-:W-:Y:S07]  /*5aa00*/  STL.64 [R1+0x50e8], R24 ;  /* 0x0050e81801007387 */ /* 0x000fee0000100a00 */
[----:B------:R-:W-:Y:S04]  /*5aa10*/  STL.64 [R1+0x6e0], R20 ;  /* 0x0006e01401007387 */ /* 0x000fe80000100a00 */
[----:B------:R-:W-:Y:S01]  /*5aa20*/  STL.64 [R1+0x6e8], R22 ;  /* 0x0006e81601007387 */ /* 0x000fe20000100a00 */
[----:B----4-:R-:W-:Y:S01]  /*5aa30*/  HMMA.16816.F32 R16, R28, R32, R16 ;  /* 0x000000201c10723c */ /* 0x010fe20000001810 */
[----:B------:R-:W-:-:S02]  /*5aa40*/  F2FP.F16.E4M3.UNPACK_B R28, R38 ;  /* 0x00000026ff1c723e */ /* 0x000fc400020006ff */
[----:B------:R-:W-:Y:S02]  /*5aa50*/  F2FP.F16.E4M3.UNPACK_B R29, R39 ;  /* 0x00000027ff1d723e */ /* 0x000fe400020006ff */
[----:B------:R-:W-:Y:S02]  /*5aa60*/  F2FP.F16.E4M3.UNPACK_B R30, R40 ;  /* 0x00000028ff1e723e */ /* 0x000fe400020006ff */
[----:B------:R-:W-:-:S12]  /*5aa70*/  F2FP.F16.E4M3.UNPACK_B R31, R41 ;  /* 0x00000029ff1f723e */ /* 0x000fd800020006ff */
[----:B------:R-:W-:Y:S04]  /*5aa80*/  STL.64 [R1+0x6c0], R16 ;  /* 0x0006c01001007387 */ /* 0x000fe80000100a00 */
[----:B------:R0:W-:Y:S02]  /*5aa90*/  STL.64 [R1+0x6c8], R18 ;  /* 0x0006c81201007387 */ /* 0x0001e40000100a00 */
[C---:B0-----:R-:W-:Y:S08]  /*5aaa0*/  HMMA.16816.F32 R16, R28.reuse, R36, R12 ;  /* 0x000000241c10723c */ /* 0x041ff0000000180c */
[C---:B--2---:R-:W-:Y:S01]  /*5aab0*/  HMMA.16816.F32 R12, R28.reuse, R34, R56 ;  /* 0x000000221c0c723c */ /* 0x044fe20000001838 */
[----:B------:R-:W-:Y:S07]  /*5aac0*/  STL.64 [R1+0x5108], R36 ;  /* 0x0051082401007387 */ /* 0x000fee0000100a00 */
[C---:B------:R-:W-:Y:S03]  /*5aad0*/  HMMA.16816.F32 R20, R28.reuse, R2, R52 ;  /* 0x000000021c14723c */ /* 0x040fe60000001834 */
[----:B------:R-:W-:Y:S04]  /*5aae0*/  STL.64 [R1+0x6b0], R16 ;  /* 0x0006b01001007387 */ /* 0x000fe80000100a00 */
[----:B------:R0:W-:Y:S04]  /*5aaf0*/  STL.64 [R1+0x6b8], R18 ;  /* 0x0006b81201007387 */ /* 0x0001e80000100a00 */
[----:B------:R-:W-:Y:S04]  /*5ab00*/  STL.64 [R1+0x6a0], R12 ;  /* 0x0006a00c01007387 */ /* 0x000fe80000100a00 */
[----:B------:R1:W-:Y:S01]  /*5ab10*/  STL.64 [R1+0x6a8], R14 ;  /* 0x0006a80e01007387 */ /* 0x0003e20000100a00 */
[C---:B0-----:R-:W-:Y:S08]  /*5ab20*/  HMMA.16816.F32 R16, R28.reuse, R4, R48 ;  /* 0x000000041c10723c */ /* 0x041ff00000001830 */
[C---:B-1----:R-:W-:Y:S01]  /*5ab30*/  HMMA.16816.F32 R12, R28.reuse, R6, R44 ;  /* 0x000000061c0c723c */ /* 0x042fe2000000182c */
[----:B------:R0:W-:Y:S04]  /*5ab40*/  STL.64 [R1+0x690], R20 ;  /* 0x0006901401007387 */ /* 0x0001e80000100a00 */
[----:B------:R1:W-:Y:S04]  /*5ab50*/  STL.64 [R1+0x698], R22 ;  /* 0x0006981601007387 */ /* 0x0003e80000100a00 */
[----:B------:R-:W2:Y:S04]  /*5ab60*/  LDL.LU R56, [R1+0x2a0] ;  /* 0x0002a00001387983 */ /* 0x000ea80000300800 */
[----:B------:R-:W-:Y:S04]  /*5ab70*/  STL.64 [R1+0x680], R16 ;  /* 0x0006801001007387 */ /* 0x000fe80000100a00 */
[----:B------:R-:W-:Y:S04]  /*5ab80*/  STL.64 [R1+0x688], R18 ;  /* 0x0006881201007387 */ /* 0x000fe80000100a00 */
[----:B------:R3:W-:Y:S04]  /*5ab90*/  STL.64 [R1+0x660], R12 ;  /* 0x0006600c01007387 */ /* 0x0007e80000100a00 */
[----:B------:R4:W-:Y:S04]  /*5aba0*/  STL.64 [R1+0x668], R14 ;  /* 0x0006680e01007387 */ /* 0x0009e80000100a00 */
[----:B------:R-:W2:Y:S04]  /*5abb0*/  LDL.LU R57, [R1+0x2a4] ;  /* 0x0002a40001397983 */ /* 0x000ea80000300800 */
[----:B------:R-:W2:Y:S04]  /*5abc0*/  LDL.LU R58, [R1+0x2a8] ;  /* 0x0002a800013a7983 */ /* 0x000ea80000300800 */
[----:B------:R-:W2:Y:S04]  /*5abd0*/  LDL.LU R59, [R1+0x2ac] ;  /* 0x0002ac00013b7983 */ /* 0x000ea80000300800 */
[----:B0-----:R-:W2:Y:S04]  /*5abe0*/  LDL.LU R20, [R1+0xb0] ;  /* 0x0000b00001147983 */ /* 0x001ea80000300800 */
[----:B------:R-:W2:Y:S04]  /*5abf0*/  LDL.LU R21, [R1+0xb4] ;  /* 0x0000b40001157983 */ /* 0x000ea80000300800 */
[----:B-1----:R-:W2:Y:S04]  /*5ac00*/  LDL.LU R22, [R1+0xb8] ;  /* 0x0000b80001167983 */ /* 0x002ea80000300800 */
        /* <DEDUP_REMOVED lines=9> */
[----:B---3--:R-:W3:Y:S04]  /*5aca0*/  LDL.LU R12, [R1+0xf0] ;  /* 0x0000f000010c7983 */ /* 0x008ee80000300800 */
[----:B------:R-:W3:Y:S04]  /*5acb0*/  LDL.LU R13, [R1+0xf4] ;  /* 0x0000f400010d7983 */ /* 0x000ee80000300800 */
[----:B----4-:R-:W3:Y:S04]  /*5acc0*/  LDL.LU R14, [R1+0xf8] ;  /* 0x0000f800010e7983 */ /* 0x010ee80000300800 */
        /* <DEDUP_REMOVED lines=27> */
[C---:B--2---:R-:W-:Y:S08]  /*5ae80*/  HMMA.16816.F32 R44, R28.reuse, R8, R44 ;  /* 0x000000081c2c723c */ /* 0x044ff0000000182c */
[C---:B---3--:R-:W-:Y:S11]  /*5ae90*/  HMMA.16816.F32 R12, R28.reuse, R10, R12 ;  /* 0x0000000a1c0c723c */ /* 0x048ff6000000180c */
[----:B------:R0:W-:Y:S04]  /*5aea0*/  STL.64 [R1+0x650], R44 ;  /* 0x0006502c01007387 */ /* 0x0001e80000100a00 */
[----:B------:R1:W-:Y:S04]  /*5aeb0*/  STL.64 [R1+0x658], R46 ;  /* 0x0006582e01007387 */ /* 0x0003e80000100a00 */
[----:B0-----:R-:W2:Y:S04]  /*5aec0*/  LDL.LU R44, [R1+0x2b0] ;  /* 0x0002b000012c7983 */ /* 0x001ea80000300800 */
[----:B------:R-:W2:Y:S04]  /*5aed0*/  LDL.LU R45, [R1+0x2b4] ;  /* 0x0002b400012d7983 */ /* 0x000ea80000300800 */
[----:B-1----:R-:W2:Y:S04]  /*5aee0*/  LDL.LU R46, [R1+0x2b8] ;  /* 0x0002b800012e7983 */ /* 0x002ea80000300800 */
[----:B------:R-:W2:Y:S04]  /*5aef0*/  LDL.LU R47, [R1+0x2bc] ;  /* 0x0002bc00012f7983 */ /* 0x000ea80000300800 */
        /* <DEDUP_REMOVED lines=13> */
[----:B------:R0:W-:Y:S04]  /*5afd0*/  STL.64 [R1+0x630], R36 ;  /* 0x0006302401007387 */ /* 0x0001e80000100a00 */
[----:B------:R-:W-:Y:S04]  /*5afe0*/  STL.64 [R1+0x638], R38 ;  /* 0x0006382601007387 */ /* 0x000fe80000100a00 */
[----:B0-----:R-:W3:Y:S04]  /*5aff0*/  LDL.LU.64 R36, [R1+0x5108] ;  /* 0x0051080001247983 */ /* 0x001ee80000300a00 */
[----:B------:R-:W-:Y:S04]  /*5b000*/  STL.64 [R1+0x620], R16 ;  /* 0x0006201001007387 */ /* 0x000fe80000100a00 */
[----:B------:R0:W-:Y:S04]  /*5b010*/  STL.64 [R1+0x628], R18 ;  /* 0x0006281201007387 */ /* 0x0001e80000100a00 */
[----:B0-----:R-:W4:Y:S04]  /*5b020*/  LDL.LU.64 R18, [R1+0x5100] ;  /* 0x0051000001127983 */ /* 0x001f280000300a00 */
[----:B------:R-:W2:Y:S04]  /*5b030*/  LDL.LU.64 R16, [R1+0x50f8] ;  /* 0x0050f80001107983 */ /* 0x000ea80000300a00 */
[----:B------:R-:W-:Y:S04]  /*5b040*/  STL.64 [R1+0x5088], R14 ;  /* 0x0050880e01007387 */ /* 0x000fe80000100a00 */
[----:B------:R0:W-:Y:S04]  /*5b050*/  STL.64 [R1+0x5080], R12 ;  /* 0x0050800c01007387 */ /* 0x0001e80000100a00 */
[----:B0-----:R-:W3:Y:S04]  /*5b060*/  LDL.LU R12, [R1+0x260] ;  /* 0x00026000010c7983 */ /* 0x001ee80000300800 */
[----:B------:R-:W3:Y:S04]  /*5b070*/  LDL.LU R13, [R1+0x264] ;  /* 0x00026400010d7983 */ /* 0x000ee80000300800 */
[----:B------:R-:W3:Y:S04]  /*5b080*/  LDL.LU R14, [R1+0x268] ;  /* 0x00026800010e7983 */ /* 0x000ee80000300800 */
[----:B------:R-:W3:Y:S01]  /*5b090*/  LDL.LU R15, [R1+0x26c] ;  /* 0x00026c00010f7983 */ /* 0x000ee20000300800 */
[C---:B----4-:R-:W-:Y:S08]  /*5b0a0*/  HMMA.16816.F32 R20, R28.reuse, R18, R20 ;  /* 0x000000121c14723c */ /* 0x050ff00000001814 */
[----:B--2---:R-:W-:-:S15]  /*5b0b0*/  HMMA.16816.F32 R24, R28, R16, R24 ;  /* 0x000000101c18723c */ /* 0x004fde0000001818 */
[----:B------:R-:W-:-:S04]  /*5b0c0*/  NOP ;  /* 0x0000000000007918 */ /* 0x000fc80000000000 */
[----:B------:R-:W-:Y:S04]  /*5b0d0*/  STL.64 [R1+0x610], R24 ;  /* 0x0006101801007387 */ /* 0x000fe80000100a00 */
[----:B------:R0:W-:Y:S04]  /*5b0e0*/  STL.64 [R1+0x618], R26 ;  /* 0x0006181a01007387 */ /* 0x0001e80000100a00 */
[----:B0-----:R-:W2:Y:S04]  /*5b0f0*/  LDL.LU.64 R26, [R1+0x50f0] ;  /* 0x0050f000011a7983 */ /* 0x001ea80000300a00 */
[----:B------:R-:W4:Y:S04]  /*5b100*/  LDL.LU.64 R24, [R1+0x50e8] ;  /* 0x0050e80001187983 */ /* 0x000f280000300a00 */
[----:B------:R-:W-:Y:S04]  /*5b110*/  STL.64 [R1+0x250], R20 ;  /* 0x0002501401007387 */ /* 0x000fe80000100a00 */
[----:B------:R0:W-:Y:S04]  /*5b120*/  STL.64 [R1+0x258], R22 ;  /* 0x0002581601007387 */ /* 0x0001e80000100a00 */
[----:B0-----:R-:W2:Y:S04]  /*5b130*/  LDL.LU.64 R22, [R1+0x50e0] ;  /* 0x0050e00001167983 */ /* 0x001ea80000300a00 */
[----:B------:R-:W3:Y:S04]  /*5b140*/  LDL.LU.64 R20, [R1+0x50d8] ;  /* 0x0050d80001147983 */ /* 0x000ee80000300a00 */
[----:B------:R-:W-:Y:S04]  /*5b150*/  STL.64 [R1+0x5068], R18 ;  /* 0x0050681201007387 */ /* 0x000fe80000100a00 */
[----:B------:R-:W-:Y:S01]  /*5b160*/  STL.64 [R1+0x5060], R16 ;  /* 0x0050601001007387 */ /* 0x000fe20000100a00 */
[----:B------:R-:W-:-:S02]  /*5b170*/  IMAD R38, R54, 0x100, R53 ;  /* 0x0000010036267824 */ /* 0x000fc400078e0235 */
[----:B------:R-:W-:Y:S02]  /*5b180*/  IMAD R39, R0, 0x100, R55 ;  /* 0x0000010000277824 */ /* 0x000fe400078e0237 */
[----:B------:R-:W-:Y:S02]  /*5b190*/  IMAD R40, R43, 0x100, R42 ;  /* 0x000001002b287824 */ /* 0x000fe400078e022a */
[----:B------:R-:W-:Y:S01]  /*5b1a0*/  IMAD R41, R60, 0x100, R61 ;  /* 0x000001003c297824 */ /* 0x000fe200078e023d */
[C---:B------:R-:W-:Y:S08]  /*5b1b0*/  HMMA.16816.F32 R48, R28.reuse, R32, R48 ;  /* 0x000000201c30723c */ /* 0x040ff00000001830 */
[C---:B--2---:R-:W-:Y:S08]  /*5b1c0*/  HMMA.16816.F32 R8, R28.reuse, R22, R8 ;  /* 0x000000161c08723c */ /* 0x044ff00000001808 */
[----:B---3--:R-:W-:Y:S01]  /*5b1d0*/  HMMA.16816.F32 R12, R28, R20, R12 ;  /* 0x000000141c0c723c */ /* 0x008fe2000000180c */
[----:B------:R-:W-:-:S15]  /*5b1e0*/  STL.64 [R1+0x5058], R22 ;  /* 0x0050581601007387 */ /* 0x000fde0000100a00 */
[----:B------:R-:W-:-:S03]  /*5b1f0*/  NOP ;  /* 0x0000000000007918 */ /* 0x000fc60000000000 */
[----:B------:R-:W-:Y:S04]  /*5b200*/  STL.64 [R1+0x240], R12 ;  /* 0x0002400c01007387 */ /* 0x000fe80000100a00 */
[----:B------:R-:W-:Y:S04]  /*5b210*/  STL.64 [R1+0x248], R14 ;  /* 0x0002480e01007387 */ /* 0x000fe80000100a00 */
[----:B------:R-:W-:Y:S04]  /*5b220*/  STL.64 [R1+0x5050], R20 ;  /* 0x0050501401007387 */ /* 0x000fe80000100a00 */
[----:B------:R-:W-:Y:S04]  /*5b230*/  STL.64 [R1+0x230], R8 ;  /* 0x0002300801007387 */ /* 0x000fe80000100a00 */
[----:B------:R4:W-:Y:S02]  /*5b240*/  STL.64 [R1+0x238], R10 ;  /* 0x0002380a01007387 */ /* 0x0009e40000100a00 */
[C---:B----4-:R-:W-:Y:S08]  /*5b250*/  HMMA.16816.F32 R8, R28.reuse, R24, R4 ;  /* 0x000000181c08723c */ /* 0x050ff00000001804 */
[----:B------:R-:W-:Y:S01]  /*5b260*/  HMMA.16816.F32 R4, R28, R26, R56 ;  /* 0x0000001a1c04723c */ /* 0x000fe20000001838 */
[----:B------:R-:W-:Y:S01]  /*5b270*/  F2FP.F16.E4M3.UNPACK_B R28, R38 ;  /* 0x00000026ff1c723e */ /* 0x000fe200020006ff */
[----:B------:R-:W-:Y:S01]  /*5b280*/  STL.64 [R1+0x5078], R26 ;  /* 0x0050781a01007387 */ /* 0x000fe20000100a00 */
[----:B------:R-:W-:-:S02]  /*5b290*/  F2FP.F16.E4M3.UNPACK_B R29, R39 ;  /* 0x00000027ff1d723e */ /* 0x000fc400020006ff */
[----:B------:R-:W-:Y:S02]  /*5b2a0*/  F2FP.F16.E4M3.UNPACK_B R30, R40 ;  /* 0x00000028ff1e723e */ /* 0x000fe400020006ff */
[----:B------:R-:W-:-:S04]  /*5b2b0*/  F2FP.F16.E4M3.UNPACK_B R31, R41 ;  /* 0x00000029ff1f723e */ /* 0x000fc800020006ff */
[----:B------:R-:W-:Y:S04]  /*5b2c0*/  STL.64 [R1+0x220], R8 ;  /* 0x0002200801007387 */ /* 0x000fe80000100a00 */
[----:B------:R-:W-:Y:S04]  /*5b2d0*/  STL.64 [R1+0x228], R10 ;  /* 0x0002280a01007387 */ /* 0x000fe80000100a00 */
[----:B------:R-:W-:Y:S04]  /*5b2e0*/  STL.64 [R1+0x5070], R24 ;  /* 0x0050701801007387 */ /* 0x000fe80000100a00 */
[----:B------:R-:W-:Y:S04]  /*5b2f0*/  STL.64 [R1+0x210], R4 ;  /* 0x0002100401007387 */ /* 0x000fe80000100a00 */
[----:B------:R0:W-:Y:S02]  /*5b300*/  STL.64 [R1+0x218], R6 ;  /* 0x0002180601007387 */ /* 0x0001e40000100a00 */
[C---:B0-----:R-:W-:Y:S02]  /*5b310*/  HMMA.16816.F32 R4, R28.reuse, R36, R44 ;  /* 0x000000241c04723c */ /* 0x041fe4000000182c */
[----:B------:R-:W-:Y:S04]  /*5b320*/  STL.64 [R1+0x4d40], R50 ;  /* 0x004d403201007387 */ /* 0x000fe80000100a00 */
[----:B------:R0:W-:Y:S04]  /*5b330*/  STL.64 [R1+0x4d38], R48 ;  /* 0x004d383001007387 */ /* 0x0001e80000100a00 */
[----:B------:R-:W-:Y:S04]  /*5b340*/  STL.64 [R1+0x5090], R36 ;  /* 0x0050902401007387 */ /* 0x000fe80000100a00 */
[----:B------:R-:W2:Y:S05]  /*5b350*/  LDL.LU R56, [R1+0x3a0] ;  /* 0x0003a00001387983 */ /* 0x000eaa0000300800 */
[----:B------:R1:W-:Y:S04]  /*5b360*/  STL.64 [R1+0x200], R4 ;  /* 0x0002000401007387 */ /* 0x0003e80000100a00 */
[----:B------:R3:W-:Y:S04]  /*5b370*/  STL.64 [R1+0x208], R6 ;  /* 0x0002080601007387 */ /* 0x0007e80000100a00 */
[----:B------:R-:W2:Y:S04]  /*5b380*/  LDL.LU R57, [R1+0x3a4] ;  /* 0x0003a40001397983 */ /* 0x000ea80000300800 */
[----:B------:R-:W4:Y:S04]  /*5b390*/  LDL.LU R58, [R1+0x3a8] ;  /* 0x0003a800013a7983 */ /* 0x000f280000300800 */
[----:B------:R-:W4:Y:S04]  /*5b3a0*/  LDL.LU R59, [R1+0x3ac] ;  /* 0x0003ac00013b7983 */ /* 0x000f280000300800 */
[----:B----4-:R-:W-:Y:S04]  /*5b3b0*/  STL.64 [R1+0x50b0], R58 ;  /* 0x0050b03a01007387 */ /* 0x010fe80000100a00 */
[----:B--2---:R-:W-:Y:S04]  /*5b3c0*/  STL.64 [R1+0x50a8], R56 ;  /* 0x0050a83801007387 */ /* 0x004fe80000100a00 */
[----:B0-----:R-:W2:Y:S04]  /*5b3d0*/  LDL.LU R48, [R1+0x380] ;  /* 0x0003800001307983 */ /* 0x001ea80000300800 */
[----:B------:R-:W2:Y:S04]  /*5b3e0*/  LDL.LU R49, [R1+0x384] ;  /* 0x0003840001317983 */ /* 0x000ea80000300800 */
[----:B------:R-:W4:Y:S04]  /*5b3f0*/  LDL.LU R50, [R1+0x388] ;  /* 0x0003880001327983 */ /* 0x000f280000300800 */
[----:B------:R-:W4:Y:S04]  /*5b400*/  LDL.LU R51, [R1+0x38c] ;  /* 0x00038c0001337983 */ /* 0x000f280000300800 */
[----:B----4-:R-:W-:Y:S04]  /*5b410*/  STL.64 [R1+0x50d0], R50 ;  /* 0x0050d03201007387 */ /* 0x010fe80000100a00 */
[----:B--2---:R0:W-:Y:S04]  /*5b420*/  STL.64 [R1+0x50c8], R48 ;  /* 0x0050c83001007387 */ /* 0x0041e80000100a00 */
[----:B------:R-:W2:Y:S04]  /*5b430*/  LDL.LU R20, [R1+0x340] ;  /* 0x0003400001147983 */ /* 0x000ea80000300800 */
[----:B------:R-:W2:Y:S04]  /*5b440*/  LDL.LU R21, [R1+0x344] ;  /* 0x0003440001157983 */ /* 0x000ea80000300800 */
[----:B------:R-:W2:Y:S04]  /*5b450*/  LDL.LU R22, [R1+0x348] ;  /* 0x0003480001167983 */ /* 0x000ea80000300800 */
[----:B------:R-:W2:Y:S04]  /*5b460*/  LDL.LU R23, [R1+0x34c] ;  /* 0x00034c0001177983 */ /* 0x000ea80000300800 */
[----:B------:R-:W4:Y:S04]  /*5b470*/  LDL.LU R8, [R1+0x2f0] ;  /* 0x0002f00001087983 */ /* 0x000f280000300800 */
[----:B------:R-:W4:Y:S04]  /*5b480*/  LDL.LU R9, [R1+0x2f4] ;  /* 0x0002f40001097983 */ /* 0x000f280000300800 */
[----:B------:R-:W4:Y:S04]  /*5b490*/  LDL.LU R10, [R1+0x2f8] ;  /* 0x0002f800010a7983 */ /* 0x000f280000300800 */
[----:B------:R-:W4:Y:S04]  /*5b4a0*/  LDL.LU R11, [R1+0x2fc] ;  /* 0x0002fc00010b7983 */ /* 0x000f280000300800 */
[----:B-1----:R-:W2:Y:S04]  /*5b4b0*/  LDL.LU R4, [R1+0x2d0] ;  /* 0x0002d00001047983 */ /* 0x002ea80000300800 */
[----:B------:R-:W2:Y:S04]  /*5b4c0*/  LDL.LU R5, [R1+0x2d4] ;  /* 0x0002d40001057983 */ /* 0x000ea80000300800 */
[----:B---3--:R-:W2:Y:S04]  /*5b4d0*/  LDL.LU R6, [R1+0x2d8] ;  /* 0x0002d80001067983 */ /* 0x008ea80000300800 */
[----:B------:R-:W2:Y:S04]  /*5b4e0*/  LDL.LU R7, [R1+0x2dc] ;  /* 0x0002dc0001077983 */ /* 0x000ea80000300800 */
[----:B0-----:R-:W3:Y:S04]  /*5b4f0*/  LDL.LU R48, [R1+0x2c0] ;  /* 0x0002c00001307983 */ /* 0x001ee80000300800 */
[----:B------:R-:W3:Y:S04]  /*5b500*/  LDL.LU R49, [R1+0x2c4] ;  /* 0x0002c40001317983 */ /* 0x000ee80000300800 */
[----:B------:R-:W3:Y:S04]  /*5b510*/  LDL.LU R50, [R1+0x2c8] ;  /* 0x0002c80001327983 */ /* 0x000ee80000300800 */
        /* <DEDUP_REMOVED lines=49> */
[----:B0-----:R-:W3:Y:S04]  /*5b830*/  LDL.LU.64 R58, [R1+0x50b0] ;  /* 0x0050b000013a7983 */ /* 0x001ee80000300a00 */
[----:B------:R-:W3:Y:S04]  /*5b840*/  LDL.LU.64 R56, [R1+0x50a8] ;  /* 0x0050a80001387983 */ /* 0x000ee80000300a00 */
        /* <DEDUP_REMOVED lines=13> */
[----:B------:R0:W-:Y:S04]  /*5b920*/  STL.64 [R1+0x1b0], R36 ;  /* 0x0001b02401007387 */ /* 0x0001e80000100a00 */
[----:B------:R-:W-:Y:S04]  /*5b930*/  STL.64 [R1+0x1b8], R38 ;  /* 0x0001b82601007387 */ /* 0x000fe80000100a00 */
[----:B0-----:R-:W2:Y:S04]  /*5b940*/  LDL.LU.64 R36, [R1+0x5090] ;  /* 0x0050900001247983 */ /* 0x001ea80000300a00 */
        /* <DEDUP_REMOVED lines=37> */
[----:B------:R-:W-:Y:S01]  /*5bba0*/  STL.64 [R1+0x168], R14 ;  /* 0x0001680e01007387 */ /* 0x000fe20000100a00 */
[C---:B--2---:R-:W-:Y:S08]  /*5bbb0*/  HMMA.16816.F32 R4, R28.reuse, R22, R4 ;  /* 0x000000161c04723c */ /* 0x044ff00000001804 */
[----:B----4-:R-:W-:Y:S01]  /*5bbc0*/  HMMA.16816.F32 R8, R28, R20, R8 ;  /* 0x000000141c08723c */ /* 0x010fe20000001808 */
[----:B------:R-:W-:-:S15]  /*5bbd0*/  STL.64 [R1+0x4fb8], R22 ;  /* 0x004fb81601007387 */ /* 0x000fde0000100a00 */
[----:B------:R-:W-:-:S03]  /*5bbe0*/  NOP ;  /* 0x0000000000007918 */ /* 0x000fc60000000000 */
[----:B------:R-:W-:Y:S04]  /*5bbf0*/  STL.64 [R1+0x150], R8 ;  /* 0x0001500801007387 */ /* 0x000fe80000100a00 */
[----:B------:R0:W-:Y:S04]  /*5bc00*/  STL.64 [R1+0x158], R10 ;  /* 0x0001580a01007387 */ /* 0x0001e80000100a00 */
[----:B------:R-:W-:Y:S04]  /*5bc10*/  STL.64 [R1+0x4fb0], R20 ;  /* 0x004fb01401007387 */ /* 0x000fe80000100a00 */
[----:B------:R-:W-:Y:S01]  /*5bc20*/  STL.64 [R1+0x140], R4 ;  /* 0x0001400401007387 */ /* 0x000fe20000100a00 */
[C---:B0-----:R-:W-:Y:S03]  /*5bc30*/  HMMA.16816.F32 R8, R28.reuse, R24, R48 ;  /* 0x000000181c08723c */ /* 0x041fe60000001830 */
[----:B------:R0:W-:Y:S05]  /*5bc40*/  STL.64 [R1+0x148], R6 ;  /* 0x0001480601007387 */ /* 0x0001ea0000100a00 */
[C---:B0-----:R-:W-:Y:S01]  /*5bc50*/  HMMA.16816.F32 R4, R28.reuse, R26, R56 ;  /* 0x0000001a1c04723c */ /* 0x041fe20000001838 */
[----:B------:R-:W-:Y:S10]  /*5bc60*/  STL.64 [R1+0x4fd8], R26 ;  /* 0x004fd81a01007387 */ /* 0x000ff40000100a00 */
[----:B------:R-:W-:Y:S04]  /*5bc70*/  STL.64 [R1+0x130], R8 ;  /* 0x0001300801007387 */ /* 0x000fe80000100a00 */
[----:B------:R-:W-:Y:S04]  /*5bc80*/  STL.64 [R1+0x138], R10 ;  /* 0x0001380a01007387 */ /* 0x000fe80000100a00 */
[----:B------:R0:W-:Y:S04]  /*5bc90*/  STL.64 [R1+0x4fd0], R24 ;  /* 0x004fd01801007387 */ /* 0x0001e80000100a00 */
[----:B------:R-:W-:Y:S04]  /*5bca0*/  STL.64 [R1+0x120], R4 ;  /* 0x0001200401007387 */ /* 0x000fe80000100a00 */
        /* <DEDUP_REMOVED lines=8> */
[----:B--2---:R-:W-:Y:S04]  /*5bd30*/  STL.64 [R1+0x4ff0], R56 ;  /* 0x004ff03801007387 */ /* 0x004fe80000100a00 */
[----:B------:R-:W2:Y:S04]  /*5bd40*/  LDL.LU R48, [R1+0x4a0] ;  /* 0x0004a00001307983 */ /* 0x000ea80000300800 */
[----:B------:R-:W2:Y:S04]  /*5bd50*/  LDL.LU R49, [R1+0x4a4] ;  /* 0x0004a40001317983 */ /* 0x000ea80000300800 */
[----:B------:R-:W3:Y:S04]  /*5bd60*/  LDL.LU R50, [R1+0x4a8] ;  /* 0x0004a80001327983 */ /* 0x000ee80000300800 */
[----:B------:R-:W3:Y:S04]  /*5bd70*/  LDL.LU R51, [R1+0x4ac] ;  /* 0x0004ac0001337983 */ /* 0x000ee80000300800 */
[----:B---3--:R-:W-:Y:S04]  /*5bd80*/  STL.64 [R1+0x5018], R50 ;  /* 0x0050183201007387 */ /* 0x008fe80000100a00 */
[----:B--2---:R1:W-:Y:S04]  /*5bd90*/  STL.64 [R1+0x5010], R48 ;  /* 0x0050103001007387 */ /* 0x0043e80000100a00 */
[----:B------:R-:W2:Y:S04]  /*5bda0*/  LDL.LU R16, [R1+0x430] ;  /* 0x0004300001107983 */ /* 0x000ea80000300800 */
[----:B------:R-:W2:Y:S04]  /*5bdb0*/  LDL.LU R17, [R1+0x434] ;  /* 0x0004340001117983 */ /* 0x000ea80000300800 */
[----:B------:R-:W3:Y:S04]  /*5bdc0*/  LDL.LU R18, [R1+0x438] ;  /* 0x0004380001127983 */ /* 0x000ee80000300800 */
[----:B------:R-:W3:Y:S01]  /*5bdd0*/  LDL.LU R19, [R1+0x43c] ;  /* 0x00043c0001137983 */ /* 0x000ee20000300800 */
[----:B------:R-:W-:Y:S03]  /*5bde0*/  HMMA.16816.F32 R44, R28, R32, R44 ;  /* 0x000000201c2c723c */ /* 0x000fe6000000182c */
[----:B---3--:R-:W-:Y:S04]  /*5bdf0*/  STL.64 [R1+0x5038], R18 ;  /* 0x0050381201007387 */ /* 0x008fe80000100a00 */
[----:B--2---:R2:W-:Y:S04]  /*5be00*/  STL.64 [R1+0x5030], R16 ;  /* 0x0050301001007387 */ /* 0x0045e80000100a00 */
        /* <DEDUP_REMOVED lines=16> */
[----:B--2---:R-:W2:Y:S04]  /*5bf10*/  LDL.LU R16, [R1+0x3c0] ;  /* 0x0003c00001107983 */ /* 0x004ea80000300800 */
[----:B------:R-:W2:Y:S04]  /*5bf20*/  LDL.LU R17, [R1+0x3c4] ;  /* 0x0003c40001117983 */ /* 0x000ea80000300800 */
[----:B------:R-:W2:Y:S04]  /*5bf30*/  LDL.LU R18, [R1+0x3c8] ;  /* 0x0003c80001127983 */ /* 0x000ea80000300800 */
[----:B------:R-:W2:Y:S04]  /*5bf40*/  LDL.LU R19, [R1+0x3cc] ;  /* 0x0003cc0001137983 */ /* 0x000ea80000300800 */
[----:B------:R-:W2:Y:S04]  /*5bf50*/  LDL.LU R32, [R1+0x3b0] ;  /* 0x0003b00001207983 */ /* 0x000ea80000300800 */
[----:B------:R-:W2:Y:S04]  /*5bf60*/  LDL.LU R33, [R1+0x3b4] ;  /* 0x0003b40001217983 */ /* 0x000ea80000300800 */
[----:B------:R-:W2:Y:S04]  /*5bf70*/  LDL.LU R34, [R1+0x3b8] ;  /* 0x0003b80001227983 */ /* 0x000ea80000300800 */
[----:B------:R-:W2:Y:S01]  /*5bf80*/  LDL.LU R35, [R1+0x3bc] ;  /* 0x0003bc0001237983 */ /* 0x000ea20000300800 */
[----:B------:R-:W-:-:S02]  /*5bf90*/  IMAD R38, R54, 0x100, R53 ;  /* 0x0000010036267824 */ /* 0x000fc400078e0235 */
[----:B------:R-:W-:Y:S01]  /*5bfa0*/  IMAD R39, R0, 0x100, R55 ;  /* 0x0000010000277824 */ /* 0x000fe200078e0237 */
[----:B------:R-:W3:Y:S01]  /*5bfb0*/  LDL.LU R8, [R1+0x3f0] ;  /* 0x0003f00001087983 */ /* 0x000ee20000300800 */
[----:B------:R-:W-:Y:S02]  /*5bfc0*/  IMAD R40, R43, 0x100, R42 ;  /* 0x000001002b287824 */ /* 0x000fe400078e022a */
[----:B------:R-:W-:Y:S01]  /*5bfd0*/  IMAD R41, R60, 0x100, R61 ;  /* 0x000001003c297824 */ /* 0x000fe200078e023d */
[----:B------:R-:W-:Y:S01]  /*5bfe0*/  F2FP.F16.E4M3.UNPACK_B R28, R38 ;  /* 0x00000026ff1c723e */ /* 0x000fe200020006ff */
[----:B------:R-:W3:Y:S01]  /*5bff0*/  LDL.LU R9, [R1+0x3f4] ;  /* 0x0003f40001097983 */ /* 0x000ee20000300800 */
[----:B------:R-:W-:Y:S02]  /*5c000*/  F2FP.F16.E4M3.UNPACK_B R29, R39 ;  /* 0x00000027ff1d723e */ /* 0x000fe400020006ff */
[----:B------:R-:W-:Y:S01]  /*5c010*/  F2FP.F16.E4M3.UNPACK_B R30, R40 ;  /* 0x00000028ff1e723e */ /* 0x000fe200020006ff */
[----:B------:R-:W3:Y:S01]  /*5c020*/  LDL.LU R10, [R1+0x3f8] ;  /* 0x0003f800010a7983 */ /* 0x000ee20000300800 */
[----:B------:R-:W-:-:S03]  /*5c030*/  F2FP.F16.E4M3.UNPACK_B R31, R41 ;  /* 0x00000029ff1f723e */ /* 0x000fc600020006ff */
[----:B------:R-:W3:Y:S04]  /*5c040*/  LDL.LU R11, [R1+0x3fc] ;  /* 0x0003fc00010b7983 */ /* 0x000ee80000300800 */
        /* <DEDUP_REMOVED lines=17> */
[----:B------:R-:W4:Y:S04]  /*5c160*/  LDL.LU R47, [R1+0x48c] ;  /* 0x00048c00012f7983 */ /* 0x000f280000300800 */
[----:B------:R-:W4:Y:S04]  /*5c170*/  LDL.LU R20, [R1+0x440] ;  /* 0x0004400001147983 */ /* 0x000f280000300800 */
[----:B------:R-:W4:Y:S04]  /*5c180*/  LDL.LU R21, [R1+0x444] ;  /* 0x0004440001157983 */ /* 0x000f280000300800 */
[----:B------:R-:W4:Y:S04]  /*5c190*/  LDL.LU R22, [R1+0x448] ;  /* 0x0004480001167983 */ /* 0x000f280000300800 */
[----:B------:R-:W4:Y:S01]  /*5c1a0*/  LDL.LU R23, [R1+0x44c] ;  /* 0x00044c0001177983 */ /* 0x000f220000300800 */
[----:B--2---:R-:W-:-:S15]  /*5c1b0*/  HMMA.16816.F32 R32, R28, R36, R32 ;  /* 0x000000241c20723c */ /* 0x004fde0000001820 */
[----:B------:R-:W-:-:S04]  /*5c1c0*/  NOP ;  /* 0x0000000000007918 */ /* 0x000fc80000000000 */
[----:B------:R-:W-:Y:S04]  /*5c1d0*/  STL.64 [R1+0x110], R32 ;  /* 0x0001102001007387 */ /* 0x000fe80000100a00 */
[----:B------:R0:W-:Y:S04]  /*5c1e0*/  STL.64 [R1+0x118], R34 ;  /* 0x0001182201007387 */ /* 0x0001e80000100a00 */
[----:B0-----:R-:W2:Y:S01]  /*5c1f0*/  LDL.LU.64 R34, [R1+0x5048] ;  /* 0x0050480001227983 */ /* 0x001ea20000300a00 */
[C---:B---3--:R-:W-:Y:S03]  /*5c200*/  HMMA.16816.F32 R4, R28.reuse, R2, R4 ;  /* 0x000000021c04723c */ /* 0x048fe60000001804 */
[----:B------:R-:W3:Y:S05]  /*5c210*/  LDL.LU.64 R32, [R1+0x5040] ;  /* 0x0050400001207983 */ /* 0x000eea0000300a00 */
        /* <DEDUP_REMOVED lines=8> */
[----:B0-----:R-:W2:Y:S04]  /*5c2a0*/  LDL.LU.64 R6, [R1+0x5028] ;  /* 0x0050280001067983 */ /* 0x001ea80000300a00 */
[----:B------:R-:W3:Y:S01]  /*5c2b0*/  LDL.LU.64 R4, [R1+0x5020] ;  /* 0x0050200001047983 */ /* 0x000ee20000300a00 */
        /* <DEDUP_REMOVED lines=56> */
[----:B------:R-:W2:Y:S01]  /*5c640*/  LDL.LU.64 R20, [R1+0x4fb0] ;  /* 0x004fb00001147983 */ /* 0x000ea20000300a00 */
[----:B---3--:R-:W-:-:S15]  /*5c650*/  HMMA.16816.F32 R12, R28, R18, R12 ;  /* 0x000000121c0c723c */ /* 0x008fde000000180c */
[----:B------:R-:W-:-:S04]  /*5c660*/  NOP ;  /* 0x0000000000007918 */ /* 0x000fc80000000000 */
[----:B------:R-:W-:Y:S04]  /*5c670*/  STL.64 [R1+0x70], R12 ;  /* 0x0000700c01007387 */ /* 0x000fe80000100a00 */
[----:B------:R0:W-:Y:S01]  /*5c680*/  STL.64 [R1+0x78], R14 ;  /* 0x0000780e01007387 */ /* 0x0001e20000100a00 */
[C---:B--2---:R-:W-:Y:S08]  /*5c690*/  HMMA.16816.F32 R8, R28.reuse, R20, R8 ;  /* 0x000000141c08723c */ /* 0x044ff00000001808 */
[C---:B0-----:R-:W-:Y:S11]  /*5c6a0*/  HMMA.16816.F32 R12, R28.reuse, R22, R4 ;  /* 0x000000161c0c723c */ /* 0x041ff60000001804 */
[----:B------:R-:W-:Y:S04]  /*5c6b0*/  STL.64 [R1+0x60], R8 ;  /* 0x0000600801007387 */ /* 0x000fe80000100a00 */
[----:B------:R4:W-:Y:S01]  /*5c6c0*/  STL.64 [R1+0x68], R10 ;  /* 0x0000680a01007387 */ /* 0x0009e20000100a00 */
[C---:B------:R-:W-:Y:S08]  /*5c6d0*/  HMMA.16816.F32 R4, R28.reuse, R26, R48 ;  /* 0x0000001a1c04723c */ /* 0x040ff00000001830 */
[----:B----4-:R-:W-:Y:S01]  /*5c6e0*/  HMMA.16816.F32 R8, R28, R24, R44 ;  /* 0x000000181c08723c */ /* 0x010fe2000000182c */
[----:B------:R-:W-:Y:S04]  /*5c6f0*/  STL.64 [R1+0x50], R12 ;  /* 0x0000500c01007387 */ /* 0x000fe80000100a00 */
[----:B------:R-:W-:Y:S04]  /*5c700*/  STL.64 [R1+0x58], R14 ;  /* 0x0000580e01007387 */ /* 0x000fe80000100a00 */
[----:B------:R-:W-:Y:S10]  /*5c710*/  STL.64 [R1+0x4f78], R26 ;  /* 0x004f781a01007387 */ /* 0x000ff40000100a00 */
[----:B------:R-:W-:Y:S04]  /*5c720*/  STL.64 [R1+0x40], R8 ;  /* 0x0000400801007387 */ /* 0x000fe80000100a00 */
[----:B------:R-:W-:Y:S04]  /*5c730*/  STL.64 [R1+0x48], R10 ;  /* 0x0000480a01007387 */ /* 0x000fe80000100a00 */
[----:B------:R-:W-:Y:S04]  /*5c740*/  STL.64 [R1+0x4f70], R24 ;  /* 0x004f701801007387 */ /* 0x000fe80000100a00 */
[----:B------:R0:W-:Y:S04]  /*5c750*/  STL.64 [R1+0x30], R4 ;  /* 0x0000300401007387 */ /* 0x0001e80000100a00 */
[----:B------:R1:W-:Y:S04]  /*5c760*/  STL.64 [R1+0x38], R6 ;  /* 0x0000380601007387 */ /* 0x0003e80000100a00 */
[----:B------:R-:W2:Y:S04]  /*5c770*/  LDL.LU R44, [R1+0x550] ;  /* 0x00055000012c7983 */ /* 0x000ea80000300800 */
[----:B------:R-:W2:Y:S04]  /*5c780*/  LDL.LU R45, [R1+0x554] ;  /* 0x00055400012d7983 */ /* 0x000ea80000300800 */
[----:B------:R-:W2:Y:S04]  /*5c790*/  LDL.LU R46, [R1+0x558] ;  /* 0x00055800012e7983 */ /* 0x000ea80000300800 */
[----:B------:R-:W2:Y:S04]  /*5c7a0*/  LDL.LU R47, [R1+0x55c] ;  /* 0x00055c00012f7983 */ /* 0x000ea80000300800 */
[----:B0-----:R-:W3:Y:S04]  /*5c7b0*/  LDL.LU R4, [R1+0x4d0] ;  /* 0x0004d00001047983 */ /* 0x001ee80000300800 */
[----:B------:R-:W3:Y:S04]  /*5c7c0*/  LDL.LU R5, [R1+0x4d4] ;  /* 0x0004d40001057983 */ /* 0x000ee80000300800 */
[----:B-1----:R-:W3:Y:S04]  /*5c7d0*/  LDL.LU R6, [R1+0x4d8] ;  /* 0x0004d80001067983 */ /* 0x002ee80000300800 */
        /* <DEDUP_REMOVED lines=8> */
[----:B------:R-:W2:Y:S01]  /*5c860*/  LDL.LU R15, [R1+0x4bc] ;  /* 0x0004bc00010f7983 */ /* 0x000ea20000300800 */
[----:B------:R-:W-:-:S02]  /*5c870*/  IMAD R38, R54, 0x100, R53 ;  /* 0x0000010036267824 */ /* 0x000fc400078e0235 */
[----:B------:R-:W-:Y:S02]  /*5c880*/  IMAD R52, R43, 0x100, R42 ;  /* 0x000001002b347824 */ /* 0x000fe400078e022a */
[----:B------:R-:W-:Y:S01]  /*5c890*/  IMAD R39, R0, 0x100, R55 ;  /* 0x0000010000277824 */ /* 0x000fe200078e0237 */
[----:B------:R-:W-:Y:S01]  /*5c8a0*/  HMMA.16816.F32 R40, R28, R32, R56 ;  /* 0x000000201c28723c */ /* 0x000fe20000001838 */
[----:B------:R-:W-:Y:S01]  /*5c8b0*/  IMAD R53, R60, 0x100, R61 ;  /* 0x000001003c357824 */ /* 0x000fe200078e023d */
[----:B------:R-:W2:Y:S01]  /*5c8c0*/  LDL.LU R56, [R1+0x4e0] ;  /* 0x0004e00001387983 */ /* 0x000ea20000300800 */
[----:B------:R-:W-:Y:S02]  /*5c8d0*/  F2FP.F16.E4M3.UNPACK_B R28, R38 ;  /* 0x00000026ff1c723e */ /* 0x000fe400020006ff */
[----:B------:R-:W-:Y:S01]  /*5c8e0*/  F2FP.F16.E4M3.UNPACK_B R29, R39 ;  /* 0x00000027ff1d723e */ /* 0x000fe200020006ff */
[----:B------:R-:W2:Y:S01]  /*5c8f0*/  LDL.LU R57, [R1+0x4e4] ;  /* 0x0004e40001397983 */ /* 0x000ea20000300800 */
[----:B------:R-:W-:-:S02]  /*5c900*/  F2FP.F16.E4M3.UNPACK_B R30, R52 ;  /* 0x00000034ff1e723e */ /* 0x000fc400020006ff */
[----:B------:R-:W-:Y:S01]  /*5c910*/  F2FP.F16.E4M3.UNPACK_B R31, R53 ;  /* 0x00000035ff1f723e */ /* 0x000fe200020006ff */
        /* <DEDUP_REMOVED lines=12> */
[----:B------:R0:W-:Y:S04]  /*5c9e0*/  STL [R1+0x4be4], R40 ;  /* 0x004be42801007387 */ /* 0x0001e80000100800 */
[----:B------:R1:W-:Y:S04]  /*5c9f0*/  STL [R1+0x4be0], R41 ;  /* 0x004be02901007387 */ /* 0x0003e80000100800 */
[----:B------:R1:W-:Y:S04]  /*5ca00*/  STL [R1+0x4bdc], R42 ;  /* 0x004bdc2a01007387 */ /* 0x0003e80000100800 */
[----:B------:R1:W-:Y:S04]  /*5ca10*/  STL [R1+0x4bd8], R43 ;  /* 0x004bd82b01007387 */ /* 0x0003e80000100800 */
[----:B0-----:R-:W2:Y:S04]  /*5ca20*/  LDL.LU R40, [R1+0x530] ;  /* 0x0005300001287983 */ /* 0x001ea80000300800 */
[----:B-1----:R-:W2:Y:S04]  /*5ca30*/  LDL.LU R41, [R1+0x534] ;  /* 0x0005340001297983 */ /* 0x002ea80000300800 */
[----:B------:R-:W2:Y:S04]  /*5ca40*/  LDL.LU R42, [R1+0x538] ;  /* 0x00053800012a7983 */ /* 0x000ea80000300800 */
[----:B------:R-:W2:Y:S04]  /*5ca50*/  LDL.LU R43, [R1+0x53c] ;  /* 0x00053c00012b7983 */ /* 0x000ea80000300800 */
[----:B------:R-:W2:Y:S04]  /*5ca60*/  LDL.LU R52, [R1+0x4f0] ;  /* 0x0004f00001347983 */ /* 0x000ea80000300800 */
[----:B------:R-:W2:Y:S04]  /*5ca70*/  LDL.LU R53, [R1+0x4f4] ;  /* 0x0004f40001357983 */ /* 0x000ea80000300800 */
[----:B------:R-:W2:Y:S04]  /*5ca80*/  LDL.LU R54, [R1+0x4f8] ;  /* 0x0004f80001367983 */ /* 0x000ea80000300800 */
[----:B------:R-:W2:Y:S01]  /*5ca90*/  LDL.LU R55, [R1+0x4fc] ;  /* 0x0004fc0001377983 */ /* 0x000ea20000300800 */
[C---:B---3--:R-:W-:Y:S08]  /*5caa0*/  HMMA.16816.F32 R4, R28.reuse, R2, R4 ;  /* 0x000000021c04723c */ /* 0x048ff00000001804 */
[C---:B----4-:R-:W-:Y:S08]  /*5cab0*/  HMMA.16816.F32 R8, R28.reuse, R34, R8 ;  /* 0x000000221c08723c */ /* 0x050ff00000001808 */
[----:B--2---:R-:W-:-:S15]  /*5cac0*/  HMMA.16816.F32 R12, R28, R36, R12 ;  /* 0x000000241c0c723c */ /* 0x004fde000000180c */
[----:B------:R-:W-:-:S04]  /*5cad0*/  NOP ;  /* 0x0000000000007918 */ /* 0x000fc80000000000 */
[----:B------:R-:W-:Y:S04]  /*5cae0*/  STL.64 [R1+0x20], R12 ;  /* 0x0000200c01007387 */ /* 0x000fe80000100a00 */
[----:B------:R0:W-:Y:S04]  /*5caf0*/  STL.64 [R1+0x28], R14 ;  /* 0x0000280e01007387 */ /* 0x0001e80000100a00 */
[----:B0-----:R-:W2:Y:S04]  /*5cb00*/  LDL.LU.64 R14, [R1+0x4fa8] ;  /* 0x004fa800010e7983 */ /* 0x001ea80000300a00 */
[----:B------:R-:W3:Y:S04]  /*5cb10*/  LDL.LU.64 R12, [R1+0x4fa0] ;  /* 0x004fa000010c7983 */ /* 0x000ee80000300a00 */
[----:B------:R-:W-:Y:S04]  /*5cb20*/  STL [R1+0x4f4c], R37 ;  /* 0x004f4c2501007387 */ /* 0x000fe80000100800 */
[----:B------:R-:W-:Y:S04]  /*5cb30*/  STL.64 [R1+0x10], R8 ;  /* 0x0000100801007387 */ /* 0x000fe80000100a00 */
[----:B------:R0:W-:Y:S04]  /*5cb40*/  STL.64 [R1+0x18], R10 ;  /* 0x0000180a01007387 */ /* 0x0001e80000100a00 */
[----:B0-----:R-:W4:Y:S04]  /*5cb50*/  LDL.LU.64 R10, [R1+0x4f98] ;  /* 0x004f9800010a7983 */ /* 0x001f280000300a00 */
[----:B------:R-:W2:Y:S04]  /*5cb60*/  LDL.LU.64 R8, [R1+0x4f90] ;  /* 0x004f900001087983 */ /* 0x000ea80000300a00 */
[----:B------:R-:W-:Y:S04]  /*5cb70*/  STL.64 [R1], R4 ;  /* 0x0000000401007387 */ /* 0x000fe80000100a00 */
[----:B------:R0:W-:Y:S04]  /*5cb80*/  STL.64 [R1+0x8], R6 ;  /* 0x0000080601007387 */ /* 0x0001e80000100a00 */
[----:B0-----:R-:W2:Y:S04]  /*5cb90*/  LDL.LU.64 R6, [R1+0x4f88] ;  /* 0x004f880001067983 */ /* 0x001ea80000300a00 */
[----:B------:R-:W2:Y:S02]  /*5cba0*/  LDL.LU.64 R4, [R1+0x4f80] ;  /* 0x004f800001047983 */ /* 0x000ea40000300a00 */
[C---:B--2---:R-:W-:Y:S08]  /*5cbb0*/  HMMA.16816.F32 R56, R28.reuse, R4, R56 ;  /* 0x000000041c38723c */ /* 0x044ff00000001838 */
[C---:B------:R-:W-:Y:S11]  /*5cbc0*/  HMMA.16816.F32 R52, R28.reuse, R6, R52 ;  /* 0x000000061c34723c */ /* 0x040ff60000001834 */
[----:B------:R-:W-:Y:S04]  /*5cbd0*/  STL.64 [R1+0x4bb0], R58 ;  /* 0x004bb03a01007387 */ /* 0x000fe80000100a00 */
[----:B------:R0:W-:Y:S04]  /*5cbe0*/  STL.64 [R1+0x4ba8], R56 ;  /* 0x004ba83801007387 */ /* 0x0001e80000100a00 */
[----:B0-----:R-:W3:Y:S04]  /*5cbf0*/  LDL.LU R56, [R1+0x520] ;  /* 0x0005200001387983 */ /* 0x001ee80000300800 */
[----:B------:R-:W3:Y:S04]  /*5cc00*/  LDL.LU R57, [R1+0x524] ;  /* 0x0005240001397983 */ /* 0x000ee80000300800 */
[----:B------:R-:W3:Y:S04]  /*5cc10*/  LDL.LU R58, [R1+0x528] ;  /* 0x00052800013a7983 */ /* 0x000ee80000300800 */
[----:B------:R-:W3:Y:S04]  /*5cc20*/  LDL.LU R59, [R1+0x52c] ;  /* 0x00052c00013b7983 */ /* 0x000ee80000300800 */
[----:B------:R-:W-:Y:S04]  /*5cc30*/  STL.64 [R1+0x4f58], R6 ;  /* 0x004f580601007387 */ /* 0x000fe80000100a00 */
[----:B------:R0:W-:Y:S04]  /*5cc40*/  STL.64 [R1+0x4f50], R4 ;  /* 0x004f500401007387 */ /* 0x0001e80000100a00 */
[----:B0-----:R-:W2:Y:S04]  /*5cc50*/  LDL.LU R4, [R1+0x510] ;  /* 0x0005100001047983 */ /* 0x001ea80000300800 */
[----:B------:R-:W2:Y:S04]  /*5cc60*/  LDL.LU R5, [R1+0x514] ;  /* 0x0005140001057983 */ /* 0x000ea80000300800 */
[----:B------:R-:W2:Y:S04]  /*5cc70*/  LDL.LU R6, [R1+0x518] ;  /* 0x0005180001067983 */ /* 0x000ea80000300800 */
[----:B------:R-:W2:Y:S04]  /*5cc80*/  LDL.LU R7, [R1+0x51c] ;  /* 0x00051c0001077983 */ /* 0x000ea80000300800 */
[----:B------:R-:W-:Y:S04]  /*5cc90*/  STL.64 [R1+0x4bc0], R54 ;  /* 0x004bc03601007387 */ /* 0x000fe80000100a00 */
[----:B------:R0:W-:Y:S04]  /*5cca0*/  STL.64 [R1+0x4bb8], R52 ;  /* 0x004bb83401007387 */ /* 0x0001e80000100a00 */
[----:B0-----:R-:W3:Y:S04]  /*5ccb0*/  LDL.LU R52, [R1+0x500] ;  /* 0x0005000001347983 */ /* 0x001ee80000300800 */
[----:B------:R-:W3:Y:S04]  /*5ccc0*/  LDL.LU R53, [R1+0x504] ;  /* 0x0005040001357983 */ /* 0x000ee80000300800 */
[----:B------:R-:W3:Y:S04]  /*5ccd0*/  LDL.LU R54, [R1+0x508] ;  /* 0x0005080001367983 */ /* 0x000ee80000300800 */
[----:B------:R-:W3:Y:S04]  /*5cce0*/  LDL.LU R55, [R1+0x50c] ;  /* 0x00050c0001377983 */ /* 0x000ee80000300800 */
[----:B----4-:R-:W-:Y:S01]  /*5ccf0*/  STL.64 [R1+0x4f68], R10 ;  /* 0x004f680a01007387 */ /* 0x010fe20000100a00 */
[C---:B------:R-:W-:Y:S08]  /*5cd00*/  HMMA.16816.F32 R40, R28.reuse, R14, R40 ;  /* 0x0000000e1c28723c */ /* 0x040ff00000001828 */
[C---:B--2---:R-:W-:Y:S08]  /*5cd10*/  HMMA.16816.F32 R4, R28.reuse, R10, R4 ;  /* 0x0000000a1c04723c */ /* 0x044ff00000001804 */
[----:B---3--:R-:W-:-:S15]  /*5cd20*/  HMMA.16816.F32 R52, R28, R8, R52 ;  /* 0x000000081c34723c */ /* 0x008fde0000001834 */
[----:B------:R-:W-:-:S04]  /*5cd30*/  NOP ;  /* 0x0000000000007918 */ /* 0x000fc80000000000 */
[----:B------:R-:W-:Y:S04]  /*5cd40*/  STL.64 [R1+0x260], R52 ;  /* 0x0002603401007387 */ /* 0x000fe80000100a00 */
[----:B------:R-:W-:Y:S04]  /*5cd50*/  STL.64 [R1+0x268], R54 ;  /* 0x0002683601007387 */ /* 0x000fe80000100a00 */
[----:B------:R-:W-:Y:S04]  /*5cd60*/  STL.64 [R1+0x4f60], R8 ;  /* 0x004f600801007387 */ /* 0x000fe80000100a00 */
[----:B------:R-:W-:Y:S04]  /*5cd70*/  STL.64 [R1+0x280], R4 ;  /* 0x0002800401007387 */ /* 0x000fe80000100a00 */
[----:B------:R0:W-:Y:S02]  /*5cd80*/  STL.64 [R1+0x288], R6 ;  /* 0x0002880601007387 */ /* 0x0001e40000100a00 */
[C---:B0-----:R-:W-:Y:S08]  /*5cd90*/  HMMA.16816.F32 R4, R28.reuse, R12, R56 ;  /* 0x0000000c1c04723c */ /* 0x041ff00000001838 */
[C---:B------:R-:W-:Y:S11]  /*5cda0*/  HMMA.16816.F32 R8, R28.reuse, R16, R24 ;  /* 0x000000101c08723c */ /* 0x040ff60000001818 */
[----:B------:R-:W-:Y:S04]  /*5cdb0*/  STL.64 [R1+0x2a0], R4 ;  /* 0x0002a00401007387 */ /* 0x000fe80000100a00 */
[----:B------:R0:W-:Y:S02]  /*5cdc0*/  STL.64 [R1+0x2a8], R6 ;  /* 0x0002a80601007387 */ /* 0x0001e40000100a00 */
[C---:B0-----:R-:W-:Y:S02]  /*5cdd0*/  HMMA.16816.F32 R4, R28.reuse, R18, R44 ;  /* 0x000000121c04723c */ /* 0x041fe4000000182c */
[----:B------:R-:W-:Y:S04]  /*5cde0*/  STL.64 [R1+0x2c0], R40 ;  /* 0x0002c02801007387 */ /* 0x000fe80000100a00 */
[----:B------:R-:W-:Y:S04]  /*5cdf0*/  STL.64 [R1+0x2c8], R42 ;  /* 0x0002c82a01007387 */ /* 0x000fe80000100a00 */
[----:B------:R-:W-:Y:S04]  /*5ce00*/  STL.64 [R1+0x4f28], R18 ;  /* 0x004f281201007387 */ /* 0x000fe80000100a00 */
[----:B------:R-:W-:Y:S04]  /*5ce10*/  STL.64 [R1+0x2f0], R8 ;  /* 0x0002f00801007387 */ /* 0x000fe80000100a00 */
[----:B------:R-:W-:Y:S04]  /*5ce20*/  STL.64 [R1+0x2f8], R10 ;  /* 0x0002f80a01007387 */ /* 0x000fe80000100a00 */
[----:B------:R-:W-:Y:S04]  /*5ce30*/  STL.64 [R1+0x4f20], R16 ;  /* 0x004f201001007387 */ /* 0x000fe80000100a00 */
[----:B------:R-:W-:Y:S04]  /*5ce40*/  STL.64 [R1+0x300], R4 ;  /* 0x0003000401007387 */ /* 0x000fe80000100a00 */
[----:B------:R0:W-:Y:S02]  /*5ce50*/  STL.64 [R1+0x308], R6 ;  /* 0x0003080601007387 */ /* 0x0001e40000100a00 */
[----:B0-----:R-:W-:Y:S02]  /*5ce60*/  HMMA.16816.F32 R4, R28, R20, R48 ;  /* 0x000000141c04723c */ /* 0x001fe40000001830 */
[----:B------:R-:W2:-:S15]  /*5ce70*/  LDL.LU R48, [R1+0x670] ;  /* 0x0006700001307983 */ /* 0x000e9e0000300800 */
[----:B------:R-:W-:Y:S02]  /*5ce80*/  NOP ;  /* 0x0000000000007918 */ /* 0x000fe40000000000 */
        /* <DEDUP_REMOVED lines=41> */
[----:B---3--:R-:W-:-:S15]  /*5d120*/  HMMA.16816.F32 R24, R28, R22, R24 ;  /* 0x000000161c18723c */ /* 0x008fde0000001818 */
[----:B------:R-:W-:-:S04]  /*5d130*/  NOP ;  /* 0x0000000000007918 */ /* 0x000fc80000000000 */
[----:B------:R-:W-:Y:S02]  /*5d140*/  IMAD.MOV.U32 R42, RZ, RZ, R26 ;  /* 0x000000ffff2a7224 */ /* 0x000fe400078e001a */
[----:B------:R-:W-:Y:S02]  /*5d150*/  IMAD.MOV.U32 R43, RZ, RZ, R27 ;  /* 0x000000ffff2b7224 */ /* 0x000fe400078e001b */
[----:B------:R-:W-:Y:S01]  /*5d160*/  IMAD.MOV.U32 R40, RZ, RZ, R24 ;  /* 0x000000ffff287224 */ /* 0x000fe200078e0018 */
[----:B------:R-:W3:Y:S01]  /*5d170*/  LDL.LU.64 R26, [R1+0x4f78] ;  /* 0x004f7800011a7983 */ /* 0x000ee20000300a00 */
[----:B------:R-:W-:-:S03]  /*5d180*/  IMAD.MOV.U32 R41, RZ, RZ, R25 ;  /* 0x000000ffff297224 */ /* 0x000fc600078e0019 */
[----:B------:R-:W3:Y:S04]  /*5d190*/  LDL.LU.64 R24, [R1+0x4f70] ;  /* 0x004f700001187983 */ /* 0x000ee80000300a00 */
        /* <DEDUP_REMOVED lines=8> */
[----:B0-----:R-:W3:Y:S04]  /*5d220*/  LDL.LU R40, [R1+0x5b0] ;  /* 0x0005b00001287983 */ /* 0x001ee80000300800 */
[----:B------:R-:W3:Y:S04]  /*5d230*/  LDL.LU R41, [R1+0x5b4] ;  /* 0x0005b40001297983 */ /* 0x000ee80000300800 */
[----:B------:R-:W3:Y:S04]  /*5d240*/  LDL.LU R42, [R1+0x5b8] ;  /* 0x0005b800012a7983 */ /* 0x000ee80000300800 */
[----:B------:R-:W3:Y:S01]  /*5d250*/  LDL.LU R43, [R1+0x5bc] ;  /* 0x0005bc00012b7983 */ /* 0x000ee20000300800 */
[----:B--2---:R-:W-:-:S02]  /*5d260*/  IMAD R38, R38, 0x100, R37 ;  /* 0x0000010026267824 */ /* 0x004fc400078e0225 */
[----:B----4-:R-:W-:Y:S02]  /*5d270*/  IMAD R39, R39, 0x100, R32 ;  /* 0x0000010027277824 */ /* 0x010fe400078e0220 */
[----:B------:R-:W-:Y:S01]  /*5d280*/  IMAD R60, R60, 0x100, R33 ;  /* 0x000001003c3c7824 */ /* 0x000fe200078e0221 */
[C---:B---3--:R-:W-:Y:S08]  /*5d290*/  HMMA.16816.F32 R4, R28.reuse, R26, R4 ;  /* 0x0000001a1c04723c */ /* 0x048ff00000001804 */
[----:B------:R-:W-:-:S15]  /*5d2a0*/  HMMA.16816.F32 R8, R28, R24, R8 ;  /* 0x000000181c08723c */ /* 0x000fde0000001808 */
        /* <DEDUP_REMOVED lines=14> */
[----:B------:R-:W2:Y:S04]  /*5d390*/  LDL.LU R27, [R1+0x59c] ;  /* 0x00059c00011b7983 */ /* 0x000ea80000300800 */
[----:B------:R-:W2:Y:S04]  /*5d3a0*/  LDL.LU R37, [R1+0x4f4c] ;  /* 0x004f4c0001257983 */ /* 0x000ea80000300800 */
[----:B------:R-:W2:Y:S04]  /*5d3b0*/  LDL.LU R32, [R1+0x4f48] ;  /* 0x004f480001207983 */ /* 0x000ea80000300800 */
[----:B------:R-:W2:Y:S01]  /*5d3c0*/  LDL.LU R33, [R1+0x4f44] ;  /* 0x004f440001217983 */ /* 0x000ea20000300800 */
[----:B------:R-:W-:-:S03]  /*5d3d0*/  IMAD R61, R61, 0x100, R0 ;  /* 0x000001003d3d7824 */ /* 0x000fc600078e0200 */
[----:B------:R-:W3:Y:S01]  /*5d3e0*/  LDL.LU R0, [R1+0x4f40] ;  /* 0x004f400001007983 */ /* 0x000ee20000300800 */
[----:B--2---:R-:W-:Y:S01]  /*5d3f0*/  HMMA.16816.F32 R24, R28, R32, R24 ;  /* 0x000000201c18723c */ /* 0x004fe20000001818 */
[----:B------:R-:W-:Y:S02]  /*5d400*/  F2FP.F16.E4M3.UNPACK_B R28, R38 ;  /* 0x00000026ff1c723e */ /* 0x000fe400020006ff */
[----:B------:R-:W-:Y:S02]  /*5d410*/  F2FP.F16.E4M3.UNPACK_B R29, R39 ;  /* 0x00000027ff1d723e */ /* 0x000fe400020006ff */
[----:B------:R-:W-:Y:S02]  /*5d420*/  F2FP.F16.E4M3.UNPACK_B R30, R60 ;  /* 0x0000003cff1e723e */ /* 0x000fe400020006ff */
[----:B------:R-:W-:-:S07]  /*5d430*/  F2FP.F16.E4M3.UNPACK_B R31, R61 ;  /* 0x0000003dff1f723e */ /* 0x000fce00020006ff */
[C---:B------:R-:W-:Y:S05]  /*5d440*/  HMMA.16816.F32 R20, R28.reuse, R34, R20 ;  /* 0x000000221c14723c */ /* 0x040fea0000001814 */
[----:B------:R-:W-:Y:S04]  /*5d450*/  STL.64 [R1+0x360], R24 ;  /* 0x0003601801007387 */ /* 0x000fe80000100a00 */
[----:B------:R0:W-:Y:S02]  /*5d460*/  STL.64 [R1+0x368], R26 ;  /* 0x0003681a01007387 */ /* 0x0001e40000100a00 */
[----:B0-----:R-:W-:Y:S02]  /*5d470*/  HMMA.16816.F32 R24, R28, R36, R40 ;  /* 0x000000241c18723c */ /* 0x001fe40000001828 */
[----:B------:R-:W-:-:S15]  /*5d480*/  STL.64 [R1+0x4f18], R34 ;  /* 0x004f182201007387 */ /* 0x000fde0000100a00 */
[----:B------:R-:W-:Y:S02]  /*5d490*/  NOP ;  /* 0x0000000000007918 */ /* 0x000fe40000000000 */
[----:B------:R-:W-:Y:S04]  /*5d4a0*/  STL.64 [R1+0x3a0], R24 ;  /* 0x0003a01801007387 */ /* 0x000fe80000100a00 */
[----:B------:R0:W-:Y:S04]  /*5d4b0*/  STL.64 [R1+0x3a8], R26 ;  /* 0x0003a81a01007387 */ /* 0x0001e80000100a00 */
[----:B------:R-:W-:Y:S04]  /*5d4c0*/  STL.64 [R1+0x4f10], R32 ;  /* 0x004f102001007387 */ /* 0x000fe80000100a00 */
[----:B------:R-:W-:Y:S01]  /*5d4d0*/  STL.64 [R1+0x3b0], R20 ;  /* 0x0003b01401007387 */ /* 0x000fe20000100a00 */
[C---:B0-----:R-:W-:Y:S03]  /*5d4e0*/  HMMA.16816.F32 R24, R28.reuse, R2, R16 ;  /* 0x000000021c18723c */ /* 0x041fe60000001810 */
[----:B------:R0:W-:Y:S05]  /*5d4f0*/  STL.64 [R1+0x3b8], R22 ;  /* 0x0003b81601007387 */ /* 0x0001ea0000100a00 */
[C---:B----4-:R-:W-:Y:S08]  /*5d500*/  HMMA.16816.F32 R16, R28.reuse, R6, R56 ;  /* 0x000000061c10723c */ /* 0x050ff00000001838 */
        /* <DEDUP_REMOVED lines=9> */
[C---:B0-----:R-:W-:Y:S08]  /*5d5a0*/  HMMA.16816.F32 R4, R28.reuse, R10, R48 ;  /* 0x0000000a1c04723c */ /* 0x041ff00000001830 */
[----:B---3--:R-:W-:Y:S01]  /*5d5b0*/  HMMA.16816.F32 R16, R28, R8, R44 ;  /* 0x000000081c10723c */ /* 0x008fe2000000182c */
[----:B------:R-:W2:-:S15]  /*5d5c0*/  LDL.LU R44, [R1+0x890] ;  /* 0x00089000012c7983 */ /* 0x000e9e0000300800 */
[----:B------:R-:W-:-:S03]  /*5d5d0*/  NOP ;  /* 0x0000000000007918 */ /* 0x000fc60000000000 */
[----:B------:R0:W-:Y:S04]  /*5d5e0*/  STL.64 [R1+0x420], R16 ;  /* 0x0004201001007387 */ /* 0x0001e80000100a00 */
[----:B------:R1:W-:Y:S04]  /*5d5f0*/  STL.64 [R1+0x428], R18 ;  /* 0x0004281201007387 */ /* 0x0003e80000100a00 */
[----:B------:R3:W-:Y:S04]  /*5d600*/  STL.64 [R1+0x440], R4 ;  /* 0x0004400401007387 */ /* 0x0007e80000100a00 */
[----:B------:R4:W-:Y:S04]  /*5d610*/  STL.64 [R1+0x448], R6 ;  /* 0x0004480601007387 */ /* 0x0009e80000100a00 */
        /* <DEDUP_REMOVED lines=76> */
[----:B------:R-:W4:Y:S04]  /*5dae0*/  LDL.LU.64 R20, [R1+0x4f00] ;  /* 0x004f000001147983 */ /* 0x000f280000300a00 */
[----:B------:R-:W-:Y:S04]  /*5daf0*/  STL.64 [R1+0x4e90], R18 ;  /* 0x004e901201007387 */ /* 0x000fe80000100a00 */
[----:B------:R0:W-:Y:S04]  /*5db00*/  STL.64 [R1+0x4e88], R16 ;  /* 0x004e881001007387 */ /* 0x0001e80000100a00 */
[----:B0-----:R-:W2:Y:S04]  /*5db10*/  LDL.LU R16, [R1+0x770] ;  /* 0x0007700001107983 */ /* 0x001ea80000300800 */
[----:B------:R-:W2:Y:S04]  /*5db20*/  LDL.LU R17, [R1+0x774] ;  /* 0x0007740001117983 */ /* 0x000ea80000300800 */
[----:B------:R-:W2:Y:S04]  /*5db30*/  LDL.LU R18, [R1+0x778] ;  /* 0x0007780001127983 */ /* 0x000ea80000300800 */
[----:B------:R-:W2:Y:S01]  /*5db40*/  LDL.LU R19, [R1+0x77c] ;  /* 0x00077c0001137983 */ /* 0x000ea20000300800 */
[----:B----4-:R-:W-:-:S15]  /*5db50*/  HMMA.16816.F32 R24, R28, R20, R24 ;  /* 0x000000141c18723c */ /* 0x010fde0000001818 */
[----:B------:R-:W-:-:S04]  /*5db60*/  NOP ;  /* 0x0000000000007918 */ /* 0x000fc80000000000 */
[----:B------:R-:W-:Y:S04]  /*5db70*/  STL.64 [R1+0x4c0], R24 ;  /* 0x0004c01801007387 */ /* 0x000fe80000100a00 */
[----:B------:R0:W-:Y:S04]  /*5db80*/  STL.64 [R1+0x4c8], R26 ;  /* 0x0004c81a01007387 */ /* 0x0001e80000100a00 */
[----:B0-----:R-:W4:Y:S04]  /*5db90*/  LDL.LU.64 R26, [R1+0x4ef8] ;  /* 0x004ef800011a7983 */ /* 0x001f280000300a00 */
[----:B------:R-:W3:Y:S01]  /*5dba0*/  LDL.LU.64 R24, [R1+0x4ef0] ;  /* 0x004ef00001187983 */ /* 0x000ee20000300a00 */
[----:B--2---:R-:W-:Y:S03]  /*5dbb0*/  HMMA.16816.F32 R16, R28, R22, R16 ;  /* 0x000000161c10723c */ /* 0x004fe60000001810 */
[----:B------:R-:W-:Y:S04]  /*5dbc0*/  STL.64 [R1+0x4e70], R22 ;  /* 0x004e701601007387 */ /* 0x000fe80000100a00 */
[----:B------:R-:W-:-:S12]  /*5dbd0*/  STL.64 [R1+0x4e68], R20 ;  /* 0x004e681401007387 */ /* 0x000fd80000100a00 */
[----:B------:R-:W-:Y:S04]  /*5dbe0*/  STL.64 [R1+0x4d0], R16 ;  /* 0x0004d01001007387 */ /* 0x000fe80000100a00 */
[----:B------:R-:W-:Y:S01]  /*5dbf0*/  STL.64 [R1+0x4d8], R18 ;  /* 0x0004d81201007387 */ /* 0x000fe20000100a00 */
[----:B------:R-:W-:Y:S02]  /*5dc00*/  IMAD R38, R38, 0x100, R61 ;  /* 0x0000010026267824 */ /* 0x000fe400078e023d */
[----:B------:R-:W-:Y:S02]  /*5dc10*/  IMAD R39, R39, 0x100, R60 ;  /* 0x0000010027277824 */ /* 0x000fe400078e023c */
[----:B------:R-:W-:Y:S02]  /*5dc20*/  IMAD R60, R41, 0x100, R40 ;  /* 0x00000100293c7824 */ /* 0x000fe400078e0228 */
[----:B------:R-:W-:Y:S01]  /*5dc30*/  IMAD R61, R43, 0x100, R42 ;  /* 0x000001002b3d7824 */ /* 0x000fe200078e022a */
[C---:B----4-:R-:W-:Y:S08]  /*5dc40*/  HMMA.16816.F32 R8, R28.reuse, R26, R8 ;  /* 0x0000001a1c08723c */ /* 0x050ff00000001808 */
        /* <DEDUP_REMOVED lines=8> */
[----:B0-----:R-:W-:Y:S01]  /*5dcd0*/  HMMA.16816.F32 R8, R28, R32, R52 ;  /* 0x000000201c08723c */ /* 0x001fe20000001834 */
[----:B------:R-:W-:-:S02]  /*5dce0*/  F2FP.F16.E4M3.UNPACK_B R28, R38 ;  /* 0x00000026ff1c723e */ /* 0x000fc400020006ff */
[----:B------:R-:W-:Y:S02]  /*5dcf0*/  F2FP.F16.E4M3.UNPACK_B R29, R39 ;  /* 0x00000027ff1d723e */ /* 0x000fe400020006ff */
[----:B------:R-:W-:Y:S02]  /*5dd00*/  F2FP.F16.E4M3.UNPACK_B R30, R60 ;  /* 0x0000003cff1e723e */ /* 0x000fe400020006ff */
[----:B------:R-:W-:-:S12]  /*5dd10*/  F2FP.F16.E4M3.UNPACK_B R31, R61 ;  /* 0x0000003dff1f723e */ /* 0x000fd800020006ff */
[----:B------:R-:W-:Y:S04]  /*5dd20*/  STL.64 [R1+0x500], R8 ;  /* 0x0005000801007387 */ /* 0x000fe80000100a00 */
[----:B------:R0:W-:Y:S02]  /*5dd30*/  STL.64 [R1+0x508], R10 ;  /* 0x0005080a01007387 */ /* 0x0001e40000100a00 */
[C---:B0-----:R-:W-:Y:S02]  /*5dd40*/  HMMA.16816.F32 R8, R28.reuse, R36, R56 ;  /* 0x000000241c08723c */ /* 0x041fe40000001838 */
[----:B------:R-:W-:Y:S06]  /*5dd50*/  STL.64 [R1+0x4e98], R32 ;  /* 0x004e982001007387 */ /* 0x000fec0000100a00 */
[C---:B------:R-:W-:Y:S11]  /*5dd60*/  HMMA.16816.F32 R12, R28.reuse, R34, R44 ;  /* 0x000000221c0c723c */ /* 0x040ff6000000182c */
[----:B------:R-:W-:Y:S04]  /*5dd70*/  STL.64 [R1+0x600], R8 ;  /* 0x0006000801007387 */ /* 0x000fe80000100a00 */
[----:B------:R0:W-:Y:S02]  /*5dd80*/  STL.64 [R1+0x608], R10 ;  /* 0x0006080a01007387 */ /* 0x0001e40000100a00 */
[----:B0-----:R-:W-:Y:S02]  /*5dd90*/  HMMA.16816.F32 R8, R28, R2, R48 ;  /* 0x000000021c08723c */ /* 0x001fe40000001830 */
[----:B------:R0:W-:Y:S04]  /*5dda0*/  STL.64 [R1+0x5f0], R12 ;  /* 0x0005f00c01007387 */ /* 0x0001e80000100a00 */
[----:B------:R1:W-:Y:S04]  /*5ddb0*/  STL.64 [R1+0x5f8], R14 ;  /* 0x0005f80e01007387 */ /* 0x0003e80000100a00 */
[----:B------:R-:W2:Y:S09]  /*5ddc0*/  LDL.LU R40, [R1+0x790] ;  /* 0x0007900001287983 */ /* 0x000eb20000300800 */
[----:B------:R-:W-:Y:S04]  /*5ddd0*/  STL.64 [R1+0x5e0], R8 ;  /* 0x0005e00801007387 */ /* 0x000fe80000100a00 */
[----:B------:R-:W-:Y:S04]  /*5dde0*/  STL.64 [R1+0x5e8], R10 ;  /* 0x0005e80a01007387 */ /* 0x000fe80000100a00 */
        /* <DEDUP_REMOVED lines=51> */
[----:B------:R-:W-:-:S03]  /*5e120*/  IMAD.MOV.U32 R51, RZ, RZ, R0 ;  /* 0x000000ffff337224 */ /* 0x000fc600078e0000 */
[----:B------:R-:W4:Y:S04]  /*5e130*/  LDL R55, [R1+0xa58] ;  /* 0x000a580001377983 */ /* 0x000f280000100800 */
[----:B------:R-:W4:Y:S04]  /*5e140*/  LDL R44, [R1+0xa5c] ;  /* 0x000a5c00012c7983 */ /* 0x000f280000100800 */
[----:B------:R-:W4:Y:S04]  /*5e150*/  LDL R45, [R1+0xa78] ;  /* 0x000a7800012d7983 */ /* 0x000f280000100800 */
[----:B------:R-:W4:Y:S04]  /*5e160*/  LDL R46, [R1+0xa7c] ;  /* 0x000a7c00012e7983 */ /* 0x000f280000100800 */
[----:B------:R-:W4:Y:S04]  /*5e170*/  LDL R47, [R1+0xa98] ;  /* 0x000a9800012f7983 */ /* 0x000f280000100800 */
[----:B------:R-:W4:Y:S04]  /*5e180*/  LDL.LU R48, [R1+0x8e0] ;  /* 0x0008e00001307983 */ /* 0x000f280000300800 */
[----:B------:R-:W4:Y:S04]  /*5e190*/  LDL.LU R49, [R1+0x8e4] ;  /* 0x0008e40001317983 */ /* 0x000f280000300800 */
[----:B------:R-:W4:Y:S04]  /*5e1a0*/  LDL.LU R50, [R1+0x8e8] ;  /* 0x0008e80001327983 */ /* 0x000f280000300800 */
[----:B------:R-:W4:Y:S01]  /*5e1b0*/  LDL.LU R0, [R1+0x4ee8] ;  /* 0x004ee80001007983 */ /* 0x000f220000300800 */
[C---:B--2---:R-:W-:Y:S08]  /*5e1c0*/  HMMA.16816.F32 R20, R28.reuse, R4, R20 ;  /* 0x000000041c14723c */ /* 0x044ff00000001814 */
[C---:B---3--:R-:W-:Y:S11]  /*5e1d0*/  HMMA.16816.F32 R4, R28.reuse, R6, R8 ;  /* 0x000000061c04723c */ /* 0x048ff60000001808 */
[----:B------:R-:W-:Y:S04]  /*5e1e0*/  STL.64 [R1+0x5d0], R20 ;  /* 0x0005d01401007387 */ /* 0x000fe80000100a00 */
[----:B------:R0:W-:Y:S04]  /*5e1f0*/  STL.64 [R1+0x5d8], R22 ;  /* 0x0005d81601007387 */ /* 0x0001e80000100a00 */
[----:B0-----:R-:W2:Y:S04]  /*5e200*/  LDL.LU.64 R22, [R1+0x4ee0] ;  /* 0x004ee00001167983 */ /* 0x001ea80000300a00 */
[----:B------:R-:W2:Y:S04]  /*5e210*/  LDL.LU.64 R20, [R1+0x4ed8] ;  /* 0x004ed80001147983 */ /* 0x000ea80000300a00 */
[----:B------:R-:W3:Y:S04]  /*5e220*/  LDL.LU.64 R10, [R1+0x4ed0] ;  /* 0x004ed000010a7983 */ /* 0x000ee80000300a00 */
[----:B------:R-:W4:Y:S04]  /*5e230*/  LDL.LU.64 R8, [R1+0x4ec8] ;  /* 0x004ec80001087983 */ /* 0x000f280000300a00 */
[----:B------:R0:W-:Y:S04]  /*5e240*/  STL.64 [R1+0x5c0], R4 ;  /* 0x0005c00401007387 */ /* 0x0001e80000100a00 */
[----:B------:R1:W-:Y:S04]  /*5e250*/  STL.64 [R1+0x5c8], R6 ;  /* 0x0005c80601007387 */ /* 0x0003e80000100a00 */
[----:B0-----:R-:W2:Y:S04]  /*5e260*/  LDL.LU R4, [R1+0x7c0] ;  /* 0x0007c00001047983 */ /* 0x001ea80000300800 */
[----:B------:R-:W2:Y:S04]  /*5e270*/  LDL.LU R5, [R1+0x7c4] ;  /* 0x0007c40001057983 */ /* 0x000ea80000300800 */
[----:B-1----:R-:W2:Y:S04]  /*5e280*/  LDL.LU R6, [R1+0x7c8] ;  /* 0x0007c80001067983 */ /* 0x002ea80000300800 */
[----:B------:R-:W2:Y:S01]  /*5e290*/  LDL.LU R7, [R1+0x7cc] ;  /* 0x0007cc0001077983 */ /* 0x000ea20000300800 */
[C---:B----4-:R-:W-:Y:S08]  /*5e2a0*/  HMMA.16816.F32 R40, R28.reuse, R8, R40 ;  /* 0x000000081c28723c */ /* 0x050ff00000001828 */
[----:B---3--:R-:W-:Y:S11]  /*5e2b0*/  HMMA.16816.F32 R8, R28, R10, R12 ;  /* 0x0000000a1c08723c */ /* 0x008ff6000000180c */
[----:B------:R-:W-:Y:S04]  /*5e2c0*/  STL.64 [R1+0x5b0], R40 ;  /* 0x0005b02801007387 */ /* 0x000fe80000100a00 */
[----:B------:R0:W-:Y:S04]  /*5e2d0*/  STL.64 [R1+0x5b8], R42 ;  /* 0x0005b82a01007387 */ /* 0x0001e80000100a00 */
[----:B0-----:R-:W3:Y:S04]  /*5e2e0*/  LDL.LU.64 R42, [R1+0x4ec0] ;  /* 0x004ec000012a7983 */ /* 0x001ee80000300a00 */
[----:B------:R-:W3:Y:S04]  /*5e2f0*/  LDL.LU.64 R40, [R1+0x4eb8] ;  /* 0x004eb80001287983 */ /* 0x000ee80000300a00 */
[----:B------:R-:W4:Y:S04]  /*5e300*/  LDL.LU.64 R14, [R1+0x4eb0] ;  /* 0x004eb000010e7983 */ /* 0x000f280000300a00 */
[----:B------:R-:W2:Y:S04]  /*5e310*/  LDL.LU.64 R12, [R1+0x4ea8] ;  /* 0x004ea800010c7983 */ /* 0x000ea80000300a00 */
[----:B------:R0:W-:Y:S04]  /*5e320*/  STL.64 [R1+0x5a0], R8 ;  /* 0x0005a00801007387 */ /* 0x0001e80000100a00 */
[----:B------:R1:W-:Y:S04]  /*5e330*/  STL.64 [R1+0x5a8], R10 ;  /* 0x0005a80a01007387 */ /* 0x0003e80000100a00 */
[----:B0-----:R-:W3:Y:S04]  /*5e340*/  LDL.LU R8, [R1+0x7d0] ;  /* 0x0007d00001087983 */ /* 0x001ee80000300800 */
[----:B------:R-:W3:Y:S01]  /*5e350*/  LDL.LU R9, [R1+0x7d4] ;  /* 0x0007d40001097983 */ /* 0x000ee20000300800 */
[----:B-1----:R-:W-:-:S03]  /*5e360*/  IMAD.MOV.U32 R11, RZ, RZ, R0 ;  /* 0x000000ffff0b7224 */ /* 0x002fc600078e0000 */
[----:B------:R-:W3:Y:S04]  /*5e370*/  LDL.LU R10, [R1+0x7d8] ;  /* 0x0007d800010a7983 */ /* 0x000ee80000300800 */
[----:B------:R-:W3:Y:S01]  /*5e380*/  LDL.LU R0, [R1+0x4ea0] ;  /* 0x004ea00001007983 */ /* 0x000ee20000300800 */
[C---:B--2---:R-:W-:Y:S08]  /*5e390*/  HMMA.16816.F32 R32, R28.reuse, R12, R32 ;  /* 0x0000000c1c20723c */ /* 0x044ff00000001820 */
[C---:B----4-:R-:W-:Y:S11]  /*5e3a0*/  HMMA.16816.F32 R12, R28.reuse, R14, R16 ;  /* 0x0000000e1c0c723c */ /* 0x050ff60000001810 */
[----:B------:R0:W-:Y:S04]  /*5e3b0*/  STL.64 [R1+0x590], R32 ;  /* 0x0005902001007387 */ /* 0x0001e80000100a00 */
[----:B------:R-:W-:Y:S04]  /*5e3c0*/  STL.64 [R1+0x598], R34 ;  /* 0x0005982201007387 */ /* 0x000fe80000100a00 */
[----:B0-----:R-:W2:Y:S04]  /*5e3d0*/  LDL.LU.64 R32, [R1+0x4e98] ;  /* 0x004e980001207983 */ /* 0x001ea80000300a00 */
[----:B------:R-:W4:Y:S04]  /*5e3e0*/  LDL.LU.64 R18, [R1+0x4e90] ;  /* 0x004e900001127983 */ /* 0x000f280000300a00 */
[----:B------:R-:W2:Y:S04]  /*5e3f0*/  LDL.LU.64 R16, [R1+0x4e88] ;  /* 0x004e880001107983 */ /* 0x000ea80000300a00 */
[----:B------:R0:W-:Y:S04]  /*5e400*/  STL.64 [R1+0x580], R12 ;  /* 0x0005800c01007387 */ /* 0x0001e80000100a00 */
[----:B------:R1:W-:Y:S04]  /*5e410*/  STL.64 [R1+0x588], R14 ;  /* 0x0005880e01007387 */ /* 0x0003e80000100a00 */
[----:B0-----:R-:W3:Y:S04]  /*5e420*/  LDL.LU R12, [R1+0x7e0] ;  /* 0x0007e000010c7983 */ /* 0x001ee80000300800 */
[----:B------:R-:W3:Y:S04]  /*5e430*/  LDL.LU R13, [R1+0x7e4] ;  /* 0x0007e400010d7983 */ /* 0x000ee80000300800 */
[----:B-1----:R-:W3:Y:S04]  /*5e440*/  LDL.LU R14, [R1+0x7e8] ;  /* 0x0007e800010e7983 */ /* 0x002ee80000300800 */
[----:B------:R-:W3:Y:S01]  /*5e450*/  LDL.LU R15, [R1+0x7ec] ;  /* 0x0007ec00010f7983 */ /* 0x000ee20000300800 */
[C---:B--2---:R-:W-:Y:S08]  /*5e460*/  HMMA.16816.F32 R24, R28.reuse, R16, R24 ;  /* 0x000000101c18723c */ /* 0x044ff00000001818 */
[----:B----4-:R-:W-:Y:S11]  /*5e470*/  HMMA.16816.F32 R16, R28, R18, R20 ;  /* 0x000000121c10723c */ /* 0x010ff60000001814 */
[----:B------:R-:W-:Y:S04]  /*5e480*/  STL.64 [R1+0x570], R24 ;  /* 0x0005701801007387 */ /* 0x000fe80000100a00 */
[----:B------:R0:W-:Y:S04]  /*5e490*/  STL.64 [R1+0x578], R26 ;  /* 0x0005781a01007387 */ /* 0x0001e80000100a00 */
[----:B0-----:R-:W2:Y:S04]  /*5e4a0*/  LDL.LU.64 R26, [R1+0x4e80] ;  /* 0x004e8000011a7983 */ /* 0x001ea80000300a00 */
[----:B------:R-:W4:Y:S04]  /*5e4b0*/  LDL.LU.64 R24, [R1+0x4e78] ;  /* 0x004e780001187983 */ /* 0x000f280000300a00 */
[----:B------:R-:W4:Y:S04]  /*5e4c0*/  LDL.LU.64 R22, [R1+0x4e70] ;  /* 0x004e700001167983 */ /* 0x000f280000300a00 */
[----:B------:R-:W4:Y:S04]  /*5e4d0*/  LDL.LU.64 R20, [R1+0x4e68] ;  /* 0x004e680001147983 */ /* 0x000f280000300a00 */
[----:B------:R0:W-:Y:S04]  /*5e4e0*/  STL.64 [R1+0x560], R16 ;  /* 0x0005601001007387 */ /* 0x0001e80000100a00 */
[----:B------:R1:W-:Y:S04]  /*5e4f0*/  STL.64 [R1+0x568], R18 ;  /* 0x0005681201007387 */ /* 0x0003e80000100a00 */
[----:B0-----:R-:W4:Y:S04]  /*5e500*/  LDL.LU R16, [R1+0x7f0] ;  /* 0x0007f00001107983 */ /* 0x001f280000300800 */
[----:B------:R-:W4:Y:S04]  /*5e510*/  LDL.LU R17, [R1+0x7f4] ;  /* 0x0007f40001117983 */ /* 0x000f280000300800 */
[----:B-1----:R-:W4:Y:S01]  /*5e520*/  LDL.LU R18, [R1+0x7f8] ;  /* 0x0007f80001127983 */ /* 0x002f220000300800 */
[----:B---3--:R-:W-:-:S02]  /*5e530*/  IMAD.MOV.U32 R19, RZ, RZ, R0 ;  /* 0x000000ffff137224 */ /* 0x008fc400078e0000 */
[----:B------:R-:W-:Y:S02]  /*5e540*/  IMAD R2, R61, 0x100, R37 ;  /* 0x000001003d027824 */ /* 0x000fe400078e0225 */
[----:B------:R-:W-:Y:S01]  /*5e550*/  IMAD R3, R39, 0x100, R60 ;  /* 0x0000010027037824 */ /* 0x000fe200078e023c */
[----:B------:R-:W-:Y:S02]  /*5e560*/  F2FP.F16.E4M3.UNPACK_B R36, R55 ;  /* 0x00000037ff24723e */ /* 0x000fe400020006ff */
[----:B------:R-:W-:Y:S02]  /*5e570*/  F2FP.F16.E4M3.UNPACK_B R37, R44 ;  /* 0x0000002cff25723e */ /* 0x000fe400020006ff */
[----:B------:R-:W-:Y:S02]  /*5e580*/  F2FP.F16.E4M3.UNPACK_B R34, R45 ;  /* 0x0000002dff22723e */ /* 0x000fe400020006ff */
[----:B------:R-:W-:Y:S01]  /*5e590*/  F2FP.F16.E4M3.UNPACK_B R35, R46 ;  /* 0x0000002eff23723e */ /* 0x000fe200020006ff */
[C---:B--2---:R-:W-:Y:S08]  /*5e5a0*/  HMMA.16816.F32 R4, R28.reuse, R26, R4 ;  /* 0x0000001a1c04723c */ /* 0x044ff00000001804 */
[C---:B----4-:R-:W-:Y:S08]  /*5e5b0*/  HMMA.16816.F32 R12, R28.reuse, R22, R12 ;  /* 0x000000161c0c723c */ /* 0x050ff0000000180c */
[C---:B------:R-:W-:Y:S08]  /*5e5c0*/  HMMA.16816.F32 R8, R28.reuse, R24, R8 ;  /* 0x000000181c08723c */ /* 0x040ff00000001808 */
[----:B------:R-:W-:-:S15]  /*5e5d0*/  HMMA.16816.F32 R16, R28, R20, R16 ;  /* 0x000000141c10723c */ /* 0x000fde0000001810 */
[----:B------:R-:W-:-:S04]  /*5e5e0*/  NOP ;  /* 0x0000000000007918 */ /* 0x000fc80000000000 */
[----:B------:R-:W-:Y:S01]  /*5e5f0*/  IMAD.MOV.U32 R0, RZ, RZ, R19 ;  /* 0x000000ffff007224 */ /* 0x000fe200078e0013 */
[----:B------:R-:W-:Y:S04]  /*5e600*/  STL.64 [R1+0x550], R16 ;  /* 0x0005501001007387 */ /* 0x000fe80000100a00 */
[----:B------:R-:W-:Y:S04]  /*5e610*/  STL [R1+0x558], R18 ;  /* 0x0005581201007387 */ /* 0x000fe80000100800 */
[----:B------:R-:W-:Y:S04]  /*5e620*/  STL [R1+0x4b28], R0 ;  /* 0x004b280001007387 */ /* 0x000fe80000100800 */
[----:B------:R-:W-:Y:S04]  /*5e630*/  STL.64 [R1+0x540], R12 ;  /* 0x0005400c01007387 */ /* 0x000fe80000100a00 */
[----:B------:R-:W-:Y:S04]  /*5e640*/  STL.64 [R1+0x548], R14 ;  /* 0x0005480e01007387 */ /* 0x000fe80000100a00 */
[----:B------:R-:W-:Y:S04]  /*5e650*/  STL.64 [R1+0x530], R8 ;  /* 0x0005300801007387 */ /* 0x000fe80000100a00 */
[----:B------:R0:W-:Y:S04]  /*5e660*/  STL.64 [R1+0x538], R10 ;  /* 0x0005380a01007387 */ /* 0x0001e80000100a00 */
[----:B------:R1:W-:Y:S01]  /*5e670*/  STL.64 [R1+0x520], R4 ;  /* 0x0005200401007387 */ /* 0x0003e20000100a00 */
[----:B0-----:R-:W-:Y:S01]  /*5e680*/  HMMA.16816.F32 R8, R28, R32, R40 ;  /* 0x000000201c08723c */ /* 0x001fe20000001828 */
[----:B-1----:R-:W-:-:S02]  /*5e690*/  IMAD R4, R52, 0x100, R38 ;  /* 0x0000010034047824 */ /* 0x002fc400078e0226 */
[----:B------:R-:W-:Y:S01]  /*5e6a0*/  IMAD R5, R54, 0x100, R53 ;  /* 0x0000010036057824 */ /* 0x000fe200078e0235 */
[----:B------:R-:W-:Y:S02]  /*5e6b0*/  F2FP.F16.E4M3.UNPACK_B R28, R2 ;  /* 0x00000002ff1c723e */ /* 0x000fe400020006ff */
[----:B------:R-:W-:Y:S02]  /*5e6c0*/  F2FP.F16.E4M3.UNPACK_B R29, R3 ;  /* 0x00000003ff1d723e */ /* 0x000fe400020006ff */
[----:B------:R-:W-:Y:S02]  /*5e6d0*/  F2FP.F16.E4M3.UNPACK_B R30, R4 ;  /* 0x00000004ff1e723e */ /* 0x000fe400020006ff */
[----:B------:R-:W-:Y:S01]  /*5e6e0*/  F2FP.F16.E4M3.UNPACK_B R31, R5 ;  /* 0x00000005ff1f723e */ /* 0x000fe200020006ff */
[----:B------:R0:W-:Y:S06]  /*5e6f0*/  STL.64 [R1+0x528], R6 ;  /* 0x0005280601007387 */ /* 0x0001ec0000100a00 */
[----:B0-----:R-:W-:Y:S02]  /*5e700*/  HMMA.16816.F32 R4, R28, R36, R56 ;  /* 0x000000241c04723c */ /* 0x001fe40000001838 */
[----:B------:R-:W-:Y:S04]  /*5e710*/  STL.64 [R1+0x4f0], R8 ;  /* 0x0004f00801007387 */ /* 0x000fe80000100a00 */
[----:B------:R-:W-:-:S13]  /*5e720*/  STL.64 [R1+0x4f8], R10 ;  /* 0x0004f80a01007387 */ /* 0x000fda0000100a00 */
[----:B------:R-:W-:Y:S01]  /*5e730*/  STL.64 [R1+0x670], R4 ;  /* 0x0006700401007387 */ /* 0x000fe20000100a00 */
[----:B------:R-:W-:-:S03]  /*5e740*/  IMAD.MOV.U32 R0, RZ, RZ, R7 ;  /* 0x000000ffff007224 */ /* 0x000fc600078e0007 */
[----:B------:R0:W-:Y:S04]  /*5e750*/  STL [R1+0x678], R6 ;  /* 0x0006780601007387 */ /* 0x0001e80000100800 */
[----:B------:R-:W2:Y:S01]  /*5e760*/  LDL.LU R56, [R1+0x9a0] ;  /* 0x0009a00001387983 */ /* 0x000ea20000300800 */
[----:B0-----:R-:W-:-:S15]  /*5e770*/  HMMA.16816.F32 R4, R28, R34, R48 ;  /* 0x000000221c04723c */ /* 0x001fde0000001830 */
[----:B------:R-:W-:-:S04]  /*5e780*/  NOP ;  /* 0x0000000000007918 */ /* 0x000fc80000000000 */
[----:B------:R-:W-:Y:S04]  /*5e790*/  STL.64 [R1+0x6d0], R4 ;  /* 0x0006d00401007387 */ /* 0x000fe80000100a00 */
        /* <DEDUP_REMOVED lines=16> */
[----:B------:R-:W2:Y:S04]  /*5e8a0*/  LDL R32, [R1+0xa9c] ;  /* 0x000a9c0001207983 */ /* 0x000ea80000100800 */
[----:B------:R-:W3:Y:S04]  /*5e8b0*/  LDL R33, [R1+0xac8] ;  /* 0x000ac80001217983 */ /* 0x000ee80000100800 */
[----:B0-----:R-:W3:Y:S04]  /*5e8c0*/  LDL R6, [R1+0xacc] ;  /* 0x000acc0001067983 */ /* 0x001ee80000100800 */
[----:B------:R-:W4:Y:S04]  /*5e8d0*/  LDL R7, [R1+0xab8] ;  /* 0x000ab80001077983 */ /* 0x000f280000100800 */
[----:B------:R-:W4:Y:S04]  /*5e8e0*/  LDL.LU R8, [R1+0x910] ;  /* 0x0009100001087983 */ /* 0x000f280000300800 */
[----:B------:R-:W4:Y:S04]  /*5e8f0*/  LDL.LU R9, [R1+0x914] ;  /* 0x0009140001097983 */ /* 0x000f280000300800 */
[----:B------:R-:W4:Y:S04]  /*5e900*/  LDL.LU R10, [R1+0x918] ;  /* 0x00091800010a7983 */ /* 0x000f280000300800 */
[----:B------:R-:W4:Y:S04]  /*5e910*/  LDL.LU R11, [R1+0x91c] ;  /* 0x00091c00010b7983 */ /* 0x000f280000300800 */
[----:B------:R-:W4:Y:S04]  /*5e920*/  LDL R61, [R1+0xabc] ;  /* 0x000abc00013d7983 */ /* 0x000f280000100800 */
[----:B------:R-:W4:Y:S04]  /*5e930*/  LDL R60, [R1+0xa68] ;  /* 0x000a6800013c7983 */ /* 0x000f280000100800 */
[----:B------:R-:W4:Y:S04]  /*5e940*/  LDL R39, [R1+0xa6c] ;  /* 0x000a6c0001277983 */ /* 0x000f280000100800 */
        /* <DEDUP_REMOVED lines=13> */
[----:B------:R-:W4:Y:S01]  /*5ea20*/  LDL R44, [R1+0xadc] ;  /* 0x000adc00012c7983 */ /* 0x000f220000100800 */
[----:B------:R-:W-:-:S03]  /*5ea30*/  F2FP.F16.E4M3.UNPACK_B R2, R47 ;  /* 0x0000002fff02723e */ /* 0x000fc600020006ff */
[----:B------:R-:W4:Y:S04]  /*5ea40*/  LDL R45, [R1+0xae8] ;  /* 0x000ae800012d7983 */ /* 0x000f280000100800 */
[----:B------:R-:W4:Y:S04]  /*5ea50*/  LDL R46, [R1+0xaec] ;  /* 0x000aec00012e7983 */ /* 0x000f280000100800 */
[----:B------:R-:W4:Y:S04]  /*5ea60*/  LDL R47, [R1+0xaf8] ;  /* 0x000af800012f7983 */ /* 0x000f280000100800 */
[----:B------:R-:W4:Y:S04]  /*5ea70*/  LDL.LU R48, [R1+0x9c0] ;  /* 0x0009c00001307983 */ /* 0x000f280000300800 */
[----:B------:R-:W4:Y:S04]  /*5ea80*/  LDL.LU R49, [R1+0x9c4] ;  /* 0x0009c40001317983 */ /* 0x000f280000300800 */
[----:B------:R-:W4:Y:S04]  /*5ea90*/  LDL.LU R50, [R1+0x9c8] ;  /* 0x0009c80001327983 */ /* 0x000f280000300800 */
[----:B------:R-:W4:Y:S04]  /*5eaa0*/  LDL.LU R51, [R1+0x9cc] ;  /* 0x0009cc0001337983 */ /* 0x000f280000300800 */
[----:B------:R-:W-:Y:S01]  /*5eab0*/  STL.64 [R1+0x4e60], R34 ;  /* 0x004e602201007387 */ /* 0x000fe20000100a00 */
[----:B--2---:R-:W-:-:S07]  /*5eac0*/  F2FP.F16.E4M3.UNPACK_B R3, R32 ;  /* 0x00000020ff03723e */ /* 0x004fce00020006ff */
[----:B------:R-:W-:Y:S01]  /*5ead0*/  HMMA.16816.F32 R24, R28, R2, R24 ;  /* 0x000000021c18723c */ /* 0x000fe20000001818 */
[----:B---3--:R-:W-:Y:S02]  /*5eae0*/  F2FP.F16.E4M3.UNPACK_B R4, R33 ;  /* 0x00000021ff04723e */ /* 0x008fe400020006ff */
[----:B------:R-:W-:-:S15]  /*5eaf0*/  F2FP.F16.E4M3.UNPACK_B R5, R6 ;  /* 0x00000006ff05723e */ /* 0x000fde00020006ff */
[----:B------:R-:W-:Y:S01]  /*5eb00*/  NOP ;  /* 0x0000000000007918 */ /* 0x000fe20000000000 */
[----:B------:R-:W-:Y:S04]  /*5eb10*/  STL.64 [R1+0x740], R24 ;  /* 0x0007401801007387 */ /* 0x000fe80000100a00 */
[----:B------:R4:W-:Y:S02]  /*5eb20*/  STL.64 [R1+0x748], R26 ;  /* 0x0007481a01007387 */ /* 0x0009e40000100a00 */
[----:B----4-:R-:W-:Y:S01]  /*5eb30*/  HMMA.16816.F32 R24, R28, R4, R8 ;  /* 0x000000041c18723c */ /* 0x010fe20000001808 */
[----:B------:R-:W-:Y:S02]  /*5eb40*/  F2FP.F16.E4M3.UNPACK_B R6, R7 ;  /* 0x00000007ff06723e */ /* 0x000fe400020006ff */
[----:B------:R-:W-:Y:S02]  /*5eb50*/  F2FP.F16.E4M3.UNPACK_B R7, R61 ;  /* 0x0000003dff07723e */ /* 0x000fe400020006ff */
[----:B------:R-:W-:-:S02]  /*5eb60*/  F2FP.F16.E4M3.UNPACK_B R8, R60 ;  /* 0x0000003cff08723e */ /* 0x000fc400020006ff */
[----:B------:R-:W-:-:S03]  /*5eb70*/  F2FP.F16.E4M3.UNPACK_B R9, R39 ;  /* 0x00000027ff09723e */ /* 0x000fc600020006ff */
[C---:B------:R-:W-:Y:S09]  /*5eb80*/  HMMA.16816.F32 R20, R28.reuse, R6, R20 ;  /* 0x000000061c14723c */ /* 0x040ff20000001814 */
[----:B------:R-:W-:Y:S04]  /*5eb90*/  STL.64 [R1+0x790], R24 ;  /* 0x0007901801007387 */ /* 0x000fe80000100a00 */
[----:B------:R-:W-:Y:S04]  /*5eba0*/  STL.64 [R1+0x798], R26 ;  /* 0x0007981a01007387 */ /* 0x000fe80000100a00 */
[----:B------:R-:W-:Y:S04]  /*5ebb0*/  STL.64 [R1+0x4e48], R6 ;  /* 0x004e480601007387 */ /* 0x000fe80000100a00 */
[----:B------:R0:W-:Y:S02]  /*5ebc0*/  STL.64 [R1+0x4e40], R4 ;  /* 0x004e400401007387 */ /* 0x0001e40000100a00 */
[----:B0-----:R-:W-:Y:S01]  /*5ebd0*/  HMMA.16816.F32 R4, R28, R8, R12 ;  /* 0x000000081c04723c */ /* 0x001fe2000000180c */
[----:B------:R-:W-:-:S02]  /*5ebe0*/  F2FP.F16.E4M3.UNPACK_B R10, R38 ;  /* 0x00000026ff0a723e */ /* 0x000fc400020006ff */
[----:B------:R-:W-:Y:S01]  /*5ebf0*/  F2FP.F16.E4M3.UNPACK_B R11, R40 ;  /* 0x00000028ff0b723e */ /* 0x000fe200020006ff */
[----:B------:R-:W-:Y:S04]  /*5ec00*/  STL.64 [R1+0x7d0], R20 ;  /* 0x0007d01401007387 */ /* 0x000fe80000100a00 */
[----:B------:R-:W-:Y:S11]  /*5ec10*/  STL.64 [R1+0x7d8], R22 ;  /* 0x0007d81601007387 */ /* 0x000ff60000100a00 */
        /* <DEDUP_REMOVED lines=11> */
[----:B------:R-:W-:Y:S02]  /*5ecd0*/  F2FP.F16.E4M3.UNPACK_B R15, R44 ;  /* 0x0000002cff0f723e */ /* 0x000fe400020006ff */
[----:B------:R-:W-:Y:S02]  /*5ece0*/  F2FP.F16.E4M3.UNPACK_B R16, R45 ;  /* 0x0000002dff10723e */ /* 0x000fe400020006ff */
[----:B------:R-:W-:-:S07]  /*5ecf0*/  F2FP.F16.E4M3.UNPACK_B R17, R46 ;  /* 0x0000002eff11723e */ /* 0x000fce00020006ff */
[C---:B------:R-:W-:Y:S05]  /*5ed00*/  HMMA.16816.F32 R8, R28.reuse, R16, R48 ;  /* 0x000000101c08723c */ /* 0x040fea0000001830 */
[----:B------:R-:W-:Y:S04]  /*5ed10*/  STL.64 [R1+0x860], R4 ;  /* 0x0008600401007387 */ /* 0x000fe80000100a00 */
[----:B------:R0:W-:Y:S02]  /*5ed20*/  STL.64 [R1+0x868], R6 ;  /* 0x0008680601007387 */ /* 0x0001e40000100a00 */
[----:B0-----:R-:W-:Y:S02]  /*5ed30*/  HMMA.16816.F32 R4, R28, R14, R56 ;  /* 0x0000000e1c04723c */ /* 0x001fe40000001838 */
[----:B------:R-:W-:Y:S04]  /*5ed40*/  STL.64 [R1+0x4e10], R14 ;  /* 0x004e100e01007387 */ /* 0x000fe80000100a00 */
[----:B------:R-:W-:-:S13]  /*5ed50*/  STL.64 [R1+0x4e08], R12 ;  /* 0x004e080c01007387 */ /* 0x000fda0000100a00 */
[----:B------:R0:W-:Y:S04]  /*5ed60*/  STL.64 [R1+0x890], R4 ;  /* 0x0008900401007387 */ /* 0x0001e80000100a00 */
[----:B------:R1:W-:Y:S04]  /*5ed70*/  STL.64 [R1+0x898], R6 ;  /* 0x0008980601007387 */ /* 0x0003e80000100a00 */
[----:B0-----:R-:W2:Y:S04]  /*5ed80*/  LDL.LU R4, [R1+0xa40] ;  /* 0x000a400001047983 */ /* 0x001ea80000300800 */
[----:B------:R0:W-:Y:S04]  /*5ed90*/  STL.64 [R1+0x8c0], R8 ;  /* 0x0008c00801007387 */ /* 0x0001e80000100a00 */
[----:B------:R3:W-:Y:S04]  /*5eda0*/  STL.64 [R1+0x8c8], R10 ;  /* 0x0008c80a01007387 */ /* 0x0007e80000100a00 */
[----:B------:R-:W2:Y:S04]  /*5edb0*/  LDL.LU R5, [R1+0xa44] ;  /* 0x000a440001057983 */ /* 0x000ea80000300800 */
[----:B-1----:R-:W2:Y:S04]  /*5edc0*/  LDL.LU R6, [R1+0xa48] ;  /* 0x000a480001067983 */ /* 0x002ea80000300800 */
[----:B------:R-:W2:Y:S04]  /*5edd0*/  LDL.LU R7, [R1+0xa4c] ;  /* 0x000a4c0001077983 */ /* 0x000ea80000300800 */
[----:B0-----:R-:W4:Y:S04]  /*5ede0*/  LDL.LU R8, [R1+0xa30] ;  /* 0x000a300001087983 */ /* 0x001f280000300800 */
[----:B------:R-:W4:Y:S04]  /*5edf0*/  LDL.LU R9, [R1+0xa34] ;  /* 0x000a340001097983 */ /* 0x000f280000300800 */
[----:B---3--:R-:W4:Y:S04]  /*5ee00*/  LDL.LU R10, [R1+0xa38] ;  /* 0x000a3800010a7983 */ /* 0x008f280000300800 */
[----:B------:R-:W4:Y:S04]  /*5ee10*/  LDL.LU R11, [R1+0xa3c] ;  /* 0x000a3c00010b7983 */ /* 0x000f280000300800 */
[----:B------:R-:W3:Y:S04]  /*5ee20*/  LDL.LU R12, [R1+0xa10] ;  /* 0x000a1000010c7983 */ /* 0x000ee80000300800 */
[----:B------:R-:W3:Y:S04]  /*5ee30*/  LDL.LU R13, [R1+0xa14] ;  /* 0x000a1400010d7983 */ /* 0x000ee80000300800 */
[----:B------:R-:W3:Y:S04]  /*5ee40*/  LDL.LU R14, [R1+0xa18] ;  /* 0x000a1800010e7983 */ /* 0x000ee80000300800 */
[----:B------:R-:W3:Y:S04]  /*5ee50*/  LDL.LU R15, [R1+0xa1c] ;  /* 0x000a1c00010f7983 */ /* 0x000ee80000300800 */
[----:B------:R-:W2:Y:S04]  /*5ee60*/  LDL R51, [R1+0xafc] ;  /* 0x000afc0001337983 */ /* 0x000ea80000100800 */
[----:B------:R-:W3:Y:S04]  /*5ee70*/  LDL.LU R32, [R1+0x9d0] ;  /* 0x0009d00001207983 */ /* 0x000ee80000300800 */
[----:B------:R-:W3:Y:S04]  /*5ee80*/  LDL.LU R33, [R1+0x9d4] ;  /* 0x0009d40001217983 */ /* 0x000ee80000300800 */
[----:B------:R-:W3:Y:S04]  /*5ee90*/  LDL.LU R34, [R1+0x9d8] ;  /* 0x0009d80001227983 */ /* 0x000ee80000300800 */
[----:B------:R-:W3:Y:S04]  /*5eea0*/  LDL.LU R35, [R1+0x9dc] ;  /* 0x0009dc0001237983 */ /* 0x000ee80000300800 */
        /* <DEDUP_REMOVED lines=18> */
[----:B------:R-:W4:Y:S04]  /*5efd0*/  LDL.LU R56, [R1+0x1198] ;  /* 0x0011980001387983 */ /* 0x000f280000300800 */
[----:B------:R-:W4:Y:S04]  /*5efe0*/  LDL.LU R57, [R1+0x1194] ;  /* 0x0011940001397983 */ /* 0x000f280000300800 */
[----:B------:R-:W4:Y:S01]  /*5eff0*/  LDL.LU R58, [R1+0x11a0] ;  /* 0x0011a000013a7983 */ /* 0x000f220000300800 */
[----:B------:R-:W-:-:S03]  /*5f000*/  F2FP.F16.E4M3.UNPACK_B R18, R47 ;  /* 0x0000002fff12723e */ /* 0x000fc600020006ff */
        /* <DEDUP_REMOVED lines=8> */
[----:B--2---:R-:W-:-:S03]  /*5f090*/  F2FP.F16.E4M3.UNPACK_B R19, R51 ;  /* 0x00000033ff13723e */ /* 0x004fc600020006ff */
[----:B------:R-:W2:Y:S04]  /*5f0a0*/  LDL.LU R51, [R1+0xa2c] ;  /* 0x000a2c0001337983 */ /* 0x000ea80000300800 */
[----:B---3--:R-:W-:Y:S01]  /*5f0b0*/  HMMA.16816.F32 R32, R28, R18, R32 ;  /* 0x000000121c20723c */ /* 0x008fe20000001820 */
[----:B----4-:R-:W-:Y:S02]  /*5f0c0*/  F2FP.F16.E4M3.UNPACK_B R20, R20 ;  /* 0x00000014ff14723e */ /* 0x010fe400020006ff */
[----:B------:R-:W-:Y:S02]  /*5f0d0*/  F2FP.F16.E4M3.UNPACK_B R21, R21 ;  /* 0x00000015ff15723e */ /* 0x000fe400020006ff */
[----:B------:R-:W-:-:S14]  /*5f0e0*/  F2FP.F16.E4M3.UNPACK_B R22, R61 ;  /* 0x0000003dff16723e */ /* 0x000fdc00020006ff */
[----:B------:R-:W-:Y:S04]  /*5f0f0*/  STL.64 [R1+0x900], R32 ;  /* 0x0009002001007387 */ /* 0x000fe80000100a00 */
[----:B------:R0:W-:Y:S01]  /*5f100*/  STL.64 [R1+0x908], R34 ;  /* 0x0009082201007387 */ /* 0x0001e20000100a00 */
[----:B------:R-:W-:-:S03]  /*5f110*/  F2FP.F16.E4M3.UNPACK_B R23, R60 ;  /* 0x0000003cff17723e */ /* 0x000fc600020006ff */
[----:B0-----:R-:W3:Y:S04]  /*5f120*/  LDL.LU.64 R34, [R1+0x4e60] ;  /* 0x004e600001227983 */ /* 0x001ee80000300a00 */
[----:B------:R-:W-:Y:S04]  /*5f130*/  STL.64 [R1+0x4df0], R18 ;  /* 0x004df01201007387 */ /* 0x000fe80000100a00 */
[----:B------:R0:W-:Y:S01]  /*5f140*/  STL.64 [R1+0x4de8], R16 ;  /* 0x004de81001007387 */ /* 0x0001e20000100a00 */
[C---:B------:R-:W-:Y:S08]  /*5f150*/  HMMA.16816.F32 R12, R28.reuse, R22, R12 ;  /* 0x000000161c0c723c */ /* 0x040ff0000000180c */
[----:B0-----:R-:W-:Y:S01]  /*5f160*/  HMMA.16816.F32 R16, R28, R20, R24 ;  /* 0x000000141c10723c */ /* 0x001fe20000001818 */
[----:B------:R-:W-:-:S02]  /*5f170*/  F2FP.F16.E4M3.UNPACK_B R24, R39 ;  /* 0x00000027ff18723e */ /* 0x000fc400020006ff */
[----:B------:R-:W-:Y:S02]  /*5f180*/  F2FP.F16.E4M3.UNPACK_B R25, R38 ;  /* 0x00000026ff19723e */ /* 0x000fe400020006ff */
[----:B------:R-:W-:Y:S02]  /*5f190*/  F2FP.F16.E4M3.UNPACK_B R26, R40 ;  /* 0x00000028ff1a723e */ /* 0x000fe400020006ff */
[----:B------:R-:W-:-:S03]  /*5f1a0*/  F2FP.F16.E4M3.UNPACK_B R27, R41 ;  /* 0x00000029ff1b723e */ /* 0x000fc600020006ff */
[C---:B------:R-:W-:Y:S08]  /*5f1b0*/  HMMA.16816.F32 R8, R28.reuse, R24, R8 ;  /* 0x000000181c08723c */ /* 0x040ff00000001808 */
[----:B------:R-:W-:Y:S01]  /*5f1c0*/  HMMA.16816.F32 R4, R28, R26, R4 ;  /* 0x0000001a1c04723c */ /* 0x000fe20000001804 */
[----:B------:R-:W-:Y:S04]  /*5f1d0*/  STL.64 [R1+0x940], R16 ;  /* 0x0009401001007387 */ /* 0x000fe80000100a00 */
[----:B------:R-:W-:Y:S01]  /*5f1e0*/  STL.64 [R1+0x948], R18 ;  /* 0x0009481201007387 */ /* 0x000fe20000100a00 */
[----:B------:R-:W-:-:S03]  /*5f1f0*/  F2FP.F16.E4M3.UNPACK_B R32, R42 ;  /* 0x0000002aff20723e */ /* 0x000fc600020006ff */
[----:B------:R-:W-:Y:S01]  /*5f200*/  STL.64 [R1+0x4de0], R22 ;  /* 0x004de01601007387 */ /* 0x000fe20000100a00 */
[----:B------:R-:W-:-:S03]  /*5f210*/  F2FP.F16.E4M3.UNPACK_B R33, R43 ;  /* 0x0000002bff21723e */ /* 0x000fc600020006ff */
[----:B------:R-:W-:Y:S04]  /*5f220*/  STL.64 [R1+0x4dd8], R20 ;  /* 0x004dd81401007387 */ /* 0x000fe80000100a00 */
[----:B------:R-:W-:Y:S04]  /*5f230*/  STL.64 [R1+0x980], R12 ;  /* 0x0009800c01007387 */ /* 0x000fe80000100a00 */
[----:B------:R-:W-:Y:S04]  /*5f240*/  STL.64 [R1+0x988], R14 ;  /* 0x0009880e01007387 */ /* 0x000fe80000100a00 */
[----:B------:R-:W-:Y:S04]  /*5f250*/  STL.64 [R1+0x9e0], R8 ;  /* 0x0009e00801007387 */ /* 0x000fe80000100a00 */
[----:B------:R-:W-:Y:S04]  /*5f260*/  STL.64 [R1+0x9e8], R10 ;  /* 0x0009e80a01007387 */ /* 0x000fe80000100a00 */
[----:B------:R-:W-:Y:S04]  /*5f270*/  STL.64 [R1+0x4e00], R26 ;  /* 0x004e001a01007387 */ /* 0x000fe80000100a00 */
[----:B------:R-:W-:Y:S04]  /*5f280*/  STL.64 [R1+0x4df8], R24 ;  /* 0x004df81801007387 */ /* 0x000fe80000100a00 */
[----:B------:R-:W-:Y:S04]  /*5f290*/  STL.64 [R1+0xa40], R4 ;  /* 0x000a400401007387 */ /* 0x000fe80000100a00 */
[----:B------:R0:W-:Y:S01]  /*5f2a0*/  STL.64 [R1+0xa48], R6 ;  /* 0x000a480601007387 */ /* 0x0001e20000100a00 */
[----:B------:R-:W-:-:S02]  /*5f2b0*/  IMAD R38, R53, 0x100, R52 ;  /* 0x0000010035267824 */ /* 0x000fc400078e0234 */
[----:B------:R-:W-:Y:S01]  /*5f2c0*/  IMAD R39, R55, 0x100, R54 ;  /* 0x0000010037277824 */ /* 0x000fe200078e0236 */
[----:B0-----:R-:W-:Y:S01]  /*5f2d0*/  HMMA.16816.F32 R4, R28, R32, R44 ;  /* 0x000000201c04723c */ /* 0x001fe2000000182c */
[----:B------:R-:W-:Y:S02]  /*5f2e0*/  IMAD R60, R57, 0x100, R56 ;  /* 0x00000100393c7824 */ /* 0x000fe400078e0238 */
[----:B------:R-:W-:Y:S01]  /*5f2f0*/  IMAD R61, R59, 0x100, R58 ;  /* 0x000001003b3d7824 */ /* 0x000fe200078e023a */
[----:B------:R-:W-:Y:S02]  /*5f300*/  F2FP.F16.E4M3.UNPACK_B R28, R38 ;  /* 0x00000026ff1c723e */ /* 0x000fe400020006ff */
[----:B------:R-:W-:Y:S02]  /*5f310*/  F2FP.F16.E4M3.UNPACK_B R29, R39 ;  /* 0x00000027ff1d723e */ /* 0x000fe400020006ff */
[----:B------:R-:W-:Y:S02]  /*5f320*/  F2FP.F16.E4M3.UNPACK_B R30, R60 ;  /* 0x0000003cff1e723e */ /* 0x000fe400020006ff */
[----:B------:R-:W-:-:S09]  /*5f330*/  F2FP.F16.E4M3.UNPACK_B R31, R61 ;  /* 0x0000003dff1f723e */ /* 0x000fd200020006ff */
[----:B------:R-:W-:Y:S04]  /*5f340*/  STL.64 [R1+0xa10], R4 ;  /* 0x000a100401007387 */ /* 0x000fe80000100a00 */
[----:B------:R2:W-:Y:S04]  /*5f350*/  STL.64 [R1+0xa18], R6 ;  /* 0x000a180601007387 */ /* 0x0005e80000100a00 */
[----:B------:R-:W-:Y:S04]  /*5f360*/  STL.64 [R1+0x4e18], R36 ;  /* 0x004e182401007387 */ /* 0x000fe80000100a00 */
[----:B------:R-:W4:Y:S01]  /*5f370*/  LDL.LU R52, [R1+0x6e0] ;  /* 0x0006e00001347983 */ /* 0x000f220000300800 */
[----:B--2---:R-:W-:-:S15]  /*5f380*/  HMMA.16816.F32 R4, R28, R36, R48 ;  /* 0x000000241c04723c */ /* 0x004fde0000001830 */
[----:B------:R-:W-:-:S04]  /*5f390*/  NOP ;  /* 0x0000000000007918 */ /* 0x000fc80000000000 */
[----:B------:R0:W-:Y:S04]  /*5f3a0*/  STL.64 [R1+0xa30], R4 ;  /* 0x000a300401007387 */ /* 0x0001e80000100a00 */
[----:B------:R1:W-:Y:S04]  /*5f3b0*/  STL.64 [R1+0xa38], R6 ;  /* 0x000a380601007387 */ /* 0x0003e80000100a00 */
[----:B------:R-:W4:Y:S04]  /*5f3c0*/  LDL.LU R53, [R1+0x6e4] ;  /* 0x0006e40001357983 */ /* 0x000f280000300800 */
[----:B------:R-:W2:Y:S04]  /*5f3d0*/  LDL.LU R54, [R1+0x6e8] ;  /* 0x0006e80001367983 */ /* 0x000ea80000300800 */
[----:B------:R-:W2:Y:S04]  /*5f3e0*/  LDL.LU R55, [R1+0x6ec] ;  /* 0x0006ec0001377983 */ /* 0x000ea80000300800 */
[----:B--2---:R-:W-:Y:S04]  /*5f3f0*/  STL.64 [R1+0x4e38], R54 ;  /* 0x004e383601007387 */ /* 0x004fe80000100a00 */
[----:B----4-:R-:W-:Y:S04]  /*5f400*/  STL.64 [R1+0x4e30], R52 ;  /* 0x004e303401007387 */ /* 0x010fe80000100a00 */
[----:B------:R-:W2:Y:S04]  /*5f410*/  LDL.LU R40, [R1+0x6f0] ;  /* 0x0006f00001287983 */ /* 0x000ea80000300800 */
[----:B------:R-:W2:Y:S04]  /*5f420*/  LDL.LU R41, [R1+0x6f4] ;  /* 0x0006f40001297983 */ /* 0x000ea80000300800 */
[----:B------:R-:W4:Y:S04]  /*5f430*/  LDL.LU R42, [R1+0x6f8] ;  /* 0x0006f800012a7983 */ /* 0x000f280000300800 */
[----:B------:R-:W4:Y:S04]  /*5f440*/  LDL.LU R43, [R1+0x6fc] ;  /* 0x0006fc00012b7983 */ /* 0x000f280000300800 */
[----:B----4-:R-:W-:Y:S04]  /*5f450*/  STL.64 [R1+0x4e58], R42 ;  /* 0x004e582a01007387 */ /* 0x010fe80000100a00 */
[----:B--2---:R2:W-:Y:S04]  /*5f460*/  STL.64 [R1+0x4e50], R40 ;  /* 0x004e502801007387 */ /* 0x0045e80000100a00 */
[----:B------:R-:W4:Y:S04]  /*5f470*/  LDL.LU R20, [R1+0x8b0] ;  /* 0x0008b00001147983 */ /* 0x000f280000300800 */
[----:B------:R-:W4:Y:S04]  /*5f480*/  LDL.LU R21, [R1+0x8b4] ;  /* 0x0008b40001157983 */ /* 0x000f280000300800 */
[----:B------:R-:W4:Y:S04]  /*5f490*/  LDL.LU R22, [R1+0x8b8] ;  /* 0x0008b80001167983 */ /* 0x000f280000300800 */
[----:B------:R-:W4:Y:S04]  /*5f4a0*/  LDL.LU R23, [R1+0x8bc] ;  /* 0x0008bc0001177983 */ /* 0x000f280000300800 */
[----:B------:R-:W3:Y:S04]  /*5f4b0*/  LDL.LU R8, [R1+0x970] ;  /* 0x0009700001087983 */ /* 0x000ee80000300800 */
[----:B------:R-:W3:Y:S04]  /*5f4c0*/  LDL.LU R9, [R1+0x974] ;  /* 0x0009740001097983 */ /* 0x000ee80000300800 */
[----:B------:R-:W3:Y:S04]  /*5f4d0*/  LDL.LU R10, [R1+0x978] ;  /* 0x00097800010a7983 */ /* 0x000ee80000300800 */
[----:B------:R-:W3:Y:S04]  /*5f4e0*/  LDL.LU R11, [R1+0x97c] ;  /* 0x00097c00010b7983 */ /* 0x000ee80000300800 */
        /* <DEDUP_REMOVED lines=49> */
[----:B0-----:R-:W3:Y:S04]  /*5f800*/  LDL.LU.64 R6, [R1+0x4e48] ;  /* 0x004e480001067983 */ /* 0x001ee80000300a00 */
[----:B------:R-:W4:Y:S01]  /*5f810*/  LDL.LU.64 R4, [R1+0x4e40] ;  /* 0x004e400001047983 */ /* 0x000f220000300a00 */
[C---:B---3--:R-:W-:Y:S08]  /*5f820*/  HMMA.16816.F32 R8, R28.reuse, R6, R8 ;  /* 0x000000061c08723c */ /* 0x048ff00000001808 */
[----:B----4-:R-:W-:-:S15]  /*5f830*/  HMMA.16816.F32 R52, R28, R4, R52 ;  /* 0x000000041c34723c */ /* 0x010fde0000001834 */
        /* <DEDUP_REMOVED lines=73> */
[----:B------:R-:W-:Y:S04]  /*5fcd0*/  STL.64 [R1+0x4d78], R24 ;  /* 0x004d781801007387 */ /* 0x000fe80000100a00 */
[----:B------:R-:W-:Y:S04]  /*5fce0*/  STL.64 [R1+0x910], R4 ;  /* 0x0009100401007387 */ /* 0x000fe80000100a00 */
[----:B------:R0:W-:Y:S02]  /*5fcf0*/  STL.64 [R1+0x918], R6 ;  /* 0x0009180601007387 */ /* 0x0001e40000100a00 */
[----:B0-----:R-:W-:Y:S02]  /*5fd00*/  HMMA.16816.F32 R4, R28, R32, R48 ;  /* 0x000000201c04723c */ /* 0x001fe40000001830 */
[----:B------:R-:W-:Y:S04]  /*5fd10*/  STL.64 [R1+0x4dd0], R34 ;  /* 0x004dd02201007387 */ /* 0x000fe80000100a00 */
[----:B------:R-:W-:-:S13]  /*5fd20*/  STL.64 [R1+0x4dc8], R32 ;  /* 0x004dc82001007387 */ /* 0x000fda0000100a00 */
        /* <DEDUP_REMOVED lines=16> */
[----:B------:R-:W2:Y:S04]  /*5fe30*/  LDL.LU R50, [R1+0x618] ;  /* 0x0006180001327983 */ /* 0x000ea80000300800 */
[----:B------:R-:W2:Y:S04]  /*5fe40*/  LDL.LU R51, [R1+0x61c] ;  /* 0x00061c0001337983 */ /* 0x000ea80000300800 */
[----:B------:R-:W3:Y:S04]  /*5fe50*/  LDL.LU R8, [R1+0x660] ;  /* 0x0006600001087983 */ /* 0x000ee80000300800 */
[----:B------:R-:W3:Y:S04]  /*5fe60*/  LDL.LU R9, [R1+0x664] ;  /* 0x0006640001097983 */ /* 0x000ee80000300800 */
[----:B------:R-:W3:Y:S04]  /*5fe70*/  LDL.LU R10, [R1+0x668] ;  /* 0x00066800010a7983 */ /* 0x000ee80000300800 */
[----:B------:R-:W3:Y:S04]  /*5fe80*/  LDL.LU R11, [R1+0x66c] ;  /* 0x00066c00010b7983 */ /* 0x000ee80000300800 */
[----:B0-----:R-:W4:Y:S04]  /*5fe90*/  LDL.LU R52, [R1+0x680] ;  /* 0x0006800001347983 */ /* 0x001f280000300800 */
[----:B------:R-:W4:Y:S04]  /*5fea0*/  LDL.LU R53, [R1+0x684] ;  /* 0x0006840001357983 */ /* 0x000f280000300800 */
[----:B------:R-:W4:Y:S04]  /*5feb0*/  LDL.LU R54, [R1+0x688] ;  /* 0x0006880001367983 */ /* 0x000f280000300800 */
[----:B------:R-:W4:Y:S04]  /*5fec0*/  LDL.LU R55, [R1+0x68c] ;  /* 0x00068c0001377983 */ /* 0x000f280000300800 */
[----:B-1----:R-:W2:Y:S04]  /*5fed0*/  LDL.LU R40, [R1+0x6a0] ;  /* 0x0006a00001287983 */ /* 0x002ea80000300800 */
        /* <DEDUP_REMOVED lines=12> */
[----:B------:R-:W3:Y:S01]  /*5ffa0*/  LDL.LU R5, [R1+0x694] ;  /* 0x0006940001057983 */ /* 0x000ee20000300800 */
[----:B------:R-:W-:Y:S02]  /*5ffb0*/  F2FP.F16.E4M3.UNPACK_B R28, R38 ;  /* 0x00000026ff1c723e */ /* 0x000fe400020006ff */
[----:B------:R-:W-:Y:S01]  /*5ffc0*/  F2FP.F16.E4M3.UNPACK_B R29, R39 ;  /* 0x00000027ff1d723e */ /* 0x000fe200020006ff */
[----:B------:R-:W3:Y:S01]  /*5ffd0*/  LDL.LU R6, [R1+0x698] ;  /* 0x0006980001067983 */ /* 0x000ee20000300800 */
[----:B------:R-:W-:-:S02]  /*5ffe0*/  F2FP.F16.E4M3.UNPACK_B R30, R60 ;  /* 0x0000003cff1e723e */ /* 0x000fc400020006ff */
[----:B------:R-:W-:Y:S01]  /*5fff0*/  F2FP.F16.E4M3.UNPACK_B R31, R61 ;  /* 0x0000003dff1f723e */ /* 0x000fe200020006ff */
[----:B------:R-:W3:Y:S04]  /*60000*/  LDL.LU R7, [R1+0x69c] ;  /* 0x00069c0001077983 */ /* 0x000ee80000300800 */
        /* <DEDUP_REMOVED lines=40> */
[----:B------:R-:W4:Y:S01]  /*60290*/  LDL.LU.64 R4, [R1+0x4da8] ;  /* 0x004da80001047983 */ /* 0x000f220000300a00 */
[C---:B--2---:R-:W-:Y:S08]  /*602a0*/  HMMA.16816.F32 R8, R28.reuse, R6, R8 ;  /* 0x000000061c08723c */ /* 0x044ff00000001808 */
[----:B----4-:R-:W-:-:S15]  /*602b0*/  HMMA.16816.F32 R52, R28, R4, R52 ;  /* 0x000000041c34723c */ /* 0x010fde0000001834 */
        /* <DEDUP_REMOVED lines=38> */
[----:B------:R-:W4:Y:S04]  /*60520*/  LDL.LU.64 R20, [R1+0x4d58] ;  /* 0x004d580001147983 */ /* 0x000f280000300a00 */
[----:B------:R-:W-:Y:S04]  /*60530*/  STL.64 [R1+0x820], R16 ;  /* 0x0008201001007387 */ /* 0x000fe80000100a00 */
[----:B------:R0:W-:Y:S04]  /*60540*/  STL.64 [R1+0x828], R18 ;  /* 0x0008281201007387 */ /* 0x0001e80000100a00 */
[----:B0-----:R-:W3:Y:S04]  /*60550*/  LDL.LU.64 R18, [R1+0x4d50] ;  /* 0x004d500001127983 */ /* 0x001ee80000300a00 */
        /* <DEDUP_REMOVED lines=13> */
[C---:B---3--:R-:W-:Y:S08]  /*60630*/  HMMA.16816.F32 R12, R28.reuse, R18, R12 ;  /* 0x000000121c0c723c */ /* 0x048ff0000000180c */
[C---:B----4-:R-:W-:Y:S08]  /*60640*/  HMMA.16816.F32 R8, R28.reuse, R20, R8 ;  /* 0x000000141c08723c */ /* 0x050ff00000001808 */
[C---:B------:R-:W-:Y:S01]  /*60650*/  HMMA.16816.F32 R4, R28.reuse, R22, R4 ;  /* 0x000000161c04723c */ /* 0x040fe20000001804 */
[----:B------:R-:W-:Y:S04]  /*60660*/  STL.64 [R1+0x4cb0], R18 ;  /* 0x004cb01201007387 */ /* 0x000fe80000100a00 */
[----:B------:R-:W-:Y:S04]  /*60670*/  STL.64 [R1+0x4ca8], R16 ;  /* 0x004ca81001007387 */ /* 0x000fe80000100a00 */
[----:B------:R-:W-:Y:S04]  /*60680*/  STL.64 [R1+0x7f0], R12 ;  /* 0x0007f00c01007387 */ /* 0x000fe80000100a00 */
[----:B------:R-:W-:Y:S04]  /*60690*/  STL.64 [R1+0x7f8], R14 ;  /* 0x0007f80e01007387 */ /* 0x000fe80000100a00 */
[----:B------:R-:W-:Y:S04]  /*606a0*/  STL.64 [R1+0x4cc0], R22 ;  /* 0x004cc01601007387 */ /* 0x000fe80000100a00 */
        /* <DEDUP_REMOVED lines=12> */
[----:B------:R2:W-:Y:S04]  /*60770*/  STL.64 [R1+0x7a8], R6 ;  /* 0x0007a80601007387 */ /* 0x0005e80000100a00 */
[----:B------:R-:W-:Y:S04]  /*60780*/  STL.64 [R1+0x4d30], R34 ;  /* 0x004d302201007387 */ /* 0x000fe80000100a00 */
[----:B------:R-:W-:Y:S01]  /*60790*/  STL.64 [R1+0x4d28], R32 ;  /* 0x004d282001007387 */ /* 0x000fe20000100a00 */
[----:B--2---:R-:W-:-:S15]  /*607a0*/  HMMA.16816.F32 R4, R28, R32, R48 ;  /* 0x000000201c04723c */ /* 0x004fde0000001830 */
[----:B------:R-:W-:-:S04]  /*607b0*/  NOP ;  /* 0x0000000000007918 */ /* 0x000fc80000000000 */
        /* <DEDUP_REMOVED lines=12> */
[----:B------:R-:W-:-:S02]  /*60880*/  IMAD R60, R45, 0x100, R44 ;  /* 0x000001002d3c7824 */ /* 0x000fc400078e022c */
[----:B------:R-:W-:Y:S01]  /*60890*/  IMAD R61, R47, 0x100, R46 ;  /* 0x000001002f3d7824 */ /* 0x000fe200078e022e */
        /* <DEDUP_REMOVED lines=25> */
[----:B------:R-:W-:Y:S02]  /*60a30*/  F2FP.F16.E4M3.UNPACK_B R30, R60 ;  /* 0x0000003cff1e723e */ /* 0x000fe400020006ff */
[----:B------:R-:W-:Y:S01]  /*60a40*/  F2FP.F16.E4M3.UNPACK_B R28, R38 ;  /* 0x00000026ff1c723e */ /* 0x000fe200020006ff */
[----:B------:R-:W3:Y:S01]  /*60a50*/  LDL.LU R5, [R1+0x1e4] ;  /* 0x0001e40001057983 */ /* 0x000ee20000300800 */
[----:B------:R-:W-:Y:S02]  /*60a60*/  F2FP.F16.E4M3.UNPACK_B R29, R39 ;  /* 0x00000027ff1d723e */ /* 0x000fe400020006ff */
[----:B------:R-:W-:Y:S01]  /*60a70*/  F2FP.F16.E4M3.UNPACK_B R31, R61 ;  /* 0x0000003dff1f723e */ /* 0x000fe200020006ff */
[----:B------:R-:W3:Y:S04]  /*60a80*/  LDL.LU R6, [R1+0x1e8] ;  /* 0x0001e80001067983 */ /* 0x000ee80000300800 */
        /* <DEDUP_REMOVED lines=244> */
[----:B------:R-:W2:Y:S01]  /*619d0*/  LDL.LU.64 R12, [R1+0x4c28] ;  /* 0x004c2800010c7983 */ /* 0x000ea20000300a00 */
[C---:B----4-:R-:W-:Y:S08]  /*619e0*/  HMMA.16816.F32 R16, R28.reuse, R14, R16 ;  /* 0x0000000e1c10723c */ /* 0x050ff00000001810 */
[----:B--2---:R-:W-:-:S15]  /*619f0*/  HMMA.16816.F32 R24, R28, R12, R24 ;  /* 0x0000000c1c18723c */ /* 0x004fde0000001818 */
        /* <DEDUP_REMOVED lines=15> */
[C---:B--2---:R-:W-:Y:S08]  /*61af0*/  HMMA.16816.F32 R20, R28.reuse, R16, R20 ;  /* 0x000000101c14723c */ /* 0x044ff00000001814 */
[C---:B----4-:R-:W-:Y:S11]  /*61b00*/  HMMA.16816.F32 R40, R28.reuse, R18, R40 ;  /* 0x000000121c28723c */ /* 0x050ff60000001828 */
[----:B------:R-:W-:Y:S04]  /*61b10*/  STL.64 [R1+0x3e0], R20 ;  /* 0x0003e01401007387 */ /* 0x000fe80000100a00 */
[----:B------:R0:W-:Y:S04]  /*61b20*/  STL.64 [R1+0x3e8], R22 ;  /* 0x0003e81601007387 */ /* 0x0001e80000100a00 */
[----:B0-----:R-:W2:Y:S04]  /*61b30*/  LDL.LU.64 R22, [R1+0x4c00] ;  /* 0x004c000001167983 */ /* 0x001ea80000300a00 */
[----:B------:R-:W3:Y:S04]  /*61b40*/  LDL.LU.64 R20, [R1+0x4bf8] ;  /* 0x004bf80001147983 */ /* 0x000ee80000300a00 */
[----:B------:R-:W-:Y:S04]  /*61b50*/  STL.64 [R1+0x3c0], R40 ;  /* 0x0003c02801007387 */ /* 0x000fe80000100a00 */
[----:B------:R0:W-:Y:S04]  /*61b60*/  STL.64 [R1+0x3c8], R42 ;  /* 0x0003c82a01007387 */ /* 0x0001e80000100a00 */
[----:B0-----:R-:W4:Y:S04]  /*61b70*/  LDL.LU.64 R42, [R1+0x4bf0] ;  /* 0x004bf000012a7983 */ /* 0x001f280000300a00 */
[----:B------:R-:W4:Y:S04]  /*61b80*/  LDL.LU.64 R40, [R1+0x4be8] ;  /* 0x004be80001287983 */ /* 0x000f280000300a00 */
[----:B------:R-:W-:Y:S04]  /*61b90*/  STL.64 [R1+0x4b80], R18 ;  /* 0x004b801201007387 */ /* 0x000fe80000100a00 */
[----:B------:R3:W-:Y:S02]  /*61ba0*/  STL.64 [R1+0x4b78], R16 ;  /* 0x004b781001007387 */ /* 0x0007e40000100a00 */
[C---:B---3--:R-:W-:Y:S08]  /*61bb0*/  HMMA.16816.F32 R16, R28.reuse, R20, R12 ;  /* 0x000000141c10723c */ /* 0x048ff0000000180c */
[----:B--2---:R-:W-:Y:S01]  /*61bc0*/  HMMA.16816.F32 R12, R28, R22, R48 ;  /* 0x000000161c0c723c */ /* 0x004fe20000001830 */
[----:B------:R-:W-:Y:S10]  /*61bd0*/  STL.64 [R1+0x4ba0], R22 ;  /* 0x004ba01601007387 */ /* 0x000ff40000100a00 */
[----:B------:R-:W-:Y:S04]  /*61be0*/  STL.64 [R1+0x390], R16 ;  /* 0x0003901001007387 */ /* 0x000fe80000100a00 */
[----:B------:R-:W-:Y:S01]  /*61bf0*/  STL.64 [R1+0x398], R18 ;  /* 0x0003981201007387 */ /* 0x000fe20000100a00 */
[----:B----4-:R-:W-:-:S03]  /*61c00*/  IMAD.MOV.U32 R48, RZ, RZ, R40 ;  /* 0x000000ffff307224 */ /* 0x010fc600078e0028 */
[----:B------:R-:W-:Y:S01]  /*61c10*/  STL.64 [R1+0x4b98], R20 ;  /* 0x004b981401007387 */ /* 0x000fe20000100a00 */
[----:B------:R-:W-:-:S03]  /*61c20*/  IMAD.MOV.U32 R49, RZ, RZ, R41 ;  /* 0x000000ffff317224 */ /* 0x000fc600078e0029 */
[----:B------:R-:W-:Y:S01]  /*61c30*/  STL.64 [R1+0x380], R12 ;  /* 0x0003800c01007387 */ /* 0x000fe20000100a00 */
[----:B------:R-:W-:-:S03]  /*61c40*/  IMAD.MOV.U32 R50, RZ, RZ, R42 ;  /* 0x000000ffff327224 */ /* 0x000fc600078e002a */
[----:B------:R0:W-:Y:S01]  /*61c50*/  STL.64 [R1+0x388], R14 ;  /* 0x0003880e01007387 */ /* 0x0001e20000100a00 */
[----:B------:R-:W-:-:S03]  /*61c60*/  IMAD.MOV.U32 R51, RZ, RZ, R43 ;  /* 0x000000ffff337224 */ /* 0x000fc600078e002b */
[----:B------:R-:W2:Y:S04]  /*61c70*/  LDL.LU R40, [R1+0x4be4] ;  /* 0x004be40001287983 */ /* 0x000ea80000300800 */
[----:B------:R-:W2:Y:S04]  /*61c80*/  LDL.LU R41, [R1+0x4be0] ;  /* 0x004be00001297983 */ /* 0x000ea80000300800 */
[----:B------:R-:W2:Y:S04]  /*61c90*/  LDL.LU R42, [R1+0x4bdc] ;  /* 0x004bdc00012a7983 */ /* 0x000ea80000300800 */
[----:B------:R-:W2:Y:S01]  /*61ca0*/  LDL.LU R43, [R1+0x4bd8] ;  /* 0x004bd800012b7983 */ /* 0x000ea20000300800 */
[C---:B0-----:R-:W-:Y:S08]  /*61cb0*/  HMMA.16816.F32 R12, R28.reuse, R24, R4 ;  /* 0x000000181c0c723c */ /* 0x041ff00000001804 */
[----:B------:R-:W-:Y:S11]  /*61cc0*/  HMMA.16816.F32 R4, R28, R26, R44 ;  /* 0x0000001a1c04723c */ /* 0x000ff6000000182c */
[----:B------:R-:W-:Y:S04]  /*61cd0*/  STL.64 [R1+0x350], R12 ;  /* 0x0003500c01007387 */ /* 0x000fe80000100a00 */
[----:B------:R-:W-:Y:S04]  /*61ce0*/  STL.64 [R1+0x358], R14 ;  /* 0x0003580e01007387 */ /* 0x000fe80000100a00 */
[----:B------:R0:W-:Y:S04]  /*61cf0*/  STL.64 [R1+0x320], R4 ;  /* 0x0003200401007387 */ /* 0x0001e80000100a00 */
[----:B------:R1:W-:Y:S01]  /*61d00*/  STL.64 [R1+0x328], R6 ;  /* 0x0003280601007387 */ /* 0x0003e20000100a00 */
[----:B------:R-:W-:-:S03]  /*61d10*/  IMAD R44, R57, 0x100, R56 ;  /* 0x00000100392c7824 */ /* 0x000fc600078e0238 */
[----:B0-----:R-:W3:Y:S01]  /*61d20*/  LDL.LU R4, [R1+0x20] ;  /* 0x0000200001047983 */ /* 0x001ee20000300800 */
[----:B------:R-:W-:Y:S02]  /*61d30*/  IMAD R45, R59, 0x100, R58 ;  /* 0x000001003b2d7824 */ /* 0x000fe400078e023a */
[----:B------:R-:W-:Y:S02]  /*61d40*/  IMAD R38, R53, 0x100, R52 ;  /* 0x0000010035267824 */ /* 0x000fe400078e0234 */
[----:B------:R-:W-:Y:S01]  /*61d50*/  IMAD R39, R55, 0x100, R54 ;  /* 0x0000010037277824 */ /* 0x000fe200078e0236 */
[----:B--2---:R-:W-:-:S15]  /*61d60*/  HMMA.16816.F32 R12, R28, R32, R40 ;  /* 0x000000201c0c723c */ /* 0x004fde0000001828 */
[----:B------:R-:W-:-:S04]  /*61d70*/  NOP ;  /* 0x0000000000007918 */ /* 0x000fc80000000000 */
[----:B------:R0:W-:Y:S04]  /*61d80*/  STL.64 [R1+0x2e0], R12 ;  /* 0x0002e00c01007387 */ /* 0x0001e80000100a00 */
[----:B------:R2:W-:Y:S04]  /*61d90*/  STL.64 [R1+0x2e8], R14 ;  /* 0x0002e80e01007387 */ /* 0x0005e80000100a00 */
[----:B------:R-:W3:Y:S04]  /*61da0*/  LDL.LU R5, [R1+0x24] ;  /* 0x0000240001057983 */ /* 0x000ee80000300800 */
[----:B-1----:R-:W3:Y:S04]  /*61db0*/  LDL.LU R6, [R1+0x28] ;  /* 0x0000280001067983 */ /* 0x002ee80000300800 */
[----:B------:R-:W3:Y:S04]  /*61dc0*/  LDL.LU R7, [R1+0x2c] ;  /* 0x00002c0001077983 */ /* 0x000ee80000300800 */
[----:B------:R-:W4:Y:S04]  /*61dd0*/  LDL.LU R56, [R1] ;  /* 0x0000000001387983 */ /* 0x000f280000300800 */
[----:B------:R-:W4:Y:S04]  /*61de0*/  LDL.LU R57, [R1+0x4] ;  /* 0x0000040001397983 */ /* 0x000f280000300800 */
[----:B------:R-:W4:Y:S04]  /*61df0*/  LDL.LU R58, [R1+0x8] ;  /* 0x00000800013a7983 */ /* 0x000f280000300800 */
[----:B------:R-:W4:Y:S04]  /*61e00*/  LDL.LU R59, [R1+0xc] ;  /* 0x00000c00013b7983 */ /* 0x000f280000300800 */
[----:B------:R-:W4:Y:S04]  /*61e10*/  LDL.LU R52, [R1+0x10] ;  /* 0x0000100001347983 */ /* 0x000f280000300800 */
[----:B------:R-:W4:Y:S04]  /*61e20*/  LDL.LU R53, [R1+0x14] ;  /* 0x0000140001357983 */ /* 0x000f280000300800 */
[----:B------:R-:W4:Y:S04]  /*61e30*/  LDL.LU R54, [R1+0x18] ;  /* 0x0000180001367983 */ /* 0x000f280000300800 */
[----:B------:R-:W4:Y:S01]  /*61e40*/  LDL.LU R55, [R1+0x1c] ;  /* 0x00001c0001377983 */ /* 0x000f220000300800 */
[----:B------:R-:W-:-:S02]  /*61e50*/  F2FP.F16.E4M3.UNPACK_B R28, R38 ;  /* 0x00000026ff1c723e */ /* 0x000fc400020006ff */
[----:B------:R-:W-:Y:S01]  /*61e60*/  F2FP.F16.E4M3.UNPACK_B R29, R39 ;  /* 0x00000027ff1d723e */ /* 0x000fe200020006ff */
[----:B------:R-:W4:Y:S01]  /*61e70*/  LDL.LU R16, [R1+0x2a0] ;  /* 0x0002a00001107983 */ /* 0x000f220000300800 */
[----:B------:R-:W-:Y:S02]  /*61e80*/  F2FP.F16.E4M3.UNPACK_B R30, R44 ;  /* 0x0000002cff1e723e */ /* 0x000fe400020006ff */
[----:B------:R-:W-:Y:S01]  /*61e90*/  F2FP.F16.E4M3.UNPACK_B R31, R45 ;  /* 0x0000002dff1f723e */ /* 0x000fe200020006ff */
[----:B------:R-:W4:Y:S04]  /*61ea0*/  LDL.LU R17, [R1+0x2a4] ;  /* 0x0002a40001117983 */ /* 0x000f280000300800 */
[----:B------:R-:W4:Y:S04]  /*61eb0*/  LDL.LU R18, [R1+0x2a8] ;  /* 0x0002a80001127983 */ /* 0x000f280000300800 */
[----:B------:R-:W4:Y:S04]  /*61ec0*/  LDL.LU R19, [R1+0x2ac] ;  /* 0x0002ac0001137983 */ /* 0x000f280000300800 */
[----:B0-----:R-:W4:Y:S04]  /*61ed0*/  LDL.LU R12, [R1+0x280] ;  /* 0x00028000010c7983 */ /* 0x001f280000300800 */
[----:B------:R-:W4:Y:S04]  /*61ee0*/  LDL.LU R13, [R1+0x284] ;  /* 0x00028400010d7983 */ /* 0x000f280000300800 */
[----:B--2---:R-:W2:Y:S04]  /*61ef0*/  LDL.LU R14, [R1+0x288] ;  /* 0x00028800010e7983 */ /* 0x004ea80000300800 */
        /* <DEDUP_REMOVED lines=12> */
[----:B------:R-:W2:Y:S01]  /*61fc0*/  LDL.LU R47, [R1+0x30c] ;  /* 0x00030c00012f7983 */ /* 0x000ea20000300800 */
[C---:B---3--:R-:W-:Y:S08]  /*61fd0*/  HMMA.16816.F32 R4, R28.reuse, R36, R4 ;  /* 0x000000241c04723c */ /* 0x048ff00000001804 */
[C---:B----4-:R-:W-:Y:S11]  /*61fe0*/  HMMA.16816.F32 R56, R28.reuse, R2, R56 ;  /* 0x000000021c38723c */ /* 0x050ff60000001838 */
[----:B------:R-:W-:Y:S01]  /*61ff0*/  STL.64 [R1+0x2d0], R4 ;  /* 0x0002d00401007387 */ /* 0x000fe20000100a00 */
[C---:B------:R-:W-:Y:S03]  /*62000*/  HMMA.16816.F32 R52, R28.reuse, R34, R52 ;  /* 0x000000221c34723c */ /* 0x040fe60000001834 */
[----:B------:R0:W-:Y:S04]  /*62010*/  STL.64 [R1+0x2d8], R6 ;  /* 0x0002d80601007387 */ /* 0x0001e80000100a00 */
[----:B0-----:R-:W3:Y:S04]  /*62020*/  LDL.LU.64 R6, [R1+0x4bd0] ;  /* 0x004bd00001067983 */ /* 0x001ee80000300a00 */
[----:B------:R-:W4:Y:S04]  /*62030*/  LDL.LU.64 R4, [R1+0x4bc8] ;  /* 0x004bc80001047983 */ /* 0x000f280000300a00 */
[----:B------:R0:W-:Y:S04]  /*62040*/  STL.64 [R1+0x4b70], R36 ;  /* 0x004b702401007387 */ /* 0x0001e80000100a00 */
[----:B0-----:R-:W3:Y:S04]  /*62050*/  LDL.LU R36, [R1+0x2f0] ;  /* 0x0002f00001247983 */ /* 0x001ee80000300800 */
[----:B------:R-:W3:Y:S04]  /*62060*/  LDL.LU R37, [R1+0x2f4] ;  /* 0x0002f40001257983 */ /* 0x000ee80000300800 */
[----:B------:R-:W3:Y:S04]  /*62070*/  LDL.LU R38, [R1+0x2f8] ;  /* 0x0002f80001267983 */ /* 0x000ee80000300800 */
[----:B------:R-:W3:Y:S04]  /*62080*/  LDL.LU R39, [R1+0x2fc] ;  /* 0x0002fc0001277983 */ /* 0x000ee80000300800 */
[----:B------:R-:W-:Y:S04]  /*62090*/  STL.64 [R1+0x2b0], R52 ;  /* 0x0002b03401007387 */ /* 0x000fe80000100a00 */
[----:B------:R0:W-:Y:S04]  /*620a0*/  STL.64 [R1+0x2b8], R54 ;  /* 0x0002b83601007387 */ /* 0x0001e80000100a00 */
[----:B0-----:R-:W3:Y:S04]  /*620b0*/  LDL.LU.64 R54, [R1+0x4bc0] ;  /* 0x004bc00001367983 */ /* 0x001ee80000300a00 */
[----:B------:R-:W3:Y:S04]  /*620c0*/  LDL.LU.64 R52, [R1+0x4bb8] ;  /* 0x004bb80001347983 */ /* 0x000ee80000300a00 */
[----:B------:R-:W-:Y:S04]  /*620d0*/  STL.64 [R1+0x290], R56 ;  /* 0x0002903801007387 */ /* 0x000fe80000100a00 */
[----:B------:R0:W-:Y:S04]  /*620e0*/  STL.64 [R1+0x298], R58 ;  /* 0x0002983a01007387 */ /* 0x0001e80000100a00 */
[----:B0-----:R-:W4:Y:S04]  /*620f0*/  LDL.LU.64 R58, [R1+0x4bb0] ;  /* 0x004bb000013a7983 */ /* 0x001f280000300a00 */
[----:B------:R-:W4:Y:S01]  /*62100*/  LDL.LU.64 R56, [R1+0x4ba8] ;  /* 0x004ba80001387983 */ /* 0x000f220000300a00 */
[C---:B--2---:R-:W-:Y:S08]  /*62110*/  HMMA.16816.F32 R20, R28.reuse, R8, R20 ;  /* 0x000000081c14723c */ /* 0x044ff00000001814 */
[C---:B------:R-:W-:Y:S08]  /*62120*/  HMMA.16816.F32 R12, R28.reuse, R10, R12 ;  /* 0x0000000a1c0c723c */ /* 0x040ff0000000180c */
[C---:B---3--:R-:W-:Y:S08]  /*62130*/  HMMA.16816.F32 R52, R28.reuse, R6, R52 ;  /* 0x000000061c34723c */ /* 0x048ff00000001834 */
[----:B----4-:R-:W-:-:S15]  /*62140*/  HMMA.16816.F32 R56, R28, R4, R56 ;  /* 0x000000041c38723c */ /* 0x010fde0000001838 */
[----:B------:R-:W-:-:S04]  /*62150*/  NOP ;  /* 0x0000000000007918 */ /* 0x000fc80000000000 */
[----:B------:R0:W-:Y:S04]  /*62160*/  STL.64 [R1+0x270], R56 ;  /* 0x0002703801007387 */ /* 0x0001e80000100a00 */
[----:B------:R1:W-:Y:S04]  /*62170*/  STL.64 [R1+0x278], R58 ;  /* 0x0002783a01007387 */ /* 0x0003e80000100a00 */
[----:B0-----:R-:W2:Y:S04]  /*62180*/  LDL.LU R56, [R1+0x340] ;  /* 0x0003400001387983 */ /* 0x001ea80000300800 */
[----:B------:R-:W2:Y:S04]  /*62190*/  LDL.LU R57, [R1+0x344] ;  /* 0x0003440001397983 */ /* 0x000ea80000300800 */
[----:B-1----:R-:W2:Y:S04]  /*621a0*/  LDL.LU R58, [R1+0x348] ;  /* 0x00034800013a7983 */ /* 0x002ea80000300800 */
[----:B------:R-:W2:Y:S04]  /*621b0*/  LDL.LU R59, [R1+0x34c] ;  /* 0x00034c00013b7983 */ /* 0x000ea80000300800 */
[----:B------:R0:W-:Y:S04]  /*621c0*/  STL.64 [R1+0x170], R52 ;  /* 0x0001703401007387 */ /* 0x0001e80000100a00 */
[----:B------:R1:W-:Y:S04]  /*621d0*/  STL.64 [R1+0x178], R54 ;  /* 0x0001783601007387 */ /* 0x0003e80000100a00 */
[----:B0-----:R-:W3:Y:S04]  /*621e0*/  LDL.LU R52, [R1+0x2c0] ;  /* 0x0002c00001347983 */ /* 0x001ee80000300800 */
[----:B------:R-:W3:Y:S04]  /*621f0*/  LDL.LU R53, [R1+0x2c4] ;  /* 0x0002c40001357983 */ /* 0x000ee80000300800 */
[----:B-1----:R-:W3:Y:S04]  /*62200*/  LDL.LU R54, [R1+0x2c8] ;  /* 0x0002c80001367983 */ /* 0x002ee80000300800 */
[----:B------:R-:W3:Y:S04]  /*62210*/  LDL.LU R55, [R1+0x2cc] ;  /* 0x0002cc0001377983 */ /* 0x000ee80000300800 */
[----:B------:R-:W-:Y:S04]  /*62220*/  STL.64 [R1+0x160], R20 ;  /* 0x0001601401007387 */ /* 0x000fe80000100a00 */
[----:B------:R0:W-:Y:S04]  /*62230*/  STL.64 [R1+0x168], R22 ;  /* 0x0001681601007387 */ /* 0x0001e80000100a00 */
[----:B0-----:R-:W4:Y:S04]  /*62240*/  LDL.LU.64 R22, [R1+0x4ba0] ;  /* 0x004ba00001167983 */ /* 0x001f280000300a00 */
[----:B------:R-:W2:Y:S04]  /*62250*/  LDL.LU.64 R20, [R1+0x4b98] ;  /* 0x004b980001147983 */ /* 0x000ea80000300a00 */
[----:B------:R-:W-:Y:S04]  /*62260*/  STL.64 [R1+0x150], R12 ;  /* 0x0001500c01007387 */ /* 0x000fe80000100a00 */
[----:B------:R0:W-:Y:S04]  /*62270*/  STL.64 [R1+0x158], R14 ;  /* 0x0001580e01007387 */ /* 0x0001e80000100a00 */
[----:B0-----:R-:W3:Y:S04]  /*62280*/  LDL.LU.64 R14, [R1+0x4b90] ;  /* 0x004b9000010e7983 */ /* 0x001ee80000300a00 */
[----:B------:R-:W2:Y:S02]  /*62290*/  LDL.LU.64 R12, [R1+0x4b88] ;  /* 0x004b8800010c7983 */ /* 0x000ea40000300a00 */
        /* <DEDUP_REMOVED lines=10> */
[C---:B------:R-:W-:Y:S08]  /*62340*/  HMMA.16816.F32 R40, R28.reuse, R20, R40 ;  /* 0x000000141c28723c */ /* 0x040ff00000001828 */
[C---:B--2---:R-:W-:Y:S01]  /*62350*/  HMMA.16816.F32 R52, R28.reuse, R16, R36 ;  /* 0x000000101c34723c */ /* 0x044fe20000001824 */
[----:B------:R-:W-:Y:S07]  /*62360*/  STL.64 [R1+0x4b68], R18 ;  /* 0x004b681201007387 */ /* 0x000fee0000100a00 */
[C---:B------:R-:W-:Y:S11]  /*62370*/  HMMA.16816.F32 R36, R28.reuse, R18, R44 ;  /* 0x000000121c24723c */ /* 0x040ff6000000182c */
[----:B------:R-:W-:Y:S04]  /*62380*/  STL.64 [R1+0x120], R52 ;  /* 0x0001203401007387 */ /* 0x000fe80000100a00 */
[----:B------:R-:W-:Y:S04]  /*62390*/  STL.64 [R1+0x128], R54 ;  /* 0x0001283601007387 */ /* 0x000fe80000100a00 */
[----:B------:R4:W-:Y:S02]  /*623a0*/  STL.64 [R1+0x4b60], R16 ;  /* 0x004b601001007387 */ /* 0x0009e40000100a00 */
[C---:B----4-:R-:W-:Y:S02]  /*623b0*/  HMMA.16816.F32 R16, R28.reuse, R22, R48 ;  /* 0x000000161c10723c */ /* 0x050fe40000001830 */
[----:B------:R0:W-:Y:S04]  /*623c0*/  STL.64 [R1+0x110], R36 ;  /* 0x0001102401007387 */ /* 0x0001e80000100a00 */
[----:B------:R1:W-:Y:S04]  /*623d0*/  STL.64 [R1+0x118], R38 ;  /* 0x0001182601007387 */ /* 0x0003e80000100a00 */
[----:B0-----:R-:W2:Y:S04]  /*623e0*/  LDL.LU R36, [R1+0x370] ;  /* 0x0003700001247983 */ /* 0x001ea80000300800 */
[----:B------:R0:W-:Y:S04]  /*623f0*/  STL.64 [R1+0x100], R40 ;  /* 0x0001002801007387 */ /* 0x0001e80000100a00 */
[----:B------:R3:W-:Y:S04]  /*62400*/  STL.64 [R1+0x108], R42 ;  /* 0x0001082a01007387 */ /* 0x0007e80000100a00 */
[----:B------:R-:W-:Y:S04]  /*62410*/  STL.64 [R1+0xf0], R16 ;  /* 0x0000f01001007387 */ /* 0x000fe80000100a00 */
[----:B------:R4:W-:Y:S04]  /*62420*/  STL.64 [R1+0xf8], R18 ;  /* 0x0000f81201007387 */ /* 0x0009e80000100a00 */
[----:B------:R-:W2:Y:S04]  /*62430*/  LDL.LU R37, [R1+0x374] ;  /* 0x0003740001257983 */ /* 0x000ea80000300800 */
[----:B-1----:R-:W2:Y:S04]  /*62440*/  LDL.LU R38, [R1+0x378] ;  /* 0x0003780001267983 */ /* 0x002ea80000300800 */
[----:B------:R-:W2:Y:S04]  /*62450*/  LDL.LU R39, [R1+0x37c] ;  /* 0x00037c0001277983 */ /* 0x000ea80000300800 */
[----:B0-----:R-:W2:Y:S04]  /*62460*/  LDL.LU R40, [R1+0x1228] ;  /* 0x0012280001287983 */ /* 0x001ea80000300800 */
[----:B------:R-:W2:Y:S04]  /*62470*/  LDL.LU R41, [R1+0x1224] ;  /* 0x0012240001297983 */ /* 0x000ea80000300800 */
[----:B---3--:R-:W3:Y:S04]  /*62480*/  LDL.LU R42, [R1+0x1230] ;  /* 0x00123000012a7983 */ /* 0x008ee80000300800 */
        /* <DEDUP_REMOVED lines=9> */
[C---:B----4-:R-:W-:Y:S03]  /*62520*/  HMMA.16816.F32 R16, R28.reuse, R24, R56 ;  /* 0x000000181c10723c */ /* 0x050fe60000001838 */
[----:B------:R-:W-:Y:S04]  /*62530*/  STL.64 [R1+0x4b48], R22 ;  /* 0x004b481601007387 */ /* 0x000fe80000100a00 */
[----:B------:R0:W-:Y:S04]  /*62540*/  STL.64 [R1+0x4b40], R20 ;  /* 0x004b401401007387 */ /* 0x0001e80000100a00 */
[----:B------:R-:W4:Y:S08]  /*62550*/  LDL.LU R52, [R1+0x420] ;  /* 0x0004200001347983 */ /* 0x000f300000300800 */
[----:B------:R1:W-:Y:S04]  /*62560*/  STL.64 [R1+0xe0], R16 ;  /* 0x0000e01001007387 */ /* 0x0003e80000100a00 */
[----:B------:R0:W-:Y:S04]  /*62570*/  STL.64 [R1+0xe8], R18 ;  /* 0x0000e81201007387 */ /* 0x0001e80000100a00 */
[----:B------:R-:W4:Y:S04]  /*62580*/  LDL.LU R53, [R1+0x424] ;  /* 0x0004240001357983 */ /* 0x000f280000300800 */
[----:B------:R-:W4:Y:S04]  /*62590*/  LDL.LU R54, [R1+0x428] ;  /* 0x0004280001367983 */ /* 0x000f280000300800 */
[----:B------:R-:W4:Y:S04]  /*625a0*/  LDL.LU R55, [R1+0x42c] ;  /* 0x00042c0001377983 */ /* 0x000f280000300800 */
[----:B0-----:R-:W4:Y:S04]  /*625b0*/  LDL.LU R20, [R1+0x3f0] ;  /* 0x0003f00001147983 */ /* 0x001f280000300800 */
[----:B------:R-:W4:Y:S04]  /*625c0*/  LDL.LU R21, [R1+0x3f4] ;  /* 0x0003f40001157983 */ /* 0x000f280000300800 */
[----:B------:R-:W4:Y:S04]  /*625d0*/  LDL.LU R22, [R1+0x3f8] ;  /* 0x0003f80001167983 */ /* 0x000f280000300800 */
        /* <DEDUP_REMOVED lines=11> */
[----:B------:R0:W-:Y:S04]  /*62690*/  STL.64 [R1+0xd0], R36 ;  /* 0x0000d02401007387 */ /* 0x0001e80000100a00 */
[----:B------:R1:W-:Y:S04]  /*626a0*/  STL.64 [R1+0xd8], R38 ;  /* 0x0000d82601007387 */ /* 0x0003e80000100a00 */
[----:B0-----:R-:W2:Y:S04]  /*626b0*/  LDL.LU.64 R36, [R1+0x4b70] ;  /* 0x004b700001247983 */ /* 0x001ea80000300a00 */
[----:B------:R-:W-:Y:S01]  /*626c0*/  STL.64 [R1+0x4b58], R26 ;  /* 0x004b581a01007387 */ /* 0x000fe20000100a00 */
[----:B---3--:R-:W-:Y:S03]  /*626d0*/  HMMA.16816.F32 R48, R28, R32, R48 ;  /* 0x000000201c30723c */ /* 0x008fe60000001830 */
[----:B------:R0:W-:Y:S01]  /*626e0*/  STL.64 [R1+0x4b50], R24 ;  /* 0x004b501801007387 */ /* 0x0001e20000100a00 */
[----:B-1----:R-:W-:-:S02]  /*626f0*/  IMAD R38, R41, 0x100, R40 ;  /* 0x0000010029267824 */ /* 0x002fc400078e0228 */
[----:B------:R-:W-:Y:S01]  /*62700*/  IMAD R40, R47, 0x100, R46 ;  /* 0x000001002f287824 */ /* 0x000fe200078e022e */
[----:B0-----:R-:W3:Y:S04]  /*62710*/  LDL.LU R24, [R1+0x3d0] ;  /* 0x0003d00001187983 */ /* 0x001ee80000300800 */
[----:B------:R-:W3:Y:S04]  /*62720*/  LDL.LU R25, [R1+0x3d4] ;  /* 0x0003d40001197983 */ /* 0x000ee80000300800 */
[----:B------:R-:W3:Y:S04]  /*62730*/  LDL.LU R26, [R1+0x3d8] ;  /* 0x0003d800011a7983 */ /* 0x000ee80000300800 */
[----:B------:R-:W3:Y:S04]  /*62740*/  LDL.LU R27, [R1+0x3dc] ;  /* 0x0003dc00011b7983 */ /* 0x000ee80000300800 */
[----:B------:R-:W2:Y:S04]  /*62750*/  LDL.LU R44, [R1+0x460] ;  /* 0x00046000012c7983 */ /* 0x000ea80000300800 */
[----:B------:R-:W2:Y:S04]  /*62760*/  LDL.LU R45, [R1+0x464] ;  /* 0x00046400012d7983 */ /* 0x000ea80000300800 */
[----:B------:R-:W2:Y:S04]  /*62770*/  LDL.LU R46, [R1+0x468] ;  /* 0x00046800012e7983 */ /* 0x000ea80000300800 */
[----:B------:R-:W2:Y:S01]  /*62780*/  LDL.LU R47, [R1+0x46c] ;  /* 0x00046c00012f7983 */ /* 0x000ea20000300800 */
[----:B------:R-:W-:-:S03]  /*62790*/  IMAD R41, R60, 0x100, R61 ;  /* 0x000001003c297824 */ /* 0x000fc600078e023d */
[----:B------:R0:W-:Y:S04]  /*627a0*/  STL [R1+0x487c], R48 ;  /* 0x00487c3001007387 */ /* 0x0001e80000100800 */
[----:B------:R1:W-:Y:S04]  /*627b0*/  STL [R1+0x4878], R49 ;  /* 0x0048783101007387 */ /* 0x0003e80000100800 */
[----:B------:R1:W-:Y:S04]  /*627c0*/  STL [R1+0x4874], R50 ;  /* 0x0048743201007387 */ /* 0x0003e80000100800 */
[----:B------:R1:W-:Y:S01]  /*627d0*/  STL [R1+0x4870], R51 ;  /* 0x0048703301007387 */ /* 0x0003e20000100800 */
[----:B------:R-:W-:-:S03]  /*627e0*/  F2FP.F16.E4M3.UNPACK_B R30, R40 ;  /* 0x00000028ff1e723e */ /* 0x000fc600020006ff */
[----:B0-----:R-:W2:Y:S01]  /*627f0*/  LDL.LU R48, [R1+0x3b0] ;  /* 0x0003b00001307983 */ /* 0x001ea20000300800 */
[----:B------:R-:W-:-:S03]  /*62800*/  F2FP.F16.E4M3.UNPACK_B R31, R41 ;  /* 0x00000029ff1f723e */ /* 0x000fc600020006ff */
[----:B-1----:R-:W2:Y:S01]  /*62810*/  LDL.LU R49, [R1+0x3b4] ;  /* 0x0003b40001317983 */ /* 0x002ea20000300800 */
[----:B------:R-:W-:-:S03]  /*62820*/  IMAD R39, R43, 0x100, R42 ;  /* 0x000001002b277824 */ /* 0x000fc600078e022a */
[----:B------:R-:W2:Y:S04]  /*62830*/  LDL.LU R50, [R1+0x3b8] ;  /* 0x0003b80001327983 */ /* 0x000ea80000300800 */
[----:B------:R-:W2:Y:S04]  /*62840*/  LDL.LU R51, [R1+0x3bc] ;  /* 0x0003bc0001337983 */ /* 0x000ea80000300800 */
[----:B------:R-:W2:Y:S04]  /*62850*/  LDL.LU R40, [R1+0x3a0] ;  /* 0x0003a00001287983 */ /* 0x000ea80000300800 */
[----:B------:R-:W2:Y:S04]  /*62860*/  LDL.LU R41, [R1+0x3a4] ;  /* 0x0003a40001297983 */ /* 0x000ea80000300800 */
[----:B------:R-:W2:Y:S04]  /*62870*/  LDL.LU R42, [R1+0x3a8] ;  /* 0x0003a800012a7983 */ /* 0x000ea80000300800 */
[----:B------:R-:W2:Y:S01]  /*62880*/  LDL.LU R43, [R1+0x3ac] ;  /* 0x0003ac00012b7983 */ /* 0x000ea20000300800 */
[----:B------:R-:W-:-:S02]  /*62890*/  F2FP.F16.E4M3.UNPACK_B R28, R38 ;  /* 0x00000026ff1c723e */ /* 0x000fc400020006ff */
[----:B------:R-:W-:-:S07]  /*628a0*/  F2FP.F16.E4M3.UNPACK_B R29, R39 ;  /* 0x00000027ff1d723e */ /* 0x000fce00020006ff */
[C---:B----4-:R-:W-:Y:S08]  /*628b0*/  HMMA.16816.F32 R20, R28.reuse, R4, R20 ;  /* 0x000000041c14723c */ /* 0x050ff00000001814 */
[C---:B------:R-:W-:Y:S08]  /*628c0*/  HMMA.16816.F32 R16, R28.reuse, R6, R16 ;  /* 0x000000061c10723c */ /* 0x040ff00000001810 */
[C---:B---3--:R-:W-:Y:S08]  /*628d0*/  HMMA.16816.F32 R24, R28.reuse, R2, R24 ;  /* 0x000000021c18723c */ /* 0x048ff00000001818 */
[----:B--2---:R-:W-:-:S15]  /*628e0*/  HMMA.16816.F32 R40, R28, R36, R40 ;  /* 0x000000241c28723c */ /* 0x004fde0000001828 */
[----:B------:R-:W-:-:S04]  /*628f0*/  NOP ;  /* 0x0000000000007918 */ /* 0x000fc80000000000 */
[----:B------:R-:W-:Y:S04]  /*62900*/  STL.64 [R1+0xc0], R40 ;  /* 0x0000c02801007387 */ /* 0x000fe80000100a00 */
[----:B------:R0:W-:Y:S02]  /*62910*/  STL.64 [R1+0xc8], R42 ;  /* 0x0000c82a01007387 */ /* 0x0001e40000100a00 */
[----:B0-----:R-:W-:Y:S01]  /*62920*/  HMMA.16816.F32 R40, R28, R34, R48 ;  /* 0x000000221c28723c */ /* 0x001fe20000001830 */
[----:B------:R-:W-:-:S15]  /*62930*/  IMAD.MOV.U32 R51, RZ, RZ, R23 ;  /* 0x000000ffff337224 */ /* 0x000fde00078e0017 */
[----:B------:R-:W-:-:S03]  /*62940*/  NOP ;  /* 0x0000000000007918 */ /* 0x000fc60000000000 */
[----:B------:R-:W-:Y:S04]  /*62950*/  STL.64 [R1+0xb0], R40 ;  /* 0x0000b02801007387 */ /* 0x000fe80000100a00 */
[----:B------:R-:W-:Y:S04]  /*62960*/  STL.64 [R1+0xb8], R42 ;  /* 0x0000b82a01007387 */ /* 0x000fe80000100a00 */
[----:B------:R-:W-:Y:S04]  /*62970*/  STL.64 [R1+0x90], R20 ;  /* 0x0000901401007387 */ /* 0x000fe80000100a00 */
[----:B------:R-:W-:Y:S04]  /*62980*/  STL.64 [R1+0xa0], R24 ;  /* 0x0000a01801007387 */ /* 0x000fe80000100a00 */
[----:B------:R-:W-:Y:S04]  /*62990*/  STL.64 [R1+0xa8], R26 ;  /* 0x0000a81a01007387 */ /* 0x000fe80000100a00 */
[----:B------:R0:W-:Y:S04]  /*629a0*/  STL [R1+0x98], R22 ;  /* 0x0000981601007387 */ /* 0x0001e80000100800 */
[----:B------:R-:W-:Y:S04]  /*629b0*/  STL [R1+0x4880], R51 ;  /* 0x0048803301007387 */ /* 0x000fe80000100800 */
[----:B------:R-:W-:Y:S01]  /*629c0*/  STL.64 [R1+0x4b38], R6 ;  /* 0x004b380601007387 */ /* 0x000fe20000100a00 */
[C---:B0-----:R-:W-:Y:S03]  /*629d0*/  HMMA.16816.F32 R20, R28.reuse, R8, R52 ;  /* 0x000000081c14723c */ /* 0x041fe60000001834 */
[----:B------:R0:W-:Y:S04]  /*629e0*/  STL.64 [R1+0x4b30], R4 ;  /* 0x004b300401007387 */ /* 0x0001e80000100a00 */
[----:B------:R-:W-:Y:S04]  /*629f0*/  STL.64 [R1+0x80], R16 ;  /* 0x0000801001007387 */ /* 0x000fe80000100a00 */
[----:B------:R1:W-:Y:S04]  /*62a00*/  STL.64 [R1+0x88], R18 ;  /* 0x0000881201007387 */ /* 0x0003e80000100a00 */
[----:B0-----:R-:W2:Y:S01]  /*62a10*/  LDL.LU R4, [R1+0x4d0] ;  /* 0x0004d00001047983 */ /* 0x001ea20000300800 */
[----:B-1----:R-:W-:Y:S03]  /*62a20*/  HMMA.16816.F32 R16, R28, R10, R56 ;  /* 0x0000000a1c10723c */ /* 0x002fe60000001838 */
[----:B------:R0:W-:Y:S04]  /*62a30*/  STL.64 [R1+0x70], R20 ;  /* 0x0000701401007387 */ /* 0x0001e80000100a00 */
[----:B------:R1:W-:-:S12]  /*62a40*/  STL.64 [R1+0x78], R22 ;  /* 0x0000781601007387 */ /* 0x0003d80000100a00 */
        /* <DEDUP_REMOVED lines=16> */
[----:B------:R-:W3:Y:S01]  /*62b50*/  LDL.LU R19, [R1+0x47c] ;  /* 0x00047c0001137983 */ /* 0x000ee20000300800 */
[----:B------:R-:W-:-:S15]  /*62b60*/  HMMA.16816.F32 R40, R28, R12, R44 ;  /* 0x0000000c1c28723c */ /* 0x000fde000000182c */
[----:B------:R-:W-:-:S04]  /*62b70*/  NOP ;  /* 0x0000000000007918 */ /* 0x000fc80000000000 */
[----:B------:R0:W-:Y:S04]  /*62b80*/  STL [R1+0x50], R40 ;  /* 0x0000502801007387 */ /* 0x0001e80000100800 */
[----:B------:R-:W4:Y:S04]  /*62b90*/  LDL.LU R56, [R1+0x4e0] ;  /* 0x0004e00001387983 */ /* 0x000f280000300800 */
[----:B------:R-:W4:Y:S04]  /*62ba0*/  LDL.LU R57, [R1+0x4e4] ;  /* 0x0004e40001397983 */ /* 0x000f280000300800 */
[----:B------:R-:W4:Y:S04]  /*62bb0*/  LDL.LU R58, [R1+0x4e8] ;  /* 0x0004e800013a7983 */ /* 0x000f280000300800 */
[----:B------:R-:W4:Y:S01]  /*62bc0*/  LDL.LU R59, [R1+0x4ec] ;  /* 0x0004ec00013b7983 */ /* 0x000f220000300800 */
[----:B------:R-:W-:-:S03]  /*62bd0*/  IMAD.MOV.U32 R48, RZ, RZ, R41 ;  /* 0x000000ffff307224 */ /* 0x000fc600078e0029 */
[----:B------:R-:W2:Y:S04]  /*62be0*/  LDL.LU R52, [R1+0x510] ;  /* 0x0005100001347983 */ /* 0x000ea80000300800 */
[----:B------:R-:W2:Y:S04]  /*62bf0*/  LDL.LU R53, [R1+0x514] ;  /* 0x0005140001357983 */ /* 0x000ea80000300800 */
[----:B------:R-:W2:Y:S04]  /*62c00*/  LDL.LU R54, [R1+0x518] ;  /* 0x0005180001367983 */ /* 0x000ea80000300800 */
[----:B------:R-:W2:Y:S01]  /*62c10*/  LDL.LU R55, [R1+0x51c] ;  /* 0x00051c0001377983 */ /* 0x000ea20000300800 */
[----:B------:R-:W-:-:S03]  /*62c20*/  IMAD.MOV.U32 R49, RZ, RZ, R42 ;  /* 0x000000ffff317224 */ /* 0x000fc600078e002a */
[----:B------:R-:W2:Y:S01]  /*62c30*/  LDL.LU R41, [R1+0x1248] ;  /* 0x0012480001297983 */ /* 0x000ea20000300800 */
[----:B------:R-:W-:-:S03]  /*62c40*/  IMAD.MOV.U32 R50, RZ, RZ, R43 ;  /* 0x000000ffff327224 */ /* 0x000fc600078e002b */
[----:B------:R-:W2:Y:S04]  /*62c50*/  LDL.LU R38, [R1+0x1244] ;  /* 0x0012440001267983 */ /* 0x000ea80000300800 */
        /* <DEDUP_REMOVED lines=13> */
[----:B0-----:R-:W2:Y:S04]  /*62d30*/  LDL.LU R48, [R1+0x4c0] ;  /* 0x0004c00001307983 */ /* 0x001ea80000300800 */
[----:B------:R-:W2:Y:S04]  /*62d40*/  LDL.LU R49, [R1+0x4c4] ;  /* 0x0004c40001317983 */ /* 0x000ea80000300800 */
[----:B------:R-:W2:Y:S04]  /*62d50*/  LDL.LU R50, [R1+0x4c8] ;  /* 0x0004c80001327983 */ /* 0x000ea80000300800 */
[----:B------:R-:W2:Y:S01]  /*62d60*/  LDL.LU R51, [R1+0x4cc] ;  /* 0x0004cc0001337983 */ /* 0x000ea20000300800 */
[----:B---3--:R-:W-:-:S15]  /*62d70*/  HMMA.16816.F32 R16, R28, R14, R16 ;  /* 0x0000000e1c10723c */ /* 0x008fde0000001810 */
[----:B------:R-:W-:-:S04]  /*62d80*/  NOP ;  /* 0x0000000000007918 */ /* 0x000fc80000000000 */
        /* <DEDUP_REMOVED lines=14> */
[----:B------:R-:W3:Y:S01]  /*62e70*/  LDL.LU.64 R20, [R1+0x4b40] ;  /* 0x004b400001147983 */ /* 0x000ee20000300a00 */
[C---:B--2---:R-:W-:Y:S08]  /*62e80*/  HMMA.16816.F32 R52, R28.reuse, R26, R52 ;  /* 0x0000001a1c34723c */ /* 0x044ff00000001834 */
[C---:B----4-:R-:W-:Y:S08]  /*62e90*/  HMMA.16816.F32 R56, R28.reuse, R24, R56 ;  /* 0x000000181c38723c */ /* 0x050ff00000001838 */
[C---:B---3--:R-:W-:Y:S08]  /*62ea0*/  HMMA.16816.F32 R4, R28.reuse, R22, R4 ;  /* 0x000000161c04723c */ /* 0x048ff00000001804 */
[----:B------:R-:W-:-:S15]  /*62eb0*/  HMMA.16816.F32 R48, R28, R20, R48 ;  /* 0x000000141c30723c */ /* 0x000fde0000001830 */
[----:B------:R-:W-:-:S04]  /*62ec0*/  NOP ;  /* 0x0000000000007918 */ /* 0x000fc80000000000 */
[----:B------:R0:W-:Y:S04]  /*62ed0*/  STL.64 [R1+0x10], R48 ;  /* 0x0000103001007387 */ /* 0x0001e80000100a00 */
[----:B------:R1:W-:Y:S04]  /*62ee0*/  STL.64 [R1+0x18], R50 ;  /* 0x0000183201007387 */ /* 0x0003e80000100a00 */
[----:B------:R-:W-:Y:S01]  /*62ef0*/  STL.64 [R1+0x4b10], R22 ;  /* 0x004b101601007387 */ /* 0x000fe20000100a00 */
[----:B0-----:R-:W-:Y:S02]  /*62f00*/  IMAD.MOV.U32 R49, RZ, RZ, R5 ;  /* 0x000000ffff317224 */ /* 0x001fe400078e0005 */
[----:B------:R-:W-:-:S02]  /*62f10*/  IMAD.MOV.U32 R48, RZ, RZ, R6 ;  /* 0x000000ffff307224 */ /* 0x000fc400078e0006 */
[----:B-1----:R-:W-:Y:S02]  /*62f20*/  IMAD.MOV.U32 R50, RZ, RZ, R4 ;  /* 0x000000ffff327224 */ /* 0x002fe400078e0004 */
[----:B------:R-:W-:Y:S01]  /*62f30*/  IMAD.MOV.U32 R51, RZ, RZ, R7 ;  /* 0x000000ffff337224 */ /* 0x000fe200078e0007 */
[----:B------:R0:W-:Y:S04]  /*62f40*/  STL.64 [R1+0x4b08], R20 ;  /* 0x004b081401007387 */ /* 0x0001e80000100a00 */
[----:B------:R-:W-:Y:S04]  /*62f50*/  STL.64 [R1+0x4898], R50 ;  /* 0x0048983201007387 */ /* 0x000fe80000100a00 */
[----:B------:R-:W-:Y:S04]  /*62f60*/  STL.64 [R1+0x4890], R48 ;  /* 0x0048903001007387 */ /* 0x000fe80000100a00 */
[----:B------:R-:W-:Y:S04]  /*62f70*/  STL.64 [R1+0x47e8], R58 ;  /* 0x0047e83a01007387 */ /* 0x000fe80000100a00 */
[----:B------:R-:W-:Y:S04]  /*62f80*/  STL.64 [R1+0x47e0], R56 ;  /* 0x0047e03801007387 */ /* 0x000fe80000100a00 */
[----:B------:R-:W-:Y:S04]  /*62f90*/  STL.64 [R1+0x4b20], R26 ;  /* 0x004b201a01007387 */ /* 0x000fe80000100a00 */
[----:B------:R-:W-:Y:S04]  /*62fa0*/  STL.64 [R1+0x4b18], R24 ;  /* 0x004b181801007387 */ /* 0x000fe80000100a00 */
[----:B------:R1:W-:Y:S04]  /*62fb0*/  STL [R1+0x47bc], R52 ;  /* 0x0047bc3401007387 */ /* 0x0003e80000100800 */
[----:B------:R2:W-:Y:S04]  /*62fc0*/  STL [R1+0x47b8], R53 ;  /* 0x0047b83501007387 */ /* 0x0005e80000100800 */
[----:B------:R3:W-:Y:S04]  /*62fd0*/  STL [R1+0x47b4], R54 ;  /* 0x0047b43601007387 */ /* 0x0007e80000100800 */
[----:B------:R4:W-:Y:S04]  /*62fe0*/  STL [R1+0x47b0], R55 ;  /* 0x0047b03701007387 */ /* 0x0009e80000100800 */
[----:B0-----:R-:W4:Y:S04]  /*62ff0*/  LDL.LU R20, [R1+0x580] ;  /* 0x0005800001147983 */ /* 0x001f280000300800 */
[----:B------:R-:W4:Y:S04]  /*63000*/  LDL.LU R21, [R1+0x584] ;  /* 0x0005840001157983 */ /* 0x000f280000300800 */
[----:B------:R-:W4:Y:S04]  /*63010*/  LDL.LU R22, [R1+0x588] ;  /* 0x0005880001167983 */ /* 0x000f280000300800 */
[----:B------:R-:W4:Y:S04]  /*63020*/  LDL.LU R23, [R1+0x58c] ;  /* 0x00058c0001177983 */ /* 0x000f280000300800 */
[----:B-1----:R-:W4:Y:S04]  /*63030*/  LDL.LU R52, [R1+0x600] ;  /* 0x0006000001347983 */ /* 0x002f280000300800 */
[----:B--2---:R-:W2:Y:S04]  /*63040*/  LDL.LU R53, [R1+0x604] ;  /* 0x0006040001357983 */ /* 0x004ea80000300800 */
[----:B---3--:R-:W2:Y:S04]  /*63050*/  LDL.LU R54, [R1+0x608] ;  /* 0x0006080001367983 */ /* 0x008ea80000300800 */
[----:B----4-:R-:W2:Y:S04]  /*63060*/  LDL.LU R55, [R1+0x60c] ;  /* 0x00060c0001377983 */ /* 0x010ea80000300800 */
[----:B------:R-:W3:Y:S04]  /*63070*/  LDL.LU R4, [R1+0x5f0] ;  /* 0x0005f00001047983 */ /* 0x000ee80000300800 */
[----:B------:R-:W3:Y:S04]  /*63080*/  LDL.LU R5, [R1+0x5f4] ;  /* 0x0005f40001057983 */ /* 0x000ee80000300800 */
[----:B------:R-:W3:Y:S04]  /*63090*/  LDL.LU R6, [R1+0x5f8] ;  /* 0x0005f80001067983 */ /* 0x000ee80000300800 */
[----:B------:R-:W3:Y:S01]  /*630a0*/  LDL.LU R7, [R1+0x5fc] ;  /* 0x0005fc0001077983 */ /* 0x000ee20000300800 */
[----:B------:R-:W-:Y:S01]  /*630b0*/  IMAD R38, R38, 0x100, R41 ;  /* 0x0000010026267824 */ /* 0x000fe200078e0229 */
[----:B------:R-:W-:Y:S01]  /*630c0*/  HMMA.16816.F32 R44, R28, R32, R44 ;  /* 0x000000201c2c723c */ /* 0x000fe2000000182c */
[----:B------:R-:W-:Y:S01]  /*630d0*/  IMAD R39, R39, 0x100, R40 ;  /* 0x0000010027277824 */ /* 0x000fe200078e0228 */
[----:B------:R-:W4:Y:S01]  /*630e0*/  LDL.LU R48, [R1+0x590] ;  /* 0x0005900001307983 */ /* 0x000f220000300800 */
[----:B------:R-:W-:-:S02]  /*630f0*/  IMAD R40, R43, 0x100, R42 ;  /* 0x000001002b287824 */ /* 0x000fc400078e022a */
[----:B------:R-:W-:Y:S01]  /*63100*/  IMAD R41, R60, 0x100, R61 ;  /* 0x000001003c297824 */ /* 0x000fe200078e023d */
[----:B------:R-:W-:Y:S01]  /*63110*/  F2FP.F16.E4M3.UNPACK_B R28, R38 ;  /* 0x00000026ff1c723e */ /* 0x000fe200020006ff */
[----:B------:R-:W4:Y:S01]  /*63120*/  LDL.LU R49, [R1+0x594] ;  /* 0x0005940001317983 */ /* 0x000f220000300800 */
[----:B------:R-:W-:Y:S02]  /*63130*/  F2FP.F16.E4M3.UNPACK_B R29, R39 ;  /* 0x00000027ff1d723e */ /* 0x000fe400020006ff */
[----:B------:R-:W-:Y:S01]  /*63140*/  F2FP.F16.E4M3.UNPACK_B R30, R40 ;  /* 0x00000028ff1e723e */ /* 0x000fe200020006ff */
        /* <DEDUP_REMOVED lines=11> */
[----:B------:R0:W-:Y:S04]  /*63200*/  STL [R1+0x47ac], R44 ;  /* 0x0047ac2c01007387 */ /* 0x0001e80000100800 */
[----:B------:R1:W-:Y:S04]  /*63210*/  STL [R1+0x47a8], R45 ;  /* 0x0047a82d01007387 */ /* 0x0003e80000100800 */
[----:B------:R1:W-:Y:S04]  /*63220*/  STL [R1+0x47a4], R46 ;  /* 0x0047a42e01007387 */ /* 0x0003e80000100800 */
[----:B------:R1:W-:Y:S04]  /*63230*/  STL [R1+0x47a0], R47 ;  /* 0x0047a02f01007387 */ /* 0x0003e80000100800 */
[----:B0-----:R-:W4:Y:S04]  /*63240*/  LDL.LU R44, [R1+0x5c0] ;  /* 0x0005c000012c7983 */ /* 0x001f280000300800 */
[----:B-1----:R-:W4:Y:S04]  /*63250*/  LDL.LU R45, [R1+0x5c4] ;  /* 0x0005c400012d7983 */ /* 0x002f280000300800 */
[----:B------:R-:W4:Y:S04]  /*63260*/  LDL.LU R46, [R1+0x5c8] ;  /* 0x0005c800012e7983 */ /* 0x000f280000300800 */
[----:B------:R-:W4:Y:S04]  /*63270*/  LDL.LU R47, [R1+0x5cc] ;  /* 0x0005cc00012f7983 */ /* 0x000f280000300800 */
[----:B------:R-:W4:Y:S04]  /*63280*/  LDL.LU R40, [R1+0x5d0] ;  /* 0x0005d00001287983 */ /* 0x000f280000300800 */
[----:B------:R-:W4:Y:S04]  /*63290*/  LDL.LU R41, [R1+0x5d4] ;  /* 0x0005d40001297983 */ /* 0x000f280000300800 */
[----:B------:R-:W4:Y:S04]  /*632a0*/  LDL.LU R42, [R1+0x5d8] ;  /* 0x0005d800012a7983 */ /* 0x000f280000300800 */
[----:B------:R-:W4:Y:S01]  /*632b0*/  LDL.LU R43, [R1+0x5dc] ;  /* 0x0005dc00012b7983 */ /* 0x000f220000300800 */
[----:B--2---:R-:W-:Y:S03]  /*632c0*/  HMMA.16816.F32 R52, R28, R36, R52 ;  /* 0x000000241c34723c */ /* 0x004fe60000001834 */
[----:B------:R-:W2:-:S15]  /*632d0*/  LDL.LU R36, [R1+0x5e0] ;  /* 0x0005e00001247983 */ /* 0x000e9e0000300800 */
[----:B------:R-:W-:Y:S01]  /*632e0*/  NOP ;  /* 0x0000000000007918 */ /* 0x000fe20000000000 */
[----:B------:R-:W-:Y:S01]  /*632f0*/  STL.64 [R1+0x260], R52 ;  /* 0x0002603401007387 */ /* 0x000fe20000100a00 */
[----:B---3--:R-:W-:Y:S03]  /*63300*/  HMMA.16816.F32 R4, R28, R34, R4 ;  /* 0x000000221c04723c */ /* 0x008fe60000001804 */
[----:B------:R0:W-:Y:S04]  /*63310*/  STL.64 [R1+0x268], R54 ;  /* 0x0002683601007387 */ /* 0x0001e80000100a00 */
[----:B------:R-:W2:Y:S04]  /*63320*/  LDL.LU R37, [R1+0x5e4] ;  /* 0x0005e40001257983 */ /* 0x000ea80000300800 */
[----:B------:R-:W2:Y:S04]  /*63330*/  LDL.LU R38, [R1+0x5e8] ;  /* 0x0005e80001267983 */ /* 0x000ea80000300800 */
[----:B------:R-:W2:Y:S04]  /*63340*/  LDL.LU R39, [R1+0x5ec] ;  /* 0x0005ec0001277983 */ /* 0x000ea80000300800 */
[----:B------:R1:W-:Y:S01]  /*63350*/  STL [R1+0x25c], R7 ;  /* 0x00025c0701007387 */ /* 0x0003e20000100800 */
[----:B0-----:R-:W-:-:S02]  /*63360*/  IMAD.MOV.U32 R55, RZ, RZ, R6 ;  /* 0x000000ffff377224 */ /* 0x001fc400078e0006 */
[----:B------:R-:W-:Y:S02]  /*63370*/  IMAD.MOV.U32 R53, RZ, RZ, R4 ;  /* 0x000000ffff357224 */ /* 0x000fe400078e0004 */
[----:B------:R-:W-:Y:S01]  /*63380*/  IMAD.MOV.U32 R54, RZ, RZ, R5 ;  /* 0x000000ffff367224 */ /* 0x000fe200078e0005 */
[----:B-1----:R-:W3:Y:S04]  /*63390*/  LDL.LU.64 R6, [R1+0x4b38] ;  /* 0x004b380001067983 */ /* 0x002ee80000300a00 */
[----:B------:R-:W4:Y:S04]  /*633a0*/  LDL.LU.64 R4, [R1+0x4b30] ;  /* 0x004b300001047983 */ /* 0x000f280000300a00 */
[----:B------:R-:W-:Y:S04]  /*633b0*/  STL [R1+0x47c8], R55 ;  /* 0x0047c83701007387 */ /* 0x000fe80000100800 */
[----:B------:R-:W-:Y:S04]  /*633c0*/  STL [R1+0x47c4], R54 ;  /* 0x0047c43601007387 */ /* 0x000fe80000100800 */
[----:B------:R-:W-:Y:S01]  /*633d0*/  STL [R1+0x47c0], R53 ;  /* 0x0047c03501007387 */ /* 0x000fe20000100800 */
[----:B--2---:R-:W-:-:S15]  /*633e0*/  HMMA.16816.F32 R36, R28, R2, R36 ;  /* 0x000000021c24723c */ /* 0x004fde0000001824 */
[----:B------:R-:W-:-:S04]  /*633f0*/  NOP ;  /* 0x0000000000007918 */ /* 0x000fc80000000000 */
[----:B------:R-:W-:Y:S01]  /*63400*/  STL.64 [R1+0x240], R36 ;  /* 0x0002402401007387 */ /* 0x000fe20000100a00 */
[----:B------:R-:W-:-:S03]  /*63410*/  IMAD.MOV.U32 R52, RZ, RZ, R39 ;  /* 0x000000ffff347224 */ /* 0x000fc600078e0027 */
[----:B------:R4:W-:Y:S02]  /*63420*/  STL [R1+0x248], R38 ;  /* 0x0002482601007387 */ /* 0x0009e40000100800 */
[C---:B----4-:R-:W-:Y:S08]  /*63430*/  HMMA.16816.F32 R36, R28.reuse, R4, R40 ;  /* 0x000000041c24723c */ /* 0x050ff00000001828 */
[----:B---3--:R-:W-:Y:S01]  /*63440*/  HMMA.16816.F32 R4, R28, R6, R44 ;  /* 0x000000061c04723c */ /* 0x008fe2000000182c */
[----:B------:R-:W-:-:S15]  /*63450*/  STL [R1+0x47cc], R52 ;  /* 0x0047cc3401007387 */ /* 0x000fde0000100800 */
[----:B------:R-:W-:-:S03]  /*63460*/  NOP ;  /* 0x0000000000007918 */ /* 0x000fc60000000000 */
[----:B------:R-:W-:Y:S02]  /*63470*/  IMAD.MOV.U32 R44, RZ, RZ, R4 ;  /* 0x000000ffff2c7224 */ /* 0x000fe400078e0004 */
[----:B------:R-:W-:Y:S02]  /*63480*/  IMAD.MOV.U32 R45, RZ, RZ, R5 ;  /* 0x000000ffff2d7224 */ /* 0x000fe400078e0005 */
[----:B------:R-:W-:Y:S02]  /*63490*/  IMAD.MOV.U32 R46, RZ, RZ, R6 ;  /* 0x000000ffff2e7224 */ /* 0x000fe400078e0006 */
[----:B------:R-:W-:Y:S02]  /*634a0*/  IMAD.MOV.U32 R47, RZ, RZ, R7 ;  /* 0x000000ffff2f7224 */ /* 0x000fe400078e0007 */
[C---:B------:R-:W-:Y:S01]  /*634b0*/  HMMA.16816.F32 R4, R28.reuse, R8, R24 ;  /* 0x000000081c04723c */ /* 0x040fe20000001818 */
[----:B------:R-:W-:Y:S02]  /*634c0*/  IMAD.MOV.U32 R54, RZ, RZ, R38 ;  /* 0x000000ffff367224 */ /* 0x000fe400078e0026 */
[----:B------:R-:W-:Y:S01]  /*634d0*/  IMAD.MOV.U32 R53, RZ, RZ, R39 ;  /* 0x000000ffff357224 */ /* 0x000fe200078e0027 */
[----:B------:R-:W-:Y:S04]  /*634e0*/  STL [R1+0x230], R36 ;  /* 0x0002302401007387 */ /* 0x000fe80000100800 */
[----:B------:R-:W-:Y:S01]  /*634f0*/  STL [R1+0x47d8], R54 ;  /* 0x0047d83601007387 */ /* 0x000fe20000100800 */
[C---:B------:R-:W-:Y:S03]  /*63500*/  HMMA.16816.F32 R24, R28.reuse, R10, R56 ;  /* 0x0000000a1c18723c */ /* 0x040fe60000001838 */
[----:B------:R-:W-:Y:S04]  /*63510*/  STL [R1+0x47d4], R53 ;  /* 0x0047d43501007387 */ /* 0x000fe80000100800 */
[----:B------:R-:W-:Y:S01]  /*63520*/  STL [R1+0x47d0], R44 ;  /* 0x0047d02c01007387 */ /* 0x000fe20000100800 */
[C---:B------:R-:W-:Y:S03]  /*63530*/  HMMA.16816.F32 R8, R28.reuse, R12, R48 ;  /* 0x0000000c1c08723c */ /* 0x040fe60000001830 */
[----:B------:R-:W-:Y:S04]  /*63540*/  STL.64 [R1+0x210], R4 ;  /* 0x0002100401007387 */ /* 0x000fe80000100a00 */
[----:B------:R0:W-:Y:S02]  /*63550*/  STL.64 [R1+0x218], R6 ;  /* 0x0002180601007387 */ /* 0x0001e40000100a00 */
[----:B0-----:R-:W-:Y:S02]  /*63560*/  HMMA.16816.F32 R4, R28, R14, R20 ;  /* 0x0000000e1c04723c */ /* 0x001fe40000001814 */
[----:B------:R0:W-:Y:S04]  /*63570*/  STL.64 [R1+0x200], R24 ;  /* 0x0002001801007387 */ /* 0x0001e80000100a00 */
[----:B------:R1:W-:Y:S04]  /*63580*/  STL.64 [R1+0x208], R26 ;  /* 0x0002081a01007387 */ /* 0x0003e80000100a00 */
[----:B------:R-:W2:Y:S04]  /*63590*/  LDL.LU R40, [R1+0x4f0] ;  /* 0x0004f00001287983 */ /* 0x000ea80000300800 */
[----:B------:R3:W-:Y:S04]  /*635a0*/  STL.64 [R1+0x1f0], R8 ;  /* 0x0001f00801007387 */ /* 0x0007e80000100a00 */
[----:B------:R4:W-:Y:S04]  /*635b0*/  STL.64 [R1+0x1f8], R10 ;  /* 0x0001f80a01007387 */ /* 0x0009e80000100a00 */
[----:B------:R-:W-:Y:S04]  /*635c0*/  STL.64 [R1+0x1e0], R4 ;  /* 0x0001e00401007387 */ /* 0x000fe80000100a00 */
        /* <DEDUP_REMOVED lines=27> */
[----:B------:R-:W4:Y:S01]  /*63780*/  LDL.LU R36, [R1+0x127c] ;  /* 0x00127c0001247983 */ /* 0x000f220000300800 */
[----:B------:R-:W-:-:S03]  /*63790*/  IMAD.MOV.U32 R55, RZ, RZ, R37 ;  /* 0x000000ffff377224 */ /* 0x000fc600078e0025 */
[----:B------:R-:W4:Y:S04]  /*637a0*/  LDL.LU R48, [R1+0x6d0] ;  /* 0x0006d00001307983 */ /* 0x000f280000300800 */
[----:B------:R-:W4:Y:S04]  /*637b0*/  LDL.LU R49, [R1+0x6d4] ;  /* 0x0006d40001317983 */ /* 0x000f280000300800 */
        /* <DEDUP_REMOVED lines=14> */
[----:B------:R-:W-:Y:S02]  /*638a0*/  IMAD.MOV.U32 R54, RZ, RZ, R24 ;  /* 0x000000ffff367224 */ /* 0x000fe400078e0018 */
[----:B------:R-:W-:Y:S02]  /*638b0*/  IMAD.MOV.U32 R53, RZ, RZ, R25 ;  /* 0x000000ffff357224 */ /* 0x000fe400078e0019 */
[----:B------:R-:W-:Y:S02]  /*638c0*/  IMAD.MOV.U32 R52, RZ, RZ, R27 ;  /* 0x000000ffff347224 */ /* 0x000fe400078e001b */
[----:B------:R-:W-:Y:S02]  /*638d0*/  IMAD.MOV.U32 R44, RZ, RZ, R26 ;  /* 0x000000ffff2c7224 */ /* 0x000fe400078e001a */
[----:B------:R-:W2:Y:S04]  /*638e0*/  LDL.LU.64 R26, [R1+0x4b20] ;  /* 0x004b2000011a7983 */ /* 0x000ea80000300a00 */
[----:B------:R-:W2:Y:S04]  /*638f0*/  LDL.LU.64 R24, [R1+0x4b18] ;  /* 0x004b180001187983 */ /* 0x000ea80000300a00 */
[----:B------:R-:W-:Y:S04]  /*63900*/  STL.64 [R1+0x4808], R54 ;  /* 0x0048083601007387 */ /* 0x000fe80000100a00 */
[----:B------:R0:W-:Y:S04]  /*63910*/  STL.64 [R1+0x4800], R52 ;  /* 0x0048003401007387 */ /* 0x0001e80000100a00 */
[----:B0-----:R-:W2:Y:S04]  /*63920*/  LDL.LU R52, [R1+0x540] ;  /* 0x0005400001347983 */ /* 0x001ea80000300800 */
[----:B------:R-:W2:Y:S04]  /*63930*/  LDL.LU R53, [R1+0x544] ;  /* 0x0005440001357983 */ /* 0x000ea80000300800 */
[----:B------:R-:W2:Y:S04]  /*63940*/  LDL.LU R54, [R1+0x548] ;  /* 0x0005480001367983 */ /* 0x000ea80000300800 */
[----:B------:R-:W2:Y:S04]  /*63950*/  LDL.LU R55, [R1+0x54c] ;  /* 0x00054c0001377983 */ /* 0x000ea80000300800 */
[----:B------:R-:W-:Y:S01]  /*63960*/  STL.64 [R1+0x47f8], R46 ;  /* 0x0047f82e01007387 */ /* 0x000fe20000100a00 */
[----:B---3--:R-:W-:Y:S03]  /*63970*/  HMMA.16816.F32 R16, R28, R18, R20 ;  /* 0x000000121c10723c */ /* 0x008fe60000001814 */
[----:B------:R0:W-:Y:S04]  /*63980*/  STL.64 [R1+0x47f0], R44 ;  /* 0x0047f02c01007387 */ /* 0x0001e80000100a00 */
[----:B0-----:R-:W3:Y:S04]  /*63990*/  LDL.LU R44, [R1+0x550] ;  /* 0x00055000012c7983 */ /* 0x001ee80000300800 */
[----:B------:R-:W3:Y:S04]  /*639a0*/  LDL.LU R45, [R1+0x554] ;  /* 0x00055400012d7983 */ /* 0x000ee80000300800 */
[----:B------:R-:W3:Y:S04]  /*639b0*/  LDL.LU R46, [R1+0x558] ;  /* 0x00055800012e7983 */ /* 0x000ee80000300800 */
[----:B------:R-:W3:Y:S04]  /*639c0*/  LDL.LU.64 R22, [R1+0x4b10] ;  /* 0x004b100001167983 */ /* 0x000ee80000300a00 */
[----:B------:R-:W3:Y:S01]  /*639d0*/  LDL.LU.64 R20, [R1+0x4b08] ;  /* 0x004b080001147983 */ /* 0x000ee20000300a00 */
[----:B------:R-:W-:-:S02]  /*639e0*/  IMAD R3, R3, 0x100, R4 ;  /* 0x0000010003037824 */ /* 0x000fc400078e0204 */
[----:B----4-:R-:W-:Y:S01]  /*639f0*/  IMAD R4, R34, 0x100, R5 ;  /* 0x0000010022047824 */ /* 0x010fe200078e0205 */
[----:B------:R-:W-:Y:S01]  /*63a00*/  STL.64 [R1+0x1c0], R16 ;  /* 0x0001c01001007387 */ /* 0x000fe20000100a00 */
[----:B------:R-:W-:Y:S02]  /*63a10*/  IMAD R2, R2, 0x100, R7 ;  /* 0x0000010002027824 */ /* 0x000fe400078e0207 */
[----:B------:R-:W-:Y:S01]  /*63a20*/  IMAD R5, R36, 0x100, R35 ;  /* 0x0000010024057824 */ /* 0x000fe200078e0223 */
[----:B------:R3:W-:Y:S01]  /*63a30*/  STL.64 [R1+0x1c8], R18 ;  /* 0x0001c81201007387 */ /* 0x0007e20000100a00 */
[----:B------:R-:W-:Y:S01]  /*63a40*/  HMMA.16816.F32 R40, R28, R32, R40 ;  /* 0x000000201c28723c */ /* 0x000fe20000001828 */
[----:B------:R-:W-:Y:S01]  /*63a50*/  F2FP.F16.E4M3.UNPACK_B R36, R37.H1 ;  /* 0x00000025ff24723e */ /* 0x000fe200030006ff */
[----:B------:R-:W-:Y:S01]  /*63a60*/  IMAD.MOV.U32 R47, RZ, RZ, R0 ;  /* 0x000000ffff2f7224 */ /* 0x000fe200078e0000 */
[----:B------:R-:W-:Y:S02]  /*63a70*/  F2FP.F16.E4M3.UNPACK_B R37, R39.H1 ;  /* 0x00000027ff25723e */ /* 0x000fe400030006ff */
[----:B------:R-:W-:-:S02]  /*63a80*/  F2FP.F16.E4M3.UNPACK_B R34, R38.H1 ;  /* 0x00000026ff22723e */ /* 0x000fc400030006ff */
[----:B------:R-:W-:Y:S01]  /*63a90*/  F2FP.F16.E4M3.UNPACK_B R35, R61.H1 ;  /* 0x0000003dff23723e */ /* 0x000fe200030006ff */
[C---:B--2---:R-:W-:Y:S08]  /*63aa0*/  HMMA.16816.F32 R8, R28.reuse, R26, R8 ;  /* 0x0000001a1c08723c */ /* 0x044ff00000001808 */
[----:B------:R-:W-:-:S15]  /*63ab0*/  HMMA.16816.F32 R12, R28, R24, R12 ;  /* 0x000000181c0c723c */ /* 0x000fde000000180c */
[----:B------:R-:W-:-:S04]  /*63ac0*/  NOP ;  /* 0x0000000000007918 */ /* 0x000fc80000000000 */
[----:B------:R-:W-:Y:S01]  /*63ad0*/  IMAD.MOV.U32 R0, RZ, RZ, R15 ;  /* 0x000000ffff007224 */ /* 0x000fe200078e000f */
[C---:B---3--:R-:W-:Y:S08]  /*63ae0*/  HMMA.16816.F32 R16, R28.reuse, R22, R52 ;  /* 0x000000161c10723c */ /* 0x048ff00000001834 */
[----:B------:R-:W-:Y:S01]  /*63af0*/  HMMA.16816.F32 R44, R28, R20, R44 ;  /* 0x000000141c2c723c */ /* 0x000fe2000000182c */
[----:B------:R-:W-:-:S02]  /*63b00*/  F2FP.F16.E4M3.UNPACK_B R28, R2 ;  /* 0x00000002ff1c723e */ /* 0x000fc400020006ff */
[----:B------:R-:W-:Y:S02]  /*63b10*/  F2FP.F16.E4M3.UNPACK_B R29, R3 ;  /* 0x00000003ff1d723e */ /* 0x000fe400020006ff */
[----:B------:R-:W-:Y:S02]  /*63b20*/  F2FP.F16.E4M3.UNPACK_B R30, R4 ;  /* 0x00000004ff1e723e */ /* 0x000fe400020006ff */
[----:B------:R-:W-:-:S07]  /*63b30*/  F2FP.F16.E4M3.UNPACK_B R31, R5 ;  /* 0x00000005ff1f723e */ /* 0x000fce00020006ff */
[C---:B------:R-:W-:Y:S05]  /*63b40*/  HMMA.16816.F32 R4, R28.reuse, R36, R56 ;  /* 0x000000241c04723c */ /* 0x040fea0000001838 */
[----:B------:R-:W-:Y:S04]  /*63b50*/  STL.64 [R1+0x1b0], R44 ;  /* 0x0001b02c01007387 */ /* 0x000fe80000100a00 */
[----:B------:R-:W-:Y:S04]  /*63b60*/  STL.64 [R1+0x1b8], R46 ;  /* 0x0001b82e01007387 */ /* 0x000fe80000100a00 */
[----:B------:R-:W-:Y:S04]  /*63b70*/  STL.64 [R1+0x190], R12 ;  /* 0x0001900c01007387 */ /* 0x000fe80000100a00 */
[----:B------:R-:W-:Y:S04]  /*63b80*/  STL.64 [R1+0x1a0], R16 ;  /* 0x0001a01001007387 */ /* 0x000fe80000100a00 */
[----:B------:R-:W-:Y:S04]  /*63b90*/  STL.64 [R1+0x1a8], R18 ;  /* 0x0001a81201007387 */ /* 0x000fe80000100a00 */
[----:B------:R-:W-:Y:S04]  /*63ba0*/  STL [R1+0x198], R14 ;  /* 0x0001980e01007387 */ /* 0x000fe80000100800 */
[----:B------:R-:W-:Y:S04]  /*63bb0*/  STL [R1+0x4948], R0 ;  /* 0x0049480001007387 */ /* 0x000fe80000100800 */
[----:B------:R-:W-:Y:S04]  /*63bc0*/  STL.64 [R1+0x180], R8 ;  /* 0x0001800801007387 */ /* 0x000fe80000100a00 */
[----:B------:R-:W-:Y:S04]  /*63bd0*/  STL.64 [R1+0x188], R10 ;  /* 0x0001880a01007387 */ /* 0x000fe80000100a00 */
[----:B------:R-:W-:Y:S04]  /*63be0*/  STL [R1+0x4748], R41 ;  /* 0x0047482901007387 */ /* 0x000fe80000100800 */
[----:B------:R-:W-:Y:S04]  /*63bf0*/  STL [R1+0x4744], R42 ;  /* 0x0047442a01007387 */ /* 0x000fe80000100800 */
[----:B------:R-:W-:Y:S04]  /*63c00*/  STL [R1+0x4740], R43 ;  /* 0x0047402b01007387 */ /* 0x000fe80000100800 */
[----:B------:R-:W-:Y:S04]  /*63c10*/  STL.64 [R1+0x2a0], R4 ;  /* 0x0002a00401007387 */ /* 0x000fe80000100a00 */
[----:B------:R0:W-:Y:S02]  /*63c20*/  STL.64 [R1+0x2a8], R6 ;  /* 0x0002a80601007387 */ /* 0x0001e40000100a00 */
[----:B0-----:R-:W-:-:S15]  /*63c30*/  HMMA.16816.F32 R4, R28, R34, R48 ;  /* 0x000000221c04723c */ /* 0x001fde0000001830 */
[----:B------:R-:W-:-:S04]  /*63c40*/  NOP ;  /* 0x0000000000007918 */ /* 0x000fc80000000000 */
[----:B------:R0:W-:Y:S04]  /*63c50*/  STL [R1+0x2fc], R7 ;  /* 0x0002fc0701007387 */ /* 0x0001e80000100800 */
        /* <DEDUP_REMOVED lines=14> */
[----:B------:R-:W2:Y:S01]  /*63d40*/  LDL.LU R26, [R1+0x798] ;  /* 0x00079800011a7983 */ /* 0x000ea20000300800 */
[----:B------:R-:W-:-:S03]  /*63d50*/  IMAD.MOV.U32 R43, RZ, RZ, R6 ;  /* 0x000000ffff2b7224 */ /* 0x000fc600078e0006 */
[----:B------:R-:W2:Y:S04]  /*63d60*/  LDL.LU R27, [R1+0x79c] ;  /* 0x00079c00011b7983 */ /* 0x000ea80000300800 */
[----:B------:R-:W2:Y:S04]  /*63d70*/  LDL.LU R3, [R1+0xa9c] ;  /* 0x000a9c0001037983 */ /* 0x000ea80000300800 */
[----:B------:R-:W3:Y:S04]  /*63d80*/  LDL.LU R0, [R1+0xac8] ;  /* 0x000ac80001007983 */ /* 0x000ee80000300800 */
[----:B------:R-:W4:Y:S04]  /*63d90*/  LDL.LU R14, [R1+0xacc] ;  /* 0x000acc00010e7983 */ /* 0x000f280000300800 */
        /* <DEDUP_REMOVED lines=26> */
[----:B------:R0:W-:Y:S04]  /*63f40*/  STL.64 [R1+0x4b00], R34 ;  /* 0x004b002201007387 */ /* 0x0001e80000100a00 */
[----:B------:R-:W4:Y:S04]  /*63f50*/  LDL.LU R32, [R1+0x740] ;  /* 0x0007400001207983 */ /* 0x000f280000300800 */
[----:B------:R-:W4:Y:S04]  /*63f60*/  LDL.LU R33, [R1+0x744] ;  /* 0x0007440001217983 */ /* 0x000f280000300800 */
[----:B0-----:R-:W4:Y:S04]  /*63f70*/  LDL.LU R34, [R1+0x748] ;  /* 0x0007480001227983 */ /* 0x001f280000300800 */
[----:B------:R-:W4:Y:S01]  /*63f80*/  LDL.LU R35, [R1+0x74c] ;  /* 0x00074c0001237983 */ /* 0x000f220000300800 */
[----:B------:R-:W-:-:S02]  /*63f90*/  IMAD.MOV.U32 R41, RZ, RZ, R4 ;  /* 0x000000ffff297224 */ /* 0x000fc400078e0004 */
[----:B------:R-:W-:-:S05]  /*63fa0*/  IMAD.MOV.U32 R42, RZ, RZ, R5 ;  /* 0x000000ffff2a7224 */ /* 0x000fca00078e0005 */
[----:B------:R-:W-:Y:S04]  /*63fb0*/  STL.64 [R1+0x4758], R42 ;  /* 0x0047582a01007387 */ /* 0x000fe80000100a00 */
[----:B------:R-:W-:Y:S01]  /*63fc0*/  STL.64 [R1+0x4750], R40 ;  /* 0x0047502801007387 */ /* 0x000fe20000100a00 */
[----:B--2---:R-:W-:Y:S02]  /*63fd0*/  F2FP.F16.E4M3.UNPACK_B R3, R3.H1 ;  /* 0x00000003ff03723e */ /* 0x004fe400030006ff */
[----:B---3--:R-:W-:Y:S02]  /*63fe0*/  F2FP.F16.E4M3.UNPACK_B R4, R0.H1 ;  /* 0x00000000ff04723e */ /* 0x008fe400030006ff */
[----:B----4-:R-:W-:-:S07]  /*63ff0*/  F2FP.F16.E4M3.UNPACK_B R5, R14.H1 ;  /* 0x0000000eff05723e */ /* 0x010fce00030006ff */
[----:B------:R-:W-:Y:S01]  /*64000*/  HMMA.16816.F32 R24, R28, R4, R24 ;  /* 0x000000041c18723c */ /* 0x000fe20000001818 */
[----:B------:R-:W-:Y:S02]  /*64010*/  F2FP.F16.E4M3.UNPACK_B R6, R6.H1 ;  /* 0x00000006ff06723e */ /* 0x000fe400030006ff */
[----:B------:R-:W-:Y:S02]  /*64020*/  F2FP.F16.E4M3.UNPACK_B R7, R7.H1 ;  /* 0x00000007ff07723e */ /* 0x000fe400030006ff */
[----:B------:R-:W-:-:S05]  /*64030*/  F2FP.F16.E4M3.UNPACK_B R8, R8.H1 ;  /* 0x00000008ff08723e */ /* 0x000fca00030006ff */
[C---:B------:R-:W-:Y:S01]  /*64040*/  HMMA.16816.F32 R20, R28.reuse, R6, R20 ;  /* 0x000000061c14723c */ /* 0x040fe20000001814 */
[----:B------:R-:W-:Y:S02]  /*64050*/  F2FP.F16.E4M3.UNPACK_B R9, R9.H1 ;  /* 0x00000009ff09723e */ /* 0x000fe400030006ff */
[----:B------:R-:W-:Y:S02]  /*64060*/  F2FP.F16.E4M3.UNPACK_B R10, R10.H1 ;  /* 0x0000000aff0a723e */ /* 0x000fe400030006ff */
[----:B------:R-:W-:Y:S02]  /*64070*/  F2FP.F16.E4M3.UNPACK_B R11, R11.H1 ;  /* 0x0000000bff0b723e */ /* 0x000fe400030006ff */
[----:B------:R-:W-:Y:S01]  /*64080*/  F2FP.F16.E4M3.UNPACK_B R12, R12.H1 ;  /* 0x0000000cff0c723e */ /* 0x000fe200030006ff */
[----:B------:R-:W-:-:S15]  /*64090*/  HMMA.16816.F32 R32, R28, R2, R32 ;  /* 0x000000021c20723c */ /* 0x000fde0000001820 */
[----:B------:R-:W-:-:S04]  /*640a0*/  NOP ;  /* 0x0000000000007918 */ /* 0x000fc80000000000 */
[----:B------:R-:W-:Y:S04]  /*640b0*/  STL.64 [R1+0x360], R32 ;  /* 0x0003602001007387 */ /* 0x000fe80000100a00 */
        /* <DEDUP_REMOVED lines=22> */
[C---:B0-----:R-:W-:Y:S01]  /*64220*/  HMMA.16816.F32 R4, R28.reuse, R14, R56 ;  /* 0x0000000e1c04723c */ /* 0x041fe20000001838 */
[----:B------:R-:W-:Y:S02]  /*64230*/  F2FP.F16.E4M3.UNPACK_B R16, R38.H1 ;  /* 0x00000026ff10723e */ /* 0x000fe400030006ff */
[----:B------:R-:W-:Y:S01]  /*64240*/  F2FP.F16.E4M3.UNPACK_B R17, R61.H1 ;  /* 0x0000003dff11723e */ /* 0x000fe200030006ff */
[----:B------:R-:W-:Y:S04]  /*64250*/  STL.64 [R1+0x4ab0], R14 ;  /* 0x004ab00e01007387 */ /* 0x000fe80000100a00 */
[----:B------:R-:W-:Y:S11]  /*64260*/  STL.64 [R1+0x4aa8], R12 ;  /* 0x004aa80c01007387 */ /* 0x000ff60000100a00 */
        /* <DEDUP_REMOVED lines=53> */
[----:B--2---:R-:W-:-:S03]  /*645c0*/  F2FP.F16.E4M3.UNPACK_B R19, R51.H1 ;  /* 0x00000033ff13723e */ /* 0x004fc600030006ff */
[----:B------:R-:W2:Y:S04]  /*645d0*/  LDL.LU R51, [R1+0xa3c] ;  /* 0x000a3c0001337983 */ /* 0x000ea80000300800 */
[----:B---3--:R-:W-:Y:S01]  /*645e0*/  HMMA.16816.F32 R32, R28, R18, R32 ;  /* 0x000000121c20723c */ /* 0x008fe20000001820 */
[----:B----4-:R-:W-:Y:S02]  /*645f0*/  F2FP.F16.E4M3.UNPACK_B R20, R20.H1 ;  /* 0x00000014ff14723e */ /* 0x010fe400030006ff */
[----:B------:R-:W-:Y:S02]  /*64600*/  F2FP.F16.E4M3.UNPACK_B R21, R21.H1 ;  /* 0x00000015ff15723e */ /* 0x000fe400030006ff */
[----:B------:R-:W-:-:S05]  /*64610*/  F2FP.F16.E4M3.UNPACK_B R22, R22.H1 ;  /* 0x00000016ff16723e */ /* 0x000fca00030006ff */
[----:B------:R-:W-:Y:S01]  /*64620*/  HMMA.16816.F32 R12, R28, R20, R12 ;  /* 0x000000141c0c723c */ /* 0x000fe2000000180c */
[----:B------:R-:W-:Y:S02]  /*64630*/  F2FP.F16.E4M3.UNPACK_B R23, R23.H1 ;  /* 0x00000017ff17723e */ /* 0x000fe400030006ff */
[----:B------:R-:W-:Y:S02]  /*64640*/  F2FP.F16.E4M3.UNPACK_B R24, R24.H1 ;  /* 0x00000018ff18723e */ /* 0x000fe400030006ff */
[----:B------:R-:W-:-:S03]  /*64650*/  F2FP.F16.E4M3.UNPACK_B R25, R25.H1 ;  /* 0x00000019ff19723e */ /* 0x000fc600030006ff */
[C---:B------:R-:W-:Y:S08]  /*64660*/  HMMA.16816.F32 R8, R28.reuse, R22, R8 ;  /* 0x000000161c08723c */ /* 0x040ff00000001808 */
[----:B------:R-:W-:Y:S01]  /*64670*/  HMMA.16816.F32 R4, R28, R24, R4 ;  /* 0x000000181c04723c */ /* 0x000fe20000001804 */
[----:B------:R-:W-:Y:S04]  /*64680*/  STL.64 [R1+0x560], R32 ;  /* 0x0005602001007387 */ /* 0x000fe80000100a00 */
[----:B------:R0:W-:Y:S01]  /*64690*/  STL.64 [R1+0x568], R34 ;  /* 0x0005682201007387 */ /* 0x0001e20000100a00 */
[----:B------:R-:W-:-:S02]  /*646a0*/  F2FP.F16.E4M3.UNPACK_B R26, R44.H1 ;  /* 0x0000002cff1a723e */ /* 0x000fc400030006ff */
[----:B------:R-:W-:Y:S01]  /*646b0*/  F2FP.F16.E4M3.UNPACK_B R27, R45.H1 ;  /* 0x0000002dff1b723e */ /* 0x000fe200030006ff */
[----:B0-----:R-:W3:Y:S04]  /*646c0*/  LDL.LU.64 R34, [R1+0x4b00] ;  /* 0x004b000001227983 */ /* 0x001ee80000300a00 */
        /* <DEDUP_REMOVED lines=10> */
[----:B0-----:R-:W-:Y:S01]  /*64770*/  HMMA.16816.F32 R4, R28, R26, R40 ;  /* 0x0000001a1c04723c */ /* 0x001fe20000001828 */
[----:B------:R-:W-:-:S02]  /*64780*/  F2FP.F16.E4M3.UNPACK_B R32, R46.H1 ;  /* 0x0000002eff20723e */ /* 0x000fc400030006ff */
[----:B------:R-:W-:Y:S01]  /*64790*/  F2FP.F16.E4M3.UNPACK_B R33, R47.H1 ;  /* 0x0000002fff21723e */ /* 0x000fe200030006ff */
[----:B------:R-:W-:Y:S04]  /*647a0*/  STL.64 [R1+0x4aa0], R26 ;  /* 0x004aa01a01007387 */ /* 0x000fe80000100a00 */
[----:B------:R-:W-:Y:S11]  /*647b0*/  STL.64 [R1+0x4a98], R24 ;  /* 0x004a981801007387 */ /* 0x000ff60000100a00 */
        /* <DEDUP_REMOVED lines=150> */
[----:B------:R-:W-:Y:S02]  /*65120*/  IMAD R60, R57, 0x100, R56 ;  /* 0x00000100393c7824 */ /* 0x000fe400078e0238 */
[----:B------:R-:W-:Y:S01]  /*65130*/  IMAD R61, R59, 0x100, R58 ;  /* 0x000001003b3d7824 */ /* 0x000fe200078e023a */
        /* <DEDUP_REMOVED lines=43> */
[----:B--2---:R-:W2:Y:S04]  /*653f0*/  LDL.LU R56, [R1+0x8e0] ;  /* 0x0008e00001387983 */ /* 0x004ea80000300800 */
[----:B------:R-:W2:Y:S04]  /*65400*/  LDL.LU R57, [R1+0x8e4] ;  /* 0x0008e40001397983 */ /* 0x000ea80000300800 */
[----:B------:R-:W2:Y:S04]  /*65410*/  LDL.LU R58, [R1+0x8e8] ;  /* 0x0008e800013a7983 */ /* 0x000ea80000300800 */
[----:B------:R-:W2:Y:S01]  /*65420*/  LDL.LU R59, [R1+0x8ec] ;  /* 0x0008ec00013b7983 */ /* 0x000ea20000300800 */
[----:B------:R-:W-:-:S02]  /*65430*/  IMAD R38, R53, 0x100, R52 ;  /* 0x0000010035267824 */ /* 0x000fc400078e0234 */
[----:B------:R-:W-:Y:S01]  /*65440*/  IMAD R39, R55, 0x100, R54 ;  /* 0x0000010037277824 */ /* 0x000fe200078e0236 */
[----:B------:R-:W2:Y:S01]  /*65450*/  LDL.LU R20, [R1+0x8a0] ;  /* 0x0008a00001147983 */ /* 0x000ea20000300800 */
[----:B------:R-:W-:Y:S02]  /*65460*/  F2FP.F16.E4M3.UNPACK_B R30, R60 ;  /* 0x0000003cff1e723e */ /* 0x000fe400020006ff */
[----:B------:R-:W-:Y:S01]  /*65470*/  F2FP.F16.E4M3.UNPACK_B R28, R38 ;  /* 0x00000026ff1c723e */ /* 0x000fe200020006ff */
[----:B------:R-:W2:Y:S01]  /*65480*/  LDL.LU R21, [R1+0x8a4] ;  /* 0x0008a40001157983 */ /* 0x000ea20000300800 */
[----:B------:R-:W-:Y:S02]  /*65490*/  F2FP.F16.E4M3.UNPACK_B R29, R39 ;  /* 0x00000027ff1d723e */ /* 0x000fe400020006ff */
        /* <DEDUP_REMOVED lines=24> */
[----:B------:R-:W-:Y:S01]  /*65620*/  STL [R1+0x49e8], R33 ;  /* 0x0049e82101007387 */ /* 0x000fe20000100800 */
[C---:B---3--:R-:W-:Y:S08]  /*65630*/  HMMA.16816.F32 R4, R28.reuse, R2, R4 ;  /* 0x000000021c04723c */ /* 0x048ff00000001804 */
[C---:B----4-:R-:W-:Y:S08]  /*65640*/  HMMA.16816.F32 R24, R28.reuse, R34, R24 ;  /* 0x000000221c18723c */ /* 0x050ff00000001818 */
[----:B--2---:R-:W-:-:S15]  /*65650*/  HMMA.16816.F32 R56, R28, R36, R56 ;  /* 0x000000241c38723c */ /* 0x004fde0000001838 */
[----:B------:R-:W-:-:S04]  /*65660*/  NOP ;  /* 0x0000000000007918 */ /* 0x000fc80000000000 */
[----:B------:R-:W-:Y:S04]  /*65670*/  STL.64 [R1+0x8e0], R56 ;  /* 0x0008e03801007387 */ /* 0x000fe80000100a00 */
[----:B------:R0:W-:Y:S04]  /*65680*/  STL.64 [R1+0x8e8], R58 ;  /* 0x0008e83a01007387 */ /* 0x0001e80000100a00 */
[----:B0-----:R-:W2:Y:S04]  /*65690*/  LDL.LU.64 R58, [R1+0x4a70] ;  /* 0x004a7000013a7983 */ /* 0x001ea80000300a00 */
[----:B------:R-:W2:Y:S04]  /*656a0*/  LDL.LU.64 R56, [R1+0x4a68] ;  /* 0x004a680001387983 */ /* 0x000ea80000300a00 */
[----:B------:R-:W-:Y:S04]  /*656b0*/  STL [R1+0x49f0], R37 ;  /* 0x0049f02501007387 */ /* 0x000fe80000100800 */
[----:B------:R-:W-:Y:S04]  /*656c0*/  STL.64 [R1+0x8d0], R24 ;  /* 0x0008d01801007387 */ /* 0x000fe80000100a00 */
[----:B------:R0:W-:Y:S04]  /*656d0*/  STL.64 [R1+0x8d8], R26 ;  /* 0x0008d81a01007387 */ /* 0x0001e80000100a00 */
[----:B0-----:R-:W3:Y:S04]  /*656e0*/  LDL.LU.64 R26, [R1+0x4a60] ;  /* 0x004a6000011a7983 */ /* 0x001ee80000300a00 */
[----:B------:R-:W4:Y:S04]  /*656f0*/  LDL.LU.64 R24, [R1+0x4a58] ;  /* 0x004a580001187983 */ /* 0x000f280000300a00 */
        /* <DEDUP_REMOVED lines=38> */
[C---:B----4-:R-:W-:Y:S03]  /*65960*/  HMMA.16816.F32 R4, R28.reuse, R14, R4 ;  /* 0x0000000e1c04723c */ /* 0x050fe60000001804 */
[----:B------:R-:W-:Y:S05]  /*65970*/  STL.64 [R1+0x49d0], R14 ;  /* 0x0049d00e01007387 */ /* 0x000fea0000100a00 */
[----:B--2---:R-:W-:-:S15]  /*65980*/  HMMA.16816.F32 R8, R28, R12, R8 ;  /* 0x0000000c1c08723c */ /* 0x004fde0000001808 */
[----:B------:R-:W-:-:S04]  /*65990*/  NOP ;  /* 0x0000000000007918 */ /* 0x000fc80000000000 */
[----:B------:R-:W-:Y:S04]  /*659a0*/  STL.64 [R1+0x830], R8 ;  /* 0x0008300801007387 */ /* 0x000fe80000100a00 */
[----:B------:R3:W-:Y:S04]  /*659b0*/  STL.64 [R1+0x838], R10 ;  /* 0x0008380a01007387 */ /* 0x0007e80000100a00 */
[----:B------:R-:W-:Y:S04]  /*659c0*/  STL.64 [R1+0x49c8], R12 ;  /* 0x0049c80c01007387 */ /* 0x000fe80000100a00 */
[----:B------:R-:W-:Y:S01]  /*659d0*/  STL.64 [R1+0x810], R4 ;  /* 0x0008100401007387 */ /* 0x000fe20000100a00 */
[C---:B---3--:R-:W-:Y:S03]  /*659e0*/  HMMA.16816.F32 R8, R28.reuse, R16, R40 ;  /* 0x000000101c08723c */ /* 0x048fe60000001828 */
[----:B------:R0:W-:Y:S05]  /*659f0*/  STL.64 [R1+0x818], R6 ;  /* 0x0008180601007387 */ /* 0x0001ea0000100a00 */
[C---:B0-----:R-:W-:Y:S01]  /*65a00*/  HMMA.16816.F32 R4, R28.reuse, R18, R44 ;  /* 0x000000121c04723c */ /* 0x041fe2000000182c */
[----:B------:R-:W-:Y:S10]  /*65a10*/  STL.64 [R1+0x49e0], R18 ;  /* 0x0049e01201007387 */ /* 0x000ff40000100a00 */
        /* <DEDUP_REMOVED lines=74> */
[----:B------:R0:W-:Y:S01]  /*65ec0*/  STL.64 [R1+0x798], R58 ;  /* 0x0007983a01007387 */ /* 0x0001e20000100a00 */
[----:B---3--:R-:W-:-:S03]  /*65ed0*/  IMAD R38, R38, 0x100, R37 ;  /* 0x0000010026267824 */ /* 0x008fc600078e0225 */
[----:B0-----:R-:W2:Y:S04]  /*65ee0*/  LDL.LU.64 R58, [R1+0x4a00] ;  /* 0x004a0000013a7983 */ /* 0x001ea80000300a00 */
[----:B------:R-:W2:Y:S04]  /*65ef0*/  LDL.LU.64 R56, [R1+0x49f8] ;  /* 0x0049f80001387983 */ /* 0x000ea80000300a00 */
[----:B------:R-:W-:Y:S04]  /*65f00*/  STL.64 [R1+0x4980], R26 ;  /* 0x0049801a01007387 */ /* 0x000fe80000100a00 */
[----:B------:R0:W-:Y:S01]  /*65f10*/  STL.64 [R1+0x4978], R24 ;  /* 0x0049781801007387 */ /* 0x0001e20000100a00 */
[----:B----4-:R-:W-:-:S02]  /*65f20*/  IMAD R39, R39, 0x100, R32 ;  /* 0x0000010027277824 */ /* 0x010fc400078e0220 */
[----:B------:R-:W-:Y:S01]  /*65f30*/  IMAD R60, R60, 0x100, R33 ;  /* 0x000001003c3c7824 */ /* 0x000fe200078e0221 */
[----:B0-----:R-:W3:Y:S04]  /*65f40*/  LDL.LU R24, [R1+0x730] ;  /* 0x0007300001187983 */ /* 0x001ee80000300800 */
[----:B------:R-:W3:Y:S04]  /*65f50*/  LDL.LU R25, [R1+0x734] ;  /* 0x0007340001197983 */ /* 0x000ee80000300800 */
[----:B------:R-:W3:Y:S04]  /*65f60*/  LDL.LU R26, [R1+0x738] ;  /* 0x00073800011a7983 */ /* 0x000ee80000300800 */
[----:B------:R-:W3:Y:S04]  /*65f70*/  LDL.LU R27, [R1+0x73c] ;  /* 0x00073c00011b7983 */ /* 0x000ee80000300800 */
[----:B------:R-:W4:Y:S04]  /*65f80*/  LDL.LU R37, [R1+0x49f0] ;  /* 0x0049f00001257983 */ /* 0x000f280000300800 */
[----:B------:R-:W2:Y:S04]  /*65f90*/  LDL.LU R32, [R1+0x49ec] ;  /* 0x0049ec0001207983 */ /* 0x000ea80000300800 */
[----:B------:R-:W2:Y:S01]  /*65fa0*/  LDL.LU R33, [R1+0x49e8] ;  /* 0x0049e80001217983 */ /* 0x000ea20000300800 */
[----:B------:R-:W-:Y:S01]  /*65fb0*/  IMAD R61, R0, 0x100, R61 ;  /* 0x00000100003d7824 */ /* 0x000fe200078e023d */
[----:B--2---:R-:W-:Y:S02]  /*65fc0*/  HMMA.16816.F32 R28, R28, R32, R16 ;  /* 0x000000201c1c723c */ /* 0x004fe40000001810 */
[----:B------:R-:W2:Y:S04]  /*65fd0*/  LDL.LU.64 R18, [R1+0x49e0] ;  /* 0x0049e00001127983 */ /* 0x000ea80000300a00 */
[----:B------:R-:W2:Y:S04]  /*65fe0*/  LDL.LU.64 R16, [R1+0x49d8] ;  /* 0x0049d80001107983 */ /* 0x000ea80000300a00 */
[----:B------:R-:W-:Y:S04]  /*65ff0*/  STL [R1+0x4950], R32 ;  /* 0x0049502001007387 */ /* 0x000fe80000100800 */
[----:B------:R-:W-:Y:S05]  /*66000*/  STL [R1+0x494c], R33 ;  /* 0x00494c2101007387 */ /* 0x000fea0000100800 */
[----:B------:R0:W-:Y:S04]  /*66010*/  STL.64 [R1+0x780], R28 ;  /* 0x0007801c01007387 */ /* 0x0001e80000100a00 */
[----:B------:R1:W-:Y:S01]  /*66020*/  STL.64 [R1+0x788], R30 ;  /* 0x0007881e01007387 */ /* 0x0003e20000100a00 */
[----:B0-----:R-:W-:-:S02]  /*66030*/  F2FP.F16.E4M3.UNPACK_B R28, R38 ;  /* 0x00000026ff1c723e */ /* 0x001fc400020006ff */
[----:B------:R-:W-:Y:S02]  /*66040*/  F2FP.F16.E4M3.UNPACK_B R29, R39 ;  /* 0x00000027ff1d723e */ /* 0x000fe400020006ff */
[----:B-1----:R-:W-:Y:S02]  /*66050*/  F2FP.F16.E4M3.UNPACK_B R30, R60 ;  /* 0x0000003cff1e723e */ /* 0x002fe400020006ff */
[----:B------:R-:W-:-:S07]  /*66060*/  F2FP.F16.E4M3.UNPACK_B R31, R61 ;  /* 0x0000003dff1f723e */ /* 0x000fce00020006ff */
[C---:B----4-:R-:W-:Y:S08]  /*66070*/  HMMA.16816.F32 R12, R28.reuse, R36, R12 ;  /* 0x000000241c0c723c */ /* 0x050ff0000000180c */
[C---:B------:R-:W-:Y:S08]  /*66080*/  HMMA.16816.F32 R8, R28.reuse, R34, R8 ;  /* 0x000000221c08723c */ /* 0x040ff00000001808 */
[C---:B------:R-:W-:Y:S03]  /*66090*/  HMMA.16816.F32 R4, R28.reuse, R2, R4 ;  /* 0x000000021c04723c */ /* 0x040fe60000001804 */
[----:B------:R-:W-:Y:S04]  /*660a0*/  STL.64 [R1+0x770], R12 ;  /* 0x0007700c01007387 */ /* 0x000fe80000100a00 */
[----:B------:R0:W-:Y:S04]  /*660b0*/  STL.64 [R1+0x778], R14 ;  /* 0x0007780e01007387 */ /* 0x0001e80000100a00 */
[----:B0-----:R-:W4:Y:S04]  /*660c0*/  LDL.LU.64 R14, [R1+0x49d0] ;  /* 0x0049d000010e7983 */ /* 0x001f280000300a00 */
[----:B------:R-:W2:Y:S04]  /*660d0*/  LDL.LU.64 R12, [R1+0x49c8] ;  /* 0x0049c800010c7983 */ /* 0x000ea80000300a00 */
[----:B------:R-:W-:Y:S04]  /*660e0*/  STL [R1+0x4954], R37 ;  /* 0x0049542501007387 */ /* 0x000fe80000100800 */
        /* <DEDUP_REMOVED lines=9> */
[----:B---3--:R-:W-:Y:S01]  /*66180*/  HMMA.16816.F32 R24, R28, R4, R24 ;  /* 0x000000041c18723c */ /* 0x008fe20000001818 */
[----:B------:R-:W-:-:S15]  /*66190*/  STL.64 [R1+0x4960], R6 ;  /* 0x0049600601007387 */ /* 0x000fde0000100a00 */
[----:B------:R-:W-:-:S03]  /*661a0*/  NOP ;  /* 0x0000000000007918 */ /* 0x000fc60000000000 */
[----:B------:R-:W-:Y:S04]  /*661b0*/  STL.64 [R1+0x730], R24 ;  /* 0x0007301801007387 */ /* 0x000fe80000100a00 */
[----:B------:R-:W-:Y:S04]  /*661c0*/  STL.64 [R1+0x738], R26 ;  /* 0x0007381a01007387 */ /* 0x000fe80000100a00 */
[----:B------:R0:W-:Y:S04]  /*661d0*/  STL.64 [R1+0x4958], R4 ;  /* 0x0049580401007387 */ /* 0x0001e80000100a00 */
[----:B------:R-:W-:Y:S04]  /*661e0*/  STL.64 [R1+0x720], R20 ;  /* 0x0007201401007387 */ /* 0x000fe80000100a00 */
[----:B------:R1:W-:Y:S01]  /*661f0*/  STL.64 [R1+0x728], R22 ;  /* 0x0007281601007387 */ /* 0x0003e20000100a00 */
[C---:B0-----:R-:W-:Y:S08]  /*66200*/  HMMA.16816.F32 R4, R28.reuse, R10, R44 ;  /* 0x0000000a1c04723c */ /* 0x041ff0000000182c */
[----:B-1----:R-:W-:Y:S01]  /*66210*/  HMMA.16816.F32 R20, R28, R8, R40 ;  /* 0x000000081c14723c */ /* 0x002fe20000001828 */
        /* <DEDUP_REMOVED lines=8> */
[C---:B----4-:R-:W-:Y:S01]  /*662a0*/  HMMA.16816.F32 R4, R28.reuse, R14, R56 ;  /* 0x0000000e1c04723c */ /* 0x050fe20000001838 */
        /* <DEDUP_REMOVED lines=58> */
[----:B--2---:R-:W-:-:S15]  /*66650*/  HMMA.16816.F32 R20, R28, R18, R20 ;  /* 0x000000121c14723c */ /* 0x004fde0000001814 */
[----:B------:R-:W-:-:S04]  /*66660*/  NOP ;  /* 0x0000000000007918 */ /* 0x000fc80000000000 */
[----:B------:R-:W-:Y:S04]  /*66670*/  STL.64 [R1+0x6b0], R20 ;  /* 0x0006b01401007387 */ /* 0x000fe80000100a00 */
[----:B------:R0:W-:Y:S04]  /*66680*/  STL.64 [R1+0x6b8], R22 ;  /* 0x0006b81601007387 */ /* 0x0001e80000100a00 */
[----:B0-----:R-:W3:Y:S04]  /*66690*/  LDL.LU.64 R22, [R1+0x49a0] ;  /* 0x0049a00001167983 */ /* 0x001ee80000300a00 */
[----:B------:R-:W2:Y:S04]  /*666a0*/  LDL.LU.64 R20, [R1+0x4998] ;  /* 0x0049980001147983 */ /* 0x000ea80000300a00 */
[----:B------:R-:W-:Y:S04]  /*666b0*/  STL.64 [R1+0x4930], R18 ;  /* 0x0049301201007387 */ /* 0x000fe80000100a00 */
[----:B------:R0:W-:Y:S04]  /*666c0*/  STL.64 [R1+0x4928], R16 ;  /* 0x0049281001007387 */ /* 0x0001e80000100a00 */
[----:B0-----:R-:W4:Y:S04]  /*666d0*/  LDL.LU R16, [R1+0x630] ;  /* 0x0006300001107983 */ /* 0x001f280000300800 */
        /* <DEDUP_REMOVED lines=20> */
[----:B------:R-:W-:-:S02]  /*66820*/  IMAD R38, R38, 0x100, R37 ;  /* 0x0000010026267824 */ /* 0x000fc400078e0225 */
[----:B------:R-:W-:Y:S02]  /*66830*/  IMAD R39, R39, 0x100, R32 ;  /* 0x0000010027277824 */ /* 0x000fe400078e0220 */
[----:B------:R-:W-:Y:S01]  /*66840*/  IMAD R60, R60, 0x100, R33 ;  /* 0x000001003c3c7824 */ /* 0x000fe200078e0221 */
        /* <DEDUP_REMOVED lines=13> */
[----:B0-----:R-:W2:Y:S04]  /*66920*/  LDL.LU R24, [R1+0x650] ;  /* 0x0006500001187983 */ /* 0x001ea80000300800 */
[----:B------:R-:W2:Y:S04]  /*66930*/  LDL.LU R25, [R1+0x654] ;  /* 0x0006540001197983 */ /* 0x000ea80000300800 */
[----:B------:R-:W2:Y:S04]  /*66940*/  LDL.LU R26, [R1+0x658] ;  /* 0x00065800011a7983 */ /* 0x000ea80000300800 */
[----:B------:R-:W2:Y:S04]  /*66950*/  LDL.LU R27, [R1+0x65c] ;  /* 0x00065c00011b7983 */ /* 0x000ea80000300800 */
[----:B------:R-:W4:Y:S04]  /*66960*/  LDL.LU R37, [R1+0x4954] ;  /* 0x0049540001257983 */ /* 0x000f280000300800 */
        /* <DEDUP_REMOVED lines=9> */
[C---:B----4-:R-:W-:Y:S08]  /*66a00*/  HMMA.16816.F32 R20, R28.reuse, R36, R20 ;  /* 0x000000241c14723c */ /* 0x050ff00000001814 */
[C---:B------:R-:W-:Y:S01]  /*66a10*/  HMMA.16816.F32 R16, R28.reuse, R34, R16 ;  /* 0x000000221c10723c */ /* 0x040fe20000001810 */
[----:B------:R-:W-:Y:S04]  /*66a20*/  STL.64 [R1+0x5d0], R24 ;  /* 0x0005d01801007387 */ /* 0x000fe80000100a00 */
[----:B------:R0:W-:Y:S04]  /*66a30*/  STL.64 [R1+0x5d8], R26 ;  /* 0x0005d81a01007387 */ /* 0x0001e80000100a00 */
[----:B------:R-:W-:Y:S04]  /*66a40*/  STL.64 [R1+0x4920], R34 ;  /* 0x0049202201007387 */ /* 0x000fe80000100a00 */
[----:B------:R-:W-:Y:S01]  /*66a50*/  STL.64 [R1+0x5c0], R20 ;  /* 0x0005c01401007387 */ /* 0x000fe20000100a00 */
[C---:B0-----:R-:W-:Y:S03]  /*66a60*/  HMMA.16816.F32 R24, R28.reuse, R2, R40 ;  /* 0x000000021c18723c */ /* 0x041fe60000001828 */
[----:B------:R0:W-:Y:S04]  /*66a70*/  STL.64 [R1+0x5c8], R22 ;  /* 0x0005c81601007387 */ /* 0x0001e80000100a00 */
[----:B------:R-:W-:Y:S04]  /*66a80*/  STL.64 [R1+0x4918], R32 ;  /* 0x0049182001007387 */ /* 0x000fe80000100a00 */
[----:B------:R-:W-:Y:S01]  /*66a90*/  STL.64 [R1+0x5b0], R16 ;  /* 0x0005b01001007387 */ /* 0x000fe20000100a00 */
[C---:B0-----:R-:W-:Y:S03]  /*66aa0*/  HMMA.16816.F32 R20, R28.reuse, R4, R44 ;  /* 0x000000041c14723c */ /* 0x041fe6000000182c */
[----:B------:R0:W-:Y:S05]  /*66ab0*/  STL.64 [R1+0x5b8], R18 ;  /* 0x0005b81201007387 */ /* 0x0001ea0000100a00 */
[C---:B0-----:R-:W-:Y:S01]  /*66ac0*/  HMMA.16816.F32 R16, R28.reuse, R6, R52 ;  /* 0x000000061c10723c */ /* 0x041fe20000001834 */
[----:B------:R-:W-:Y:S04]  /*66ad0*/  STL.64 [R1+0x5a0], R24 ;  /* 0x0005a01801007387 */ /* 0x000fe80000100a00 */
[----:B------:R-:W-:Y:S04]  /*66ae0*/  STL.64 [R1+0x5a8], R26 ;  /* 0x0005a81a01007387 */ /* 0x000fe80000100a00 */
[----:B------:R-:W-:Y:S04]  /*66af0*/  STL.64 [R1+0x4940], R6 ;  /* 0x0049400601007387 */ /* 0x000fe80000100a00 */
        /* <DEDUP_REMOVED lines=131> */
[----:B------:R0:W-:Y:S04]  /*67330*/  STL.64 [R1+0x488], R10 ;  /* 0x0004880a01007387 */ /* 0x0001e80000100a00 */
[----:B------:R-:W2:Y:S01]  /*67340*/  LDL.LU R40, [R1+0xe0] ;  /* 0x0000e00001287983 */ /* 0x000ea20000300800 */
[----:B0-----:R-:W-:Y:S03]  /*67350*/  HMMA.16816.F32 R8, R28, R2, R48 ;  /* 0x000000021c08723c */ /* 0x001fe60000001830 */
[----:B------:R-:W-:Y:S04]  /*67360*/  STL.64 [R1+0x470], R12 ;  /* 0x0004700c01007387 */ /* 0x000fe80000100a00 */
[----:B------:R-:W-:-:S12]  /*67370*/  STL.64 [R1+0x478], R14 ;  /* 0x0004780e01007387 */ /* 0x000fd80000100a00 */
        /* <DEDUP_REMOVED lines=44> */
[----:B----4-:R-:W-:-:S15]  /*67640*/  HMMA.16816.F32 R36, R28, R4, R36 ;  /* 0x000000041c24723c */ /* 0x010fde0000001824 */
[----:B------:R-:W-:-:S04]  /*67650*/  NOP ;  /* 0x0000000000007918 */ /* 0x000fc80000000000 */
[----:B------:R0:W-:Y:S04]  /*67660*/  STL.64 [R1+0x430], R36 ;  /* 0x0004302401007387 */ /* 0x0001e80000100a00 */
[----:B------:R-:W-:Y:S04]  /*67670*/  STL.64 [R1+0x438], R38 ;  /* 0x0004382601007387 */ /* 0x000fe80000100a00 */
[----:B0-----:R-:W3:Y:S04]  /*67680*/  LDL.LU.64 R36, [R1+0x48f0] ;  /* 0x0048f00001247983 */ /* 0x001ee80000300a00 */
[----:B------:R-:W-:Y:S04]  /*67690*/  STL.64 [R1+0x420], R8 ;  /* 0x0004200801007387 */ /* 0x000fe80000100a00 */
[----:B------:R0:W-:Y:S04]  /*676a0*/  STL.64 [R1+0x428], R10 ;  /* 0x0004280a01007387 */ /* 0x0001e80000100a00 */
[----:B0-----:R-:W2:Y:S04]  /*676b0*/  LDL.LU.64 R10, [R1+0x48e8] ;  /* 0x0048e800010a7983 */ /* 0x001ea80000300a00 */
[----:B------:R-:W4:Y:S04]  /*676c0*/  LDL.LU.64 R8, [R1+0x48e0] ;  /* 0x0048e00001087983 */ /* 0x000f280000300a00 */
[----:B------:R-:W-:Y:S04]  /*676d0*/  STL.64 [R1+0x4848], R6 ;  /* 0x0048480601007387 */ /* 0x000fe80000100a00 */
[----:B------:R0:W-:Y:S04]  /*676e0*/  STL.64 [R1+0x4840], R4 ;  /* 0x0048400401007387 */ /* 0x0001e80000100a00 */
[----:B0-----:R-:W3:Y:S04]  /*676f0*/  LDL.LU R4, [R1+0xf0] ;  /* 0x0000f00001047983 */ /* 0x001ee80000300800 */
[----:B------:R-:W3:Y:S04]  /*67700*/  LDL.LU R5, [R1+0xf4] ;  /* 0x0000f40001057983 */ /* 0x000ee80000300800 */
[----:B------:R-:W3:Y:S04]  /*67710*/  LDL.LU R6, [R1+0xf8] ;  /* 0x0000f80001067983 */ /* 0x000ee80000300800 */
[----:B------:R-:W3:Y:S01]  /*67720*/  LDL.LU R7, [R1+0xfc] ;  /* 0x0000fc0001077983 */ /* 0x000ee20000300800 */
[C---:B--2---:R-:W-:Y:S08]  /*67730*/  HMMA.16816.F32 R12, R28.reuse, R10, R12 ;  /* 0x0000000a1c0c723c */ /* 0x044ff0000000180c */
[----:B----4-:R-:W-:-:S15]  /*67740*/  HMMA.16816.F32 R24, R28, R8, R24 ;  /* 0x000000081c18723c */ /* 0x010fde0000001818 */
        /* <DEDUP_REMOVED lines=52> */
[----:B--2---:R-:W-:-:S02]  /*67a90*/  IMAD.MOV.U32 R40, RZ, RZ, R50 ;  /* 0x000000ffff287224 */ /* 0x004fc400078e0032 */
[----:B------:R-:W2:Y:S01]  /*67aa0*/  LDL.LU R50, [R1+0x488c] ;  /* 0x00488c0001327983 */ /* 0x000ea20000300800 */
[----:B------:R-:W-:-:S15]  /*67ab0*/  IMAD.MOV.U32 R41, RZ, RZ, R49 ;  /* 0x000000ffff297224 */ /* 0x000fde00078e0031 */
[----:B------:R-:W-:Y:S01]  /*67ac0*/  STL.64 [R1+0x370], R4 ;  /* 0x0003700401007387 */ /* 0x000fe20000100a00 */
[----:B------:R-:W-:-:S03]  /*67ad0*/  IMAD.MOV.U32 R42, RZ, RZ, R48 ;  /* 0x000000ffff2a7224 */ /* 0x000fc600078e0030 */
[----:B------:R0:W-:Y:S01]  /*67ae0*/  STL.64 [R1+0x378], R6 ;  /* 0x0003780601007387 */ /* 0x0001e20000100a00 */
[----:B------:R-:W-:-:S03]  /*67af0*/  IMAD.MOV.U32 R43, RZ, RZ, R51 ;  /* 0x000000ffff2b7224 */ /* 0x000fc600078e0033 */
[----:B------:R-:W3:Y:S04]  /*67b00*/  LDL.LU R49, [R1+0x4888] ;  /* 0x0048880001317983 */ /* 0x000ee80000300800 */
[----:B------:R-:W4:Y:S04]  /*67b10*/  LDL.LU R48, [R1+0x4884] ;  /* 0x0048840001307983 */ /* 0x000f280000300800 */
[----:B------:R-:W2:Y:S01]  /*67b20*/  LDL.LU R51, [R1+0x4880] ;  /* 0x0048800001337983 */ /* 0x000ea20000300800 */
[----:B0-----:R-:W-:Y:S03]  /*67b30*/  HMMA.16816.F32 R4, R28, R26, R44 ;  /* 0x0000001a1c04723c */ /* 0x001fe6000000182c */
[----:B------:R-:W-:Y:S04]  /*67b40*/  STL.64 [R1+0x4868], R42 ;  /* 0x0048682a01007387 */ /* 0x000fe80000100a00 */
[----:B------:R-:W-:-:S12]  /*67b50*/  STL.64 [R1+0x4860], R40 ;  /* 0x0048602801007387 */ /* 0x000fd80000100a00 */
[----:B------:R0:W-:Y:S04]  /*67b60*/  STL.64 [R1+0x350], R4 ;  /* 0x0003500401007387 */ /* 0x0001e80000100a00 */
[----:B------:R1:W-:Y:S04]  /*67b70*/  STL.64 [R1+0x358], R6 ;  /* 0x0003580601007387 */ /* 0x0003e80000100a00 */
[----:B------:R-:W3:Y:S04]  /*67b80*/  LDL.LU R16, [R1+0x90] ;  /* 0x0000900001107983 */ /* 0x000ee80000300800 */
[----:B------:R-:W3:Y:S04]  /*67b90*/  LDL.LU R17, [R1+0x94] ;  /* 0x0000940001117983 */ /* 0x000ee80000300800 */
[----:B------:R-:W3:Y:S01]  /*67ba0*/  LDL.LU R18, [R1+0x98] ;  /* 0x0000980001127983 */ /* 0x000ee20000300800 */
[----:B--2---:R-:W-:-:S03]  /*67bb0*/  IMAD.MOV.U32 R19, RZ, RZ, R51 ;  /* 0x000000ffff137224 */ /* 0x004fc600078e0033 */
        /* <DEDUP_REMOVED lines=20> */
[----:B------:R-:W-:-:S03]  /*67d00*/  IMAD R38, R55, 0x100, R54 ;  /* 0x0000010037267824 */ /* 0x000fc600078e0236 */
[----:B------:R-:W2:Y:S04]  /*67d10*/  LDL.LU R14, [R1+0x78] ;  /* 0x00007800010e7983 */ /* 0x000ea80000300800 */
[----:B------:R-:W2:Y:S04]  /*67d20*/  LDL.LU R15, [R1+0x7c] ;  /* 0x00007c00010f7983 */ /* 0x000ea80000300800 */
[----:B------:R-:W2:Y:S01]  /*67d30*/  LDL.LU R52, [R1+0x60] ;  /* 0x0000600001347983 */ /* 0x000ea20000300800 */
[----:B----4-:R-:W-:-:S03]  /*67d40*/  IMAD.MOV.U32 R45, RZ, RZ, R48 ;  /* 0x000000ffff2d7224 */ /* 0x010fc600078e0030 */
[----:B------:R-:W4:Y:S01]  /*67d50*/  LDL.LU R53, [R1+0x64] ;  /* 0x0000640001357983 */ /* 0x000f220000300800 */
[----:B---3--:R-:W-:-:S03]  /*67d60*/  IMAD.MOV.U32 R46, RZ, RZ, R49 ;  /* 0x000000ffff2e7224 */ /* 0x008fc600078e0031 */
[----:B------:R-:W4:Y:S01]  /*67d70*/  LDL.LU R54, [R1+0x68] ;  /* 0x0000680001367983 */ /* 0x000f220000300800 */
[----:B------:R-:W-:-:S03]  /*67d80*/  IMAD.MOV.U32 R47, RZ, RZ, R50 ;  /* 0x000000ffff2f7224 */ /* 0x000fc600078e0032 */
[----:B------:R-:W4:Y:S01]  /*67d90*/  LDL.LU R55, [R1+0x6c] ;  /* 0x00006c0001377983 */ /* 0x000f220000300800 */
[----:B------:R-:W-:-:S03]  /*67da0*/  IMAD R39, R57, 0x100, R56 ;  /* 0x0000010039277824 */ /* 0x000fc600078e0238 */
[----:B------:R-:W3:Y:S04]  /*67db0*/  LDL.LU R44, [R1+0x50] ;  /* 0x00005000012c7983 */ /* 0x000ee80000300800 */
[----:B------:R-:W3:Y:S01]  /*67dc0*/  LDL.LU R48, [R1+0x487c] ;  /* 0x00487c0001307983 */ /* 0x000ee20000300800 */
[----:B------:R-:W-:-:S03]  /*67dd0*/  IMAD R60, R59, 0x100, R58 ;  /* 0x000001003b3c7824 */ /* 0x000fc600078e023a */
[----:B------:R-:W3:Y:S04]  /*67de0*/  LDL.LU R49, [R1+0x4878] ;  /* 0x0048780001317983 */ /* 0x000ee80000300800 */
[----:B------:R-:W3:Y:S04]  /*67df0*/  LDL.LU R50, [R1+0x4874] ;  /* 0x0048740001327983 */ /* 0x000ee80000300800 */
[----:B------:R-:W3:Y:S04]  /*67e00*/  LDL.LU R56, [R1+0x40] ;  /* 0x0000400001387983 */ /* 0x000ee80000300800 */
[----:B------:R-:W3:Y:S04]  /*67e10*/  LDL.LU R57, [R1+0x44] ;  /* 0x0000440001397983 */ /* 0x000ee80000300800 */
[----:B------:R-:W3:Y:S04]  /*67e20*/  LDL.LU R58, [R1+0x48] ;  /* 0x00004800013a7983 */ /* 0x000ee80000300800 */
[----:B------:R-:W3:Y:S01]  /*67e30*/  LDL.LU R59, [R1+0x4c] ;  /* 0x00004c00013b7983 */ /* 0x000ee20000300800 */
[----:B--2---:R-:W-:-:S03]  /*67e40*/  IMAD R61, R61, 0x100, R51 ;  /* 0x000001003d3d7824 */ /* 0x004fc600078e0233 */
[----:B------:R-:W3:Y:S02]  /*67e50*/  LDL.LU R51, [R1+0x4870] ;  /* 0x0048700001337983 */ /* 0x000ee40000300800 */
[----:B---3--:R-:W-:Y:S02]  /*67e60*/  HMMA.16816.F32 R28, R28, R32, R48 ;  /* 0x000000201c1c723c */ /* 0x008fe40000001830 */
[----:B------:R-:W2:-:S15]  /*67e70*/  LDL.LU R48, [R1+0x10] ;  /* 0x0000100001307983 */ /* 0x000e9e0000300800 */
[----:B------:R-:W-:Y:S02]  /*67e80*/  NOP ;  /* 0x0000000000007918 */ /* 0x000fe40000000000 */
[----:B------:R0:W-:Y:S04]  /*67e90*/  STL.64 [R1+0x340], R28 ;  /* 0x0003401c01007387 */ /* 0x0001e80000100a00 */
[----:B------:R1:W-:Y:S04]  /*67ea0*/  STL.64 [R1+0x348], R30 ;  /* 0x0003481e01007387 */ /* 0x0003e80000100a00 */
[----:B------:R-:W2:Y:S01]  /*67eb0*/  LDL.LU R49, [R1+0x14] ;  /* 0x0000140001317983 */ /* 0x000ea20000300800 */
[----:B0-----:R-:W-:-:S03]  /*67ec0*/  F2FP.F16.E4M3.UNPACK_B R28, R38 ;  /* 0x00000026ff1c723e */ /* 0x001fc600020006ff */
[----:B------:R-:W2:Y:S01]  /*67ed0*/  LDL.LU R50, [R1+0x18] ;  /* 0x0000180001327983 */ /* 0x000ea20000300800 */
[----:B------:R-:W-:Y:S02]  /*67ee0*/  F2FP.F16.E4M3.UNPACK_B R29, R39 ;  /* 0x00000027ff1d723e */ /* 0x000fe400020006ff */
[----:B-1----:R-:W-:Y:S01]  /*67ef0*/  F2FP.F16.E4M3.UNPACK_B R30, R60 ;  /* 0x0000003cff1e723e */ /* 0x002fe200020006ff */
[----:B------:R-:W2:Y:S01]  /*67f00*/  LDL.LU R51, [R1+0x1c] ;  /* 0x00001c0001337983 */ /* 0x000ea20000300800 */
[----:B------:R-:W-:-:S07]  /*67f10*/  F2FP.F16.E4M3.UNPACK_B R31, R61 ;  /* 0x0000003dff1f723e */ /* 0x000fce00020006ff */
[C---:B------:R-:W-:Y:S08]  /*67f20*/  HMMA.16816.F32 R40, R28.reuse, R36, R40 ;  /* 0x000000241c28723c */ /* 0x040ff00000001828 */
[C---:B------:R-:W-:Y:S08]  /*67f30*/  HMMA.16816.F32 R20, R28.reuse, R34, R20 ;  /* 0x000000221c14723c */ /* 0x040ff00000001814 */
[C---:B------:R-:W-:Y:S03]  /*67f40*/  HMMA.16816.F32 R4, R28.reuse, R2, R4 ;  /* 0x000000021c04723c */ /* 0x040fe60000001804 */
[----:B------:R-:W-:Y:S04]  /*67f50*/  STL.64 [R1+0x330], R40 ;  /* 0x0003302801007387 */ /* 0x000fe80000100a00 */
[----:B------:R0:W-:Y:S04]  /*67f60*/  STL.64 [R1+0x338], R42 ;  /* 0x0003382a01007387 */ /* 0x0001e80000100a00 */
[----:B0-----:R-:W3:Y:S04]  /*67f70*/  LDL.LU.64 R42, [R1+0x4868] ;  /* 0x00486800012a7983 */ /* 0x001ee80000300a00 */
[----:B------:R-:W3:Y:S04]  /*67f80*/  LDL.LU.64 R40, [R1+0x4860] ;  /* 0x0048600001287983 */ /* 0x000ee80000300a00 */
[----:B------:R-:W-:Y:S04]  /*67f90*/  STL.64 [R1+0x320], R20 ;  /* 0x0003201401007387 */ /* 0x000fe80000100a00 */
[----:B------:R0:W-:Y:S04]  /*67fa0*/  STL.64 [R1+0x328], R22 ;  /* 0x0003281601007387 */ /* 0x0001e80000100a00 */
[----:B0-----:R-:W3:Y:S04]  /*67fb0*/  LDL.LU.64 R22, [R1+0x4858] ;  /* 0x0048580001167983 */ /* 0x001ee80000300a00 */
        /* <DEDUP_REMOVED lines=30> */
[----:B------:R-:W-:Y:S04]  /*681a0*/  STL.64 [R1+0x2c0], R52 ;  /* 0x0002c03401007387 */ /* 0x000fe80000100a00 */
[----:B------:R0:W-:Y:S04]  /*681b0*/  STL.64 [R1+0x2c8], R54 ;  /* 0x0002c83601007387 */ /* 0x0001e80000100a00 */
[----:B0-----:R-:W4:Y:S04]  /*681c0*/  LDL.LU.64 R54, [R1+0x4808] ;  /* 0x0048080001367983 */ /* 0x001f280000300a00 */
[----:B------:R-:W4:Y:S04]  /*681d0*/  LDL.LU.64 R52, [R1+0x4800] ;  /* 0x0048000001347983 */ /* 0x000f280000300a00 */
        /* <DEDUP_REMOVED lines=16> */
[----:B------:R-:W2:Y:S01]  /*682e0*/  LDL.LU.64 R56, [R1+0x47e0] ;  /* 0x0047e00001387983 */ /* 0x000ea20000300a00 */
[C---:B------:R-:W-:Y:S08]  /*682f0*/  HMMA.16816.F32 R4, R28.reuse, R18, R4 ;  /* 0x000000121c04723c */ /* 0x040ff00000001804 */
[C---:B----4-:R-:W-:Y:S01]  /*68300*/  HMMA.16816.F32 R8, R28.reuse, R16, R8 ;  /* 0x000000101c08723c */ /* 0x050fe20000001808 */
[----:B------:R-:W-:Y:S04]  /*68310*/  STL.64 [R1+0x4788], R14 ;  /* 0x0047880e01007387 */ /* 0x000fe80000100a00 */
[----:B------:R0:W-:Y:S04]  /*68320*/  STL.64 [R1+0x4780], R12 ;  /* 0x0047800c01007387 */ /* 0x0001e80000100a00 */
[----:B------:R-:W-:Y:S01]  /*68330*/  STL.64 [R1+0x4798], R18 ;  /* 0x0047981201007387 */ /* 0x000fe20000100a00 */
[C---:B0-----:R-:W-:Y:S09]  /*68340*/  HMMA.16816.F32 R12, R28.reuse, R20, R48 ;  /* 0x000000141c0c723c */ /* 0x041ff20000001830 */
[----:B------:R-:W-:Y:S04]  /*68350*/  STL.64 [R1+0x280], R8 ;  /* 0x0002800801007387 */ /* 0x000fe80000100a00 */
[----:B------:R0:W-:Y:S04]  /*68360*/  STL.64 [R1+0x288], R10 ;  /* 0x0002880a01007387 */ /* 0x0001e80000100a00 */
[----:B------:R-:W-:Y:S04]  /*68370*/  STL.64 [R1+0x4790], R16 ;  /* 0x0047901001007387 */ /* 0x000fe80000100a00 */
[----:B------:R-:W-:Y:S01]  /*68380*/  STL.64 [R1+0x270], R4 ;  /* 0x0002700401007387 */ /* 0x000fe20000100a00 */
[C---:B0-----:R-:W-:Y:S03]  /*68390*/  HMMA.16816.F32 R8, R28.reuse, R22, R40 ;  /* 0x000000161c08723c */ /* 0x041fe60000001828 */
[----:B------:R2:W-:Y:S04]  /*683a0*/  STL.64 [R1+0x278], R6 ;  /* 0x0002780601007387 */ /* 0x0005e80000100a00 */
[----:B------:R-:W-:Y:S04]  /*683b0*/  STL.64 [R1+0x160], R12 ;  /* 0x0001600c01007387 */ /* 0x000fe80000100a00 */
[----:B------:R-:W-:Y:S04]  /*683c0*/  STL.64 [R1+0x168], R14 ;  /* 0x0001680e01007387 */ /* 0x000fe80000100a00 */
[----:B------:R-:W4:Y:S04]  /*683d0*/  LDL.LU R61, [R1+0x1348] ;  /* 0x00134800013d7983 */ /* 0x000f280000300800 */
[----:B------:R0:W-:Y:S04]  /*683e0*/  STL.64 [R1+0x140], R8 ;  /* 0x0001400801007387 */ /* 0x0001e80000100a00 */
[----:B------:R1:W-:Y:S04]  /*683f0*/  STL.64 [R1+0x148], R10 ;  /* 0x0001480a01007387 */ /* 0x0003e80000100a00 */
[----:B------:R-:W4:Y:S01]  /*68400*/  LDL.LU R38, [R1+0x1344] ;  /* 0x0013440001267983 */ /* 0x000f220000300800 */
[----:B--2---:R-:W-:Y:S01]  /*68410*/  HMMA.16816.F32 R4, R28, R24, R56 ;  /* 0x000000181c04723c */ /* 0x004fe20000001838 */
[----:B------:R-:W-:-:S02]  /*68420*/  IMAD.MOV.U32 R56, RZ, RZ, R54 ;  /* 0x000000ffff387224 */ /* 0x000fc400078e0036 */
[----:B------:R-:W-:-:S15]  /*68430*/  IMAD.MOV.U32 R57, RZ, RZ, R53 ;  /* 0x000000ffff397224 */ /* 0x000fde00078e0035 */
[----:B------:R-:W-:Y:S01]  /*68440*/  NOP ;  /* 0x0000000000007918 */ /* 0x000fe20000000000 */
        /* <DEDUP_REMOVED lines=8> */
[----:B------:R-:W1:Y:S04]  /*684d0*/  LDL.LU R54, [R1+0x47d8] ;  /* 0x0047d80001367983 */ /* 0x000e680000300800 */
[----:B------:R-:W2:Y:S01]  /*684e0*/  LDL.LU R53, [R1+0x47d4] ;  /* 0x0047d40001357983 */ /* 0x000ea20000300800 */
[----:B---3--:R-:W-:-:S02]  /*684f0*/  IMAD.MOV.U32 R58, RZ, RZ, R44 ;  /* 0x000000ffff3a7224 */ /* 0x008fc400078e002c */
[----:B------:R-:W-:Y:S01]  /*68500*/  IMAD.MOV.U32 R59, RZ, RZ, R52 ;  /* 0x000000ffff3b7224 */ /* 0x000fe200078e0034 */
[----:B------:R-:W3:Y:S01]  /*68510*/  LDL.LU R44, [R1+0x47d0] ;  /* 0x0047d000012c7983 */ /* 0x000ee20000300800 */
[----:B0-----:R-:W-:-:S03]  /*68520*/  IMAD.MOV.U32 R9, RZ, RZ, R55 ;  /* 0x000000ffff097224 */ /* 0x001fc600078e0037 */
[----:B------:R-:W3:Y:S04]  /*68530*/  LDL.LU R52, [R1+0x47cc] ;  /* 0x0047cc0001347983 */ /* 0x000ee80000300800 */
[----:B------:R-:W4:Y:S04]  /*68540*/  LDL.LU R8, [R1+0x230] ;  /* 0x0002300001087983 */ /* 0x000f280000300800 */
[----:B------:R-:W4:Y:S01]  /*68550*/  LDL.LU R55, [R1+0x47c8] ;  /* 0x0047c80001377983 */ /* 0x000f220000300800 */
[----:B-1----:R-:W-:-:S03]  /*68560*/  IMAD.MOV.U32 R10, RZ, RZ, R54 ;  /* 0x000000ffff0a7224 */ /* 0x002fc600078e0036 */
[----:B------:R-:W4:Y:S01]  /*68570*/  LDL.LU R54, [R1+0x47c4] ;  /* 0x0047c40001367983 */ /* 0x000f220000300800 */
[----:B--2---:R-:W-:-:S03]  /*68580*/  IMAD.MOV.U32 R11, RZ, RZ, R53 ;  /* 0x000000ffff0b7224 */ /* 0x004fc600078e0035 */
[----:B------:R-:W2:Y:S04]  /*68590*/  LDL.LU R53, [R1+0x47c0] ;  /* 0x0047c00001357983 */ /* 0x000ea80000300800 */
[----:B------:R-:W2:Y:S01]  /*685a0*/  LDL.LU R4, [R1+0x240] ;  /* 0x0002400001047983 */ /* 0x000ea20000300800 */
[----:B---3--:R-:W-:-:S03]  /*685b0*/  IMAD.MOV.U32 R7, RZ, RZ, R52 ;  /* 0x000000ffff077224 */ /* 0x008fc600078e0034 */
[----:B------:R-:W3:Y:S04]  /*685c0*/  LDL.LU R5, [R1+0x244] ;  /* 0x0002440001057983 */ /* 0x000ee80000300800 */
[----:B------:R-:W3:Y:S04]  /*685d0*/  LDL.LU R6, [R1+0x248] ;  /* 0x0002480001067983 */ /* 0x000ee80000300800 */
[----:B------:R-:W3:Y:S04]  /*685e0*/  LDL.LU R52, [R1+0x47bc] ;  /* 0x0047bc0001347983 */ /* 0x000ee80000300800 */
[----:B------:R-:W3:Y:S04]  /*685f0*/  LDL.LU R16, [R1+0x260] ;  /* 0x0002600001107983 */ /* 0x000ee80000300800 */
[----:B------:R-:W3:Y:S01]  /*68600*/  LDL.LU R17, [R1+0x264] ;  /* 0x0002640001117983 */ /* 0x000ee20000300800 */
[----:B----4-:R-:W-:-:S03]  /*68610*/  IMAD.MOV.U32 R14, RZ, RZ, R55 ;  /* 0x000000ffff0e7224 */ /* 0x010fc600078e0037 */
[----:B------:R-:W4:Y:S04]  /*68620*/  LDL.LU R18, [R1+0x268] ;  /* 0x0002680001127983 */ /* 0x000f280000300800 */
[----:B------:R-:W4:Y:S01]  /*68630*/  LDL.LU R19, [R1+0x26c] ;  /* 0x00026c0001137983 */ /* 0x000f220000300800 */
[----:B------:R-:W-:Y:S02]  /*68640*/  IMAD.MOV.U32 R40, RZ, RZ, R44 ;  /* 0x000000ffff287224 */ /* 0x000fe400078e002c */
[----:B------:R-:W-:Y:S02]  /*68650*/  IMAD.MOV.U32 R41, RZ, RZ, R45 ;  /* 0x000000ffff297224 */ /* 0x000fe400078e002d */
[----:B------:R-:W-:Y:S02]  /*68660*/  IMAD.MOV.U32 R42, RZ, RZ, R46 ;  /* 0x000000ffff2a7224 */ /* 0x000fe400078e002e */
[----:B------:R-:W-:-:S02]  /*68670*/  IMAD.MOV.U32 R43, RZ, RZ, R47 ;  /* 0x000000ffff2b7224 */ /* 0x000fc400078e002f */
[----:B------:R-:W-:Y:S02]  /*68680*/  IMAD.MOV.U32 R13, RZ, RZ, R54 ;  /* 0x000000ffff0d7224 */ /* 0x000fe400078e0036 */
[----:B--2---:R-:W-:Y:S02]  /*68690*/  IMAD.MOV.U32 R12, RZ, RZ, R53 ;  /* 0x000000ffff0c7224 */ /* 0x004fe400078e0035 */
[----:B------:R-:W3:Y:S04]  /*686a0*/  LDL.LU R53, [R1+0x47b8] ;  /* 0x0047b80001357983 */ /* 0x000ee80000300800 */
[----:B------:R-:W3:Y:S04]  /*686b0*/  LDL.LU R54, [R1+0x47b4] ;  /* 0x0047b40001367983 */ /* 0x000ee80000300800 */
[----:B------:R-:W3:Y:S04]  /*686c0*/  LDL.LU R55, [R1+0x47b0] ;  /* 0x0047b00001377983 */ /* 0x000ee80000300800 */
[----:B------:R-:W2:Y:S04]  /*686d0*/  LDL.LU R15, [R1+0x25c] ;  /* 0x00025c00010f7983 */ /* 0x000ea80000300800 */
[----:B------:R-:W2:Y:S04]  /*686e0*/  LDL.LU R44, [R1+0x47ac] ;  /* 0x0047ac00012c7983 */ /* 0x000ea80000300800 */
[----:B------:R-:W2:Y:S04]  /*686f0*/  LDL.LU R45, [R1+0x47a8] ;  /* 0x0047a800012d7983 */ /* 0x000ea80000300800 */
[----:B------:R-:W2:Y:S04]  /*68700*/  LDL.LU R46, [R1+0x47a4] ;  /* 0x0047a400012e7983 */ /* 0x000ea80000300800 */
[----:B------:R-:W2:Y:S01]  /*68710*/  LDL.LU R47, [R1+0x47a0] ;  /* 0x0047a000012f7983 */ /* 0x000ea20000300800 */
[----:B------:R-:W-:-:S02]  /*68720*/  IMAD R48, R49, 0x100, R48 ;  /* 0x0000010031307824 */ /* 0x000fc400078e0230 */
[----:B------:R-:W-:Y:S02]  /*68730*/  IMAD R38, R38, 0x100, R61 ;  /* 0x0000010026267824 */ /* 0x000fe400078e023d */
[----:B------:R-:W-:Y:S02]  /*68740*/  IMAD R39, R39, 0x100, R60 ;  /* 0x0000010027277824 */ /* 0x000fe400078e023c */
[----:B------:R-:W-:Y:S01]  /*68750*/  IMAD R49, R51, 0x100, R50 ;  /* 0x0000010033317824 */ /* 0x000fe200078e0232 */
[C---:B---3--:R-:W-:Y:S08]  /*68760*/  HMMA.16816.F32 R52, R28.reuse, R26, R52 ;  /* 0x0000001a1c34723c */ /* 0x048ff00000001834 */
[----:B--2---:R-:W-:Y:S11]  /*68770*/  HMMA.16816.F32 R28, R28, R32, R44 ;  /* 0x000000201c1c723c */ /* 0x004ff6000000182c */
[----:B------:R0:W-:Y:S04]  /*68780*/  STL.64 [R1+0x110], R52 ;  /* 0x0001103401007387 */ /* 0x0001e80000100a00 */
[----:B------:R1:W-:Y:S04]  /*68790*/  STL.64 [R1+0x118], R54 ;  /* 0x0001183601007387 */ /* 0x0003e80000100a00 */
[----:B0-----:R-:W2:Y:S04]  /*687a0*/  LDL.LU R52, [R1+0x1c0] ;  /* 0x0001c00001347983 */ /* 0x001ea80000300800 */
[----:B------:R-:W2:Y:S04]  /*687b0*/  LDL.LU R53, [R1+0x1c4] ;  /* 0x0001c40001357983 */ /* 0x000ea80000300800 */
[----:B-1----:R-:W2:Y:S04]  /*687c0*/  LDL.LU R54, [R1+0x1c8] ;  /* 0x0001c80001367983 */ /* 0x002ea80000300800 */
[----:B------:R-:W2:Y:S04]  /*687d0*/  LDL.LU R55, [R1+0x1cc] ;  /* 0x0001cc0001377983 */ /* 0x000ea80000300800 */
[----:B------:R-:W3:Y:S04]  /*687e0*/  LDL.LU R44, [R1+0x1e0] ;  /* 0x0001e000012c7983 */ /* 0x000ee80000300800 */
[----:B------:R0:W-:Y:S04]  /*687f0*/  STL.64 [R1+0x100], R28 ;  /* 0x0001001c01007387 */ /* 0x0001e80000100a00 */
[----:B------:R1:W-:Y:S04]  /*68800*/  STL.64 [R1+0x108], R30 ;  /* 0x0001081e01007387 */ /* 0x0003e80000100a00 */
[----:B------:R-:W3:Y:S01]  /*68810*/  LDL.LU R45, [R1+0x1e4] ;  /* 0x0001e400012d7983 */ /* 0x000ee20000300800 */
[----:B0-----:R-:W-:-:S03]  /*68820*/  F2FP.F16.E4M3.UNPACK_B R28, R38 ;  /* 0x00000026ff1c723e */ /* 0x001fc600020006ff */
[----:B------:R-:W3:Y:S01]  /*68830*/  LDL.LU R46, [R1+0x1e8] ;  /* 0x0001e800012e7983 */ /* 0x000ee20000300800 */
[----:B------:R-:W-:Y:S02]  /*68840*/  F2FP.F16.E4M3.UNPACK_B R29, R39 ;  /* 0x00000027ff1d723e */ /* 0x000fe400020006ff */
[----:B-1----:R-:W-:Y:S01]  /*68850*/  F2FP.F16.E4M3.UNPACK_B R30, R48 ;  /* 0x00000030ff1e723e */ /* 0x002fe200020006ff */
[----:B------:R-:W3:Y:S01]  /*68860*/  LDL.LU R47, [R1+0x1ec] ;  /* 0x0001ec00012f7983 */ /* 0x000ee20000300800 */
[----:B------:R-:W-:-:S03]  /*68870*/  F2FP.F16.E4M3.UNPACK_B R31, R49 ;  /* 0x00000031ff1f723e */ /* 0x000fc600020006ff */
[----:B------:R-:W2:Y:S04]  /*68880*/  LDL.LU R48, [R1+0x1f0] ;  /* 0x0001f00001307983 */ /* 0x000ea80000300800 */
[C---:B----4-:R-:W-:Y:S01]  /*68890*/  HMMA.16816.F32 R36, R28.reuse, R36, R16 ;  /* 0x000000241c24723c */ /* 0x050fe20000001810 */
[----:B------:R-:W2:Y:S04]  /*688a0*/  LDL.LU R49, [R1+0x1f4] ;  /* 0x0001f40001317983 */ /* 0x000ea80000300800 */
[----:B------:R-:W2:Y:S03]  /*688b0*/  LDL.LU R50, [R1+0x1f8] ;  /* 0x0001f80001327983 */ /* 0x000ea60000300800 */
[C---:B------:R-:W-:Y:S01]  /*688c0*/  HMMA.16816.F32 R12, R28.reuse, R34, R12 ;  /* 0x000000221c0c723c */ /* 0x040fe2000000180c */
[----:B------:R-:W2:Y:S04]  /*688d0*/  LDL.LU R51, [R1+0x1fc] ;  /* 0x0001fc0001337983 */ /* 0x000ea80000300800 */
[----:B------:R-:W4:Y:S03]  /*688e0*/  LDL.LU.64 R18, [R1+0x4798] ;  /* 0x0047980001127983 */ /* 0x000f260000300a00 */
[C---:B------:R-:W-:Y:S01]  /*688f0*/  HMMA.16816.F32 R4, R28.reuse, R2, R4 ;  /* 0x000000021c04723c */ /* 0x040fe20000001804 */
[----:B------:R-:W2:Y:S04]  /*68900*/  LDL.LU.64 R16, [R1+0x4790] ;  /* 0x0047900001107983 */ /* 0x000ea80000300a00 */
        /* <DEDUP_REMOVED lines=8> */
[----:B0-----:R-:W3:Y:S04]  /*68990*/  LDL.LU.64 R14, [R1+0x4788] ;  /* 0x00478800010e7983 */ /* 0x001ee80000300a00 */
[----:B------:R-:W2:Y:S04]  /*689a0*/  LDL.LU.64 R12, [R1+0x4780] ;  /* 0x00478000010c7983 */ /* 0x000ea80000300a00 */
[----:B------:R-:W-:Y:S04]  /*689b0*/  STL.64 [R1+0xc0], R4 ;  /* 0x0000c00401007387 */ /* 0x000fe80000100a00 */
[----:B------:R0:W-:Y:S04]  /*689c0*/  STL.64 [R1+0xc8], R6 ;  /* 0x0000c80601007387 */ /* 0x0001e80000100a00 */
[----:B0-----:R-:W2:Y:S04]  /*689d0*/  LDL.LU.64 R6, [R1+0x4778] ;  /* 0x0047780001067983 */ /* 0x001ea80000300a00 */
[----:B------:R-:W2:Y:S02]  /*689e0*/  LDL.LU.64 R4, [R1+0x4770] ;  /* 0x0047700001047983 */ /* 0x000ea40000300a00 */
[C---:B--2---:R-:W-:Y:S08]  /*689f0*/  HMMA.16816.F32 R8, R28.reuse, R4, R8 ;  /* 0x000000041c08723c */ /* 0x044ff00000001808 */
[C---:B------:R-:W-:Y:S11]  /*68a00*/  HMMA.16816.F32 R4, R28.reuse, R6, R40 ;  /* 0x000000061c04723c */ /* 0x040ff60000001828 */
[----:B------:R-:W-:Y:S04]  /*68a10*/  STL.64 [R1+0xb0], R8 ;  /* 0x0000b00801007387 */ /* 0x000fe80000100a00 */
[----:B------:R0:W-:Y:S04]  /*68a20*/  STL.64 [R1+0xb8], R10 ;  /* 0x0000b80a01007387 */ /* 0x0001e80000100a00 */
[----:B0-----:R-:W2:Y:S04]  /*68a30*/  LDL.LU.64 R10, [R1+0x4768] ;  /* 0x00476800010a7983 */ /* 0x001ea80000300a00 */
[----:B------:R-:W2:Y:S04]  /*68a40*/  LDL.LU.64 R8, [R1+0x4760] ;  /* 0x0047600001087983 */ /* 0x000ea80000300a00 */
[----:B------:R-:W2:Y:S04]  /*68a50*/  LDL.LU.64 R42, [R1+0x4758] ;  /* 0x00475800012a7983 */ /* 0x000ea80000300a00 */
[----:B------:R-:W2:Y:S04]  /*68a60*/  LDL.LU.64 R40, [R1+0x4750] ;  /* 0x0047500001287983 */ /* 0x000ea80000300a00 */
[----:B------:R0:W-:Y:S04]  /*68a70*/  STL.64 [R1+0x90], R4 ;  /* 0x0000900401007387 */ /* 0x0001e80000100a00 */
[----:B------:R1:W-:Y:S04]  /*68a80*/  STL.64 [R1+0x98], R6 ;  /* 0x0000980601007387 */ /* 0x0003e80000100a00 */
[----:B0-----:R-:W2:Y:S04]  /*68a90*/  LDL.LU R4, [R1+0x210] ;  /* 0x0002100001047983 */ /* 0x001ea80000300800 */
[----:B------:R-:W2:Y:S04]  /*68aa0*/  LDL.LU R5, [R1+0x214] ;  /* 0x0002140001057983 */ /* 0x000ea80000300800 */
[----:B-1----:R-:W2:Y:S04]  /*68ab0*/  LDL.LU R6, [R1+0x218] ;  /* 0x0002180001067983 */ /* 0x002ea80000300800 */
[----:B------:R-:W2:Y:S01]  /*68ac0*/  LDL.LU R7, [R1+0x21c] ;  /* 0x00021c0001077983 */ /* 0x000ea20000300800 */
[C---:B------:R-:W-:Y:S01]  /*68ad0*/  HMMA.16816.F32 R48, R28.reuse, R12, R48 ;  /* 0x0000000c1c30723c */ /* 0x040fe20000001830 */
[----:B------:R-:W0:Y:S07]  /*68ae0*/  S2R R60, SR_TID.X ;  /* 0x00000000003c7919 */ /* 0x000e2e0000002100 */
[----:B--2---:R-:W-:-:S15]  /*68af0*/  HMMA.16816.F32 R4, R28, R8, R4 ;  /* 0x000000081c04723c */ /* 0x004fde0000001804 */
[----:B------:R-:W-:-:S04]  /*68b00*/  NOP ;  /* 0x0000000000007918 */ /* 0x000fc80000000000 */
[----:B------:R-:W-:Y:S04]  /*68b10*/  STL.64 [R1+0x80], R4 ;  /* 0x0000800401007387 */ /* 0x000fe80000100a00 */
[----:B------:R1:W-:Y:S02]  /*68b20*/  STL.64 [R1+0x88], R6 ;  /* 0x0000880601007387 */ /* 0x0003e40000100a00 */
[----:B-1----:R-:W-:Y:S02]  /*68b30*/  HMMA.16816.F32 R4, R28, R10, R36 ;  /* 0x0000000a1c04723c */ /* 0x002fe40000001824 */
[----:B------:R-:W2:-:S15]  /*68b40*/  LDL.LU R36, [R1+0x1b0] ;  /* 0x0001b00001247983 */ /* 0x000e9e0000300800 */
[----:B------:R-:W-:Y:S02]  /*68b50*/  NOP ;  /* 0x0000000000007918 */ /* 0x000fe40000000000 */
[----:B------:R-:W-:Y:S04]  /*68b60*/  STL.64 [R1+0x70], R4 ;  /* 0x0000700401007387 */ /* 0x000fe80000100a00 */
[----:B------:R1:W-:Y:S04]  /*68b70*/  STL.64 [R1+0x78], R6 ;  /* 0x0000780601007387 */ /* 0x0003e80000100a00 */
[----:B------:R-:W2:Y:S04]  /*68b80*/  LDL.LU R37, [R1+0x1b4] ;  /* 0x0001b40001257983 */ /* 0x000ea80000300800 */
[----:B------:R-:W2:Y:S04]  /*68b90*/  LDL.LU R38, [R1+0x1b8] ;  /* 0x0001b80001267983 */ /* 0x000ea80000300800 */
[----:B------:R-:W2:Y:S01]  /*68ba0*/  LDL.LU R39, [R1+0x1bc] ;  /* 0x0001bc0001277983 */ /* 0x000ea20000300800 */
[C---:B---3--:R-:W-:Y:S08]  /*68bb0*/  HMMA.16816.F32 R8, R28.reuse, R14, R44 ;  /* 0x0000000e1c08723c */ /* 0x048ff0000000182c */
[C---:B-1----:R-:W-:Y:S01]  /*68bc0*/  HMMA.16816.F32 R4, R28.reuse, R16, R56 ;  /* 0x000000101c04723c */ /* 0x042fe20000001838 */
[----:B------:R1:W-:Y:S04]  /*68bd0*/  STL.64 [R1+0x50], R48 ;  /* 0x0000503001007387 */ /* 0x0003e80000100a00 */
[----:B------:R3:W-:Y:S04]  /*68be0*/  STL.64 [R1+0x58], R50 ;  /* 0x0000583201007387 */ /* 0x0007e80000100a00 */
[----:B------:R-:W2:Y:S04]  /*68bf0*/  LDL.LU R56, [R1+0x1a0] ;  /* 0x0001a00001387983 */ /* 0x000ea80000300800 */
[----:B------:R-:W-:Y:S04]  /*68c00*/  STL.64 [R1+0x40], R8 ;  /* 0x0000400801007387 */ /* 0x000fe80000100a00 */
[----:B------:R-:W-:Y:S04]  /*68c10*/  STL.64 [R1+0x48], R10 ;  /* 0x0000480a01007387 */ /* 0x000fe80000100a00 */
[----:B------:R-:W-:Y:S04]  /*68c20*/  STL.64 [R1+0x30], R4 ;  /* 0x0000300401007387 */ /* 0x000fe80000100a00 */
[----:B------:R4:W-:Y:S04]  /*68c30*/  STL.64 [R1+0x38], R6 ;  /* 0x0000380601007387 */ /* 0x0009e80000100a00 */
[----:B------:R-:W2:Y:S04]  /*68c40*/  LDL.LU R57, [R1+0x1a4] ;  /* 0x0001a40001397983 */ /* 0x000ea80000300800 */
[----:B------:R-:W2:Y:S04]  /*68c50*/  LDL.LU R58, [R1+0x1a8] ;  /* 0x0001a800013a7983 */ /* 0x000ea80000300800 */
[----:B------:R-:W2:Y:S04]  /*68c60*/  LDL.LU R59, [R1+0x1ac] ;  /* 0x0001ac00013b7983 */ /* 0x000ea80000300800 */
[----:B-1----:R-:W2:Y:S04]  /*68c70*/  LDL.LU R48, [R1+0x190] ;  /* 0x0001900001307983 */ /* 0x002ea80000300800 */
[----:B------:R-:W2:Y:S04]  /*68c80*/  LDL.LU R49, [R1+0x194] ;  /* 0x0001940001317983 */ /* 0x000ea80000300800 */
[----:B---3--:R-:W3:Y:S01]  /*68c90*/  LDL.LU R50, [R1+0x198] ;  /* 0x0001980001327983 */ /* 0x008ee20000300800 */
[----:B----4-:R-:W-:Y:S01]  /*68ca0*/  HMMA.16816.F32 R4, R28, R18, R52 ;  /* 0x000000121c04723c */ /* 0x010fe20000001834 */
[C---:B0-----:R-:W-:Y:S01]  /*68cb0*/  LOP3.LUT R2, R60.reuse, 0x7, RZ, 0xc0, !PT ;  /* 0x000000073c027812 */ /* 0x041fe200078ec0ff */
[----:B------:R-:W-:-:S04]  /*68cc0*/  IMAD.SHL.U32 R3, R60, 0x2, RZ ;  /* 0x000000023c037824 */ /* 0x000fc800078e00ff */
[----:B------:R-:W-:-:S05]  /*68cd0*/  IMAD R2, R2, 0x90, RZ ;  /* 0x0000009002027824 */ /* 0x000fca00078e02ff */
[----:B------:R-:W-:Y:S01]  /*68ce0*/  LOP3.LUT R2, R2, 0x30, R3, 0x78, !PT ;  /* 0x0000003002027812 */ /* 0x000fe200078e7803 */
[----:B------:R-:W-:-:S03]  /*68cf0*/  IMAD.MOV.U32 R51, RZ, RZ, R0 ;  /* 0x000000ffff337224 */ /* 0x000fc600078e0000 */
[----:B------:R-:W-:-:S04]  /*68d00*/  LOP3.LUT R2, R2, 0x40, RZ, 0x3c, !PT ;  /* 0x0000004002027812 */ /* 0x000fc800078e3cff */
[----:B------:R-:W-:Y:S01]  /*68d10*/  STL.64 [R1+0x10], R4 ;  /* 0x0000100401007387 */ /* 0x000fe20000100a00 */
[----:B------:R-:W-:-:S03]  /*68d20*/  IMAD.MOV.U32 R0, RZ, RZ, R7 ;  /* 0x000000ffff007224 */ /* 0x000fc600078e0007 */
[----:B------:R-:W-:Y:S04]  /*68d30*/  STL [R1+0x18], R6 ;  /* 0x0000180601007387 */ /* 0x000fe80000100800 */
[----:B------:R-:W0:Y:S04]  /*68d40*/  LDSM.16.M88.4 R4, [R2+UR4] ;  /* 0x000000040204783b */ /* 0x000e280008000200 */
        /* <DEDUP_REMOVED lines=8> */
[----:B------:R-:W-:Y:S04]  /*68dd0*/  STL [R1+0x43d8], R0 ;  /* 0x0043d80001007387 */ /* 0x000fe80000100800 */
[----:B0-----:R-:W-:Y:S01]  /*68de0*/  STL.64 [R1+0xe20], R4 ;  /* 0x000e200401007387 */ /* 0x001fe20000100a00 */
[----:B------:R-:W-:-:S02]  /*68df0*/  IMAD.MOV.U32 R11, RZ, RZ, R4 ;  /* 0x000000ffff0b7224 */ /* 0x000fc400078e0004 */
[----:B------:R-:W-:Y:S01]  /*68e00*/  IMAD.MOV.U32 R10, RZ, RZ, R5 ;  /* 0x000000ffff0a7224 */ /* 0x000fe200078e0005 */
[----:B------:R2:W-:Y:S02]  /*68e10*/  STL.64 [R1+0xe28], R6 ;  /* 0x000e280601007387 */ /* 0x0005e40000100a00 */
[----:B--2---:R-:W-:-:S15]  /*68e20*/  HMMA.16816.F32 R4, R28, R20, R36 ;  /* 0x000000141c04723c */ /* 0x004fde0000001824 */
[----:B------:R-:W-:-:S04]  /*68e30*/  NOP ;  /* 0x0000000000007918 */ /* 0x000fc80000000000 */
[----:B------:R-:W-:Y:S01]  /*68e40*/  STL.64 [R1], R4 ;  /* 0x0000000401007387 */ /* 0x000fe20000100a00 */
[----:B------:R-:W-:-:S03]  /*68e50*/  IMAD.MOV.U32 R0, RZ, RZ, R7 ;  /* 0x000000ffff007224 */ /* 0x000fc600078e0007 */
[----:B------:R-:W-:Y:S04]  /*68e60*/  STL [R1+0x8], R6 ;  /* 0x0000080601007387 */ /* 0x000fe80000100800 */
[----:B------:R-:W0:Y:S04]  /*68e70*/  LDSM.16.M88.4 R4, [R2+UR4+0x400] ;  /* 0x000400040204783b */ /* 0x000e280008000200 */
[----:B------:R-:W2:Y:S04]  /*68e80*/  LDL.LU R39, [R1+0x1378] ;  /* 0x0013780001277983 */ /* 0x000ea80000300800 */
[----:B------:R-:W2:Y:S04]  /*68e90*/  LDL.LU R38, [R1+0x1374] ;  /* 0x0013740001267983 */ /* 0x000ea80000300800 */
[----:B------:R-:W2:Y:S04]  /*68ea0*/  LDL.LU R61, [R1+0x1380] ;  /* 0x00138000013d7983 */ /* 0x000ea80000300800 */
[----:B------:R-:W2:Y:S04]  /*68eb0*/  LDL.LU R60, [R1+0x137c] ;  /* 0x00137c00013c7983 */ /* 0x000ea80000300800 */
[----:B------:R-:W-:Y:S04]  /*68ec0*/  STL [R1+0x4400], R0 ;  /* 0x0044000001007387 */ /* 0x000fe80000100800 */
[----:B0-----:R-:W-:Y:S01]  /*68ed0*/  STL.64 [R1+0xe10], R4 ;  /* 0x000e100401007387 */ /* 0x001fe20000100a00 */
[----:B------:R-:W-:-:S02]  /*68ee0*/  IMAD.MOV.U32 R13, RZ, RZ, R4 ;  /* 0x000000ffff0d7224 */ /* 0x000fc400078e0004 */
[----:B------:R-:W-:Y:S01]  /*68ef0*/  IMAD.MOV.U32 R12, RZ, RZ, R5 ;  /* 0x000000ffff0c7224 */ /* 0x000fe200078e0005 */
[----:B------:R-:W-:Y:S04]  /*68f00*/  STL.64 [R1+0xe18], R6 ;  /* 0x000e180601007387 */ /* 0x000fe80000100a00 */
[----:B------:R-:W0:Y:S01]  /*68f10*/  LDSM.16.M88.4 R4, [R2+UR4+0x800] ;  /* 0x000800040204783b */ /* 0x000e220008000200 */
[C---:B------:R-:W-:Y:S08]  /*68f20*/  HMMA.16816.F32 R56, R28.reuse, R22, R56 ;  /* 0x000000161c38723c */ /* 0x040ff00000001838 */
[----:B---3--:R-:W-:Y:S11]  /*68f30*/  HMMA.16816.F32 R48, R28, R24, R48 ;  /* 0x000000181c30723c */ /* 0x008ff60000001830 */
[----:B------:R-:W-:Y:S04]  /*68f40*/  STL.64 [R1+0x4360], R58 ;  /* 0x0043603a01007387 */ /* 0x000fe80000100a00 */
[----:B------:R-:W-:Y:S04]  /*68f50*/  STL.64 [R1+0x4358], R56 ;  /* 0x0043583801007387 */ /* 0x000fe80000100a00 */
[----:B0-----:R-:W-:Y:S04]  /*68f60*/  STL.64 [R1+0xe00], R4 ;  /* 0x000e000401007387 */ /* 0x001fe80000100a00 */
[----:B------:R-:W-:Y:S04]  /*68f70*/  STL.64 [R1+0xe08], R6 ;  /* 0x000e080601007387 */ /* 0x000fe80000100a00 */
[----:B------:R-:W-:Y:S04]  /*68f80*/  STL.64 [R1+0x4370], R50 ;  /* 0x0043703201007387 */ /* 0x000fe80000100a00 */
[----:B------:R0:W-:Y:S04]  /*68f90*/  STL.64 [R1+0x4368], R48 ;  /* 0x0043683001007387 */ /* 0x0001e80000100a00 */
[----:B0-----:R-:W3:Y:S01]  /*68fa0*/  LDL R48, [R1+0x3758] ;  /* 0x0037580001307983 */ /* 0x001ee20000100800 */
[----:B------:R-:W-:-:S02]  /*68fb0*/  IMAD.MOV.U32 R15, RZ, RZ, R4 ;  /* 0x000000ffff0f7224 */ /* 0x000fc400078e0004 */
[----:B------:R-:W-:Y:S01]  /*68fc0*/  IMAD.MOV.U32 R14, RZ, RZ, R5 ;  /* 0x000000ffff0e7224 */ /* 0x000fe200078e0005 */
[----:B----4-:R-:W-:Y:S01]  /*68fd0*/  HMMA.16816.F32 R44, R28, R26, R44 ;  /* 0x0000001a1c2c723c */ /* 0x010fe2000000182c */
[----:B------:R-:W-:Y:S02]  /*68fe0*/  IMAD R2, R53, 0x100, R52 ;  /* 0x0000010035027824 */ /* 0x000fe400078e0234 */
[----:B------:R-:W-:Y:S02]  /*68ff0*/  IMAD R3, R55, 0x100, R54 ;  /* 0x0000010037037824 */ /* 0x000fe400078e0236 */
[----:B------:R-:W-:Y:S02]  /*69000*/  IMAD.MOV.U32 R56, RZ, RZ, R41 ;  /* 0x000000ffff387224 */ /* 0x000fe400078e0029 */
[----:B------:R-:W-:Y:S02]  /*69010*/  IMAD.MOV.U32 R57, RZ, RZ, R42 ;  /* 0x000000ffff397224 */ /* 0x000fe400078e002a */
[----:B------:R-:W-:Y:S01]  /*69020*/  IMAD.MOV.U32 R58, RZ, RZ, R43 ;  /* 0x000000ffff3a7224 */ /* 0x000fe200078e002b */
[----:B---3--:R-:W0:Y:S04]  /*69030*/  LDSM.16.M88.4 R4, [R48+UR4+0xc00] ;  /* 0x000c00043004783b */ /* 0x008e280008000200 */
[----:B------:R-:W1:Y:S04]  /*69040*/  LDSM.16.M88.4 R16, [R48+UR4+0x1000] ;  /* 0x001000043010783b */ /* 0x000e680008000200 */
[----:B------:R-:W3:Y:S04]  /*69050*/  LDSM.16.M88.4 R24, [R48+UR4+0x1400] ;  /* 0x001400043018783b */ /* 0x000ee80008000200 */
[----:B0-----:R-:W-:Y:S04]  /*69060*/  STL.64 [R1+0xdf0], R4 ;  /* 0x000df00401007387 */ /* 0x001fe80000100a00 */
[----:B------:R0:W-:Y:S04]  /*69070*/  STL.64 [R1+0xdf8], R6 ;  /* 0x000df80601007387 */ /* 0x0001e80000100a00 */
[----:B------:R-:W-:Y:S04]  /*69080*/  STL [R1+0x4350], R44 ;  /* 0x0043502c01007387 */ /* 0x000fe80000100800 */
[----:B------:R-:W-:Y:S04]  /*69090*/  STL [R1+0x434c], R45 ;  /* 0x00434c2d01007387 */ /* 0x000fe80000100800 */
[----:B------:R-:W-:Y:S04]  /*690a0*/  STL [R1+0x4348], R46 ;  /* 0x0043482e01007387 */ /* 0x000fe80000100800 */
[----:B------:R-:W-:Y:S04]  /*690b0*/  STL [R1+0x4344], R47 ;  /* 0x0043442f01007387 */ /* 0x000fe80000100800 */
[----:B------:R-:W4:Y:S04]  /*690c0*/  LDL.LU R52, [R1+0x2a0] ;  /* 0x0002a00001347983 */ /* 0x000f280000300800 */
[----:B------:R-:W4:Y:S04]  /*690d0*/  LDL.LU R53, [R1+0x2a4] ;  /* 0x0002a40001357983 */ /* 0x000f280000300800 */
[----:B------:R-:W4:Y:S04]  /*690e0*/  LDL.LU R54, [R1+0x2a8] ;  /* 0x0002a80001367983 */ /* 0x000f280000300800 */
[----:B------:R-:W4:Y:S04]  /*690f0*/  LDL.LU R55, [R1+0x2ac] ;  /* 0x0002ac0001377983 */ /* 0x000f280000300800 */
[----:B-1----:R1:W-:Y:S04]  /*69100*/  STL.64 [R1+0xde0], R16 ;  /* 0x000de01001007387 */ /* 0x0023e80000100a00 */
[----:B------:R0:W-:Y:S04]  /*69110*/  STL.64 [R1+0xde8], R18 ;  /* 0x000de81201007387 */ /* 0x0001e80000100a00 */
[----:B------:R-:W4:Y:S04]  /*69120*/  LDL.LU R41, [R1+0x4748] ;  /* 0x0047480001297983 */ /* 0x000f280000300800 */
[----:B------:R-:W4:Y:S04]  /*69130*/  LDL.LU R42, [R1+0x4744] ;  /* 0x00474400012a7983 */ /* 0x000f280000300800 */
[----:B------:R-:W4:Y:S04]  /*69140*/  LDL.LU R43, [R1+0x4740] ;  /* 0x00474000012b7983 */ /* 0x000f280000300800 */
[----:B------:R-:W4:Y:S01]  /*69150*/  LDL.LU R59, [R1+0x2fc] ;  /* 0x0002fc00013b7983 */ /* 0x000f220000300800 */
[----:B0-----:R-:W-:-:S02]  /*69160*/  IMAD.MOV.U32 R6, RZ, RZ, R16 ;  /* 0x000000ffff067224 */ /* 0x001fc400078e0010 */
[----:B------:R-:W-:Y:S01]  /*69170*/  IMAD.MOV.U32 R7, RZ, RZ, R17 ;  /* 0x000000ffff077224 */ /* 0x000fe200078e0011 */
[----:B-1----:R-:W4:Y:S04]  /*69180*/  LDL.LU R16, [R1+0x360] ;  /* 0x0003600001107983 */ /* 0x002f280000300800 */
[----:B------:R-:W4:Y:S04]  /*69190*/  LDL.LU R17, [R1+0x364] ;  /* 0x0003640001117983 */ /* 0x000f280000300800 */
[----:B------:R-:W4:Y:S04]  /*691a0*/  LDL.LU R18, [R1+0x368] ;  /* 0x0003680001127983 */ /* 0x000f280000300800 */
[----:B------:R-:W4:Y:S01]  /*691b0*/  LDL.LU R19, [R1+0x36c] ;  /* 0x00036c0001137983 */ /* 0x000f220000300800 */
[----:B---3--:R-:W-:-:S02]  /*691c0*/  IMAD.MOV.U32 R8, RZ, RZ, R24 ;  /* 0x000000ffff087224 */ /* 0x008fc400078e0018 */
[----:B------:R-:W-:Y:S01]  /*691d0*/  IMAD.MOV.U32 R9, RZ, RZ, R25 ;  /* 0x000000ffff097224 */ /* 0x000fe200078e0019 */
[----:B------:R-:W-:Y:S02]  /*691e0*/  F2FP.F16.E4M3.UNPACK_B R36, R11 ;  /* 0x0000000bff24723e */ /* 0x000fe400020006ff */
[----:B------:R-:W-:Y:S01]  /*691f0*/  F2FP.F16.E4M3.UNPACK_B R37, R10 ;  /* 0x0000000aff25723e */ /* 0x000fe200020006ff */
[----:B------:R-:W-:Y:S02]  /*69200*/  IMAD.MOV.U32 R20, RZ, RZ, R4 ;  /* 0x000000ffff147224 */ /* 0x000fe400078e0004 */
[----:B------:R-:W-:Y:S02]  /*69210*/  IMAD.MOV.U32 R0, RZ, RZ, R5 ;  /* 0x000000ffff007224 */ /* 0x000fe400078e0005 */
[----:B--2---:R-:W-:Y:S02]  /*69220*/  IMAD R4, R38, 0x100, R39 ;  /* 0x0000010026047824 */ /* 0x004fe400078e0227 */
[----:B------:R-:W-:Y:S01]  /*69230*/  IMAD R5, R60, 0x100, R61 ;  /* 0x000001003c057824 */ /* 0x000fe200078e023d */
[----:B------:R-:W-:-:S02]  /*69240*/  F2FP.F16.E4M3.UNPACK_B R34, R13 ;  /* 0x0000000dff22723e */ /* 0x000fc400020006ff */
[----:B------:R-:W-:Y:S01]  /*69250*/  F2FP.F16.E4M3.UNPACK_B R35, R12 ;  /* 0x0000000cff23723e */ /* 0x000fe200020006ff */
[----:B----4-:R-:W-:-:S15]  /*69260*/  HMMA.16816.F32 R40, R28, R32, R40 ;  /* 0x000000201c28723c */ /* 0x010fde0000001828 */
[----:B------:R-:W-:-:S04]  /*69270*/  NOP ;  /* 0x0000000000007918 */ /* 0x000fc80000000000 */
[----:B------:R-:W-:Y:S04]  /*69280*/  STL [R1+0x4354], R40 ;  /* 0x0043542801007387 */ /* 0x000fe80000100800 */
[----:B------:R-:W-:Y:S04]  /*69290*/  STL [R1+0x4340], R41 ;  /* 0x0043402901007387 */ /* 0x000fe80000100800 */
[----:B------:R-:W-:Y:S04]  /*692a0*/  STL [R1+0x433c], R42 ;  /* 0x00433c2a01007387 */ /* 0x000fe80000100800 */
[----:B------:R-:W-:Y:S04]  /*692b0*/  STL [R1+0x4338], R43 ;  /* 0x0043382b01007387 */ /* 0x000fe80000100800 */
[----:B------:R-:W-:Y:S04]  /*692c0*/  STL.64 [R1+0xd30], R24 ;  /* 0x000d301801007387 */ /* 0x000fe80000100a00 */
[----:B------:R-:W-:Y:S04]  /*692d0*/  STL.64 [R1+0xd38], R26 ;  /* 0x000d381a01007387 */ /* 0x000fe80000100a00 */
[----:B------:R-:W0:Y:S01]  /*692e0*/  LDSM.16.M88.4 R24, [R48+UR4+0x1800] ;  /* 0x001800043018783b */ /* 0x000e220008000200 */
[----:B------:R-:W-:-:S02]  /*692f0*/  F2FP.F16.E4M3.UNPACK_B R28, R2 ;  /* 0x00000002ff1c723e */ /* 0x000fc400020006ff */
[----:B------:R-:W-:Y:S02]  /*69300*/  F2FP.F16.E4M3.UNPACK_B R29, R3 ;  /* 0x00000003ff1d723e */ /* 0x000fe400020006ff */
[----:B------:R-:W-:Y:S02]  /*69310*/  F2FP.F16.E4M3.UNPACK_B R30, R4 ;  /* 0x00000004ff1e723e */ /* 0x000fe400020006ff */
[----:B------:R-:W-:-:S07]  /*69320*/  F2FP.F16.E4M3.UNPACK_B R31, R5 ;  /* 0x00000005ff1f723e */ /* 0x000fce00020006ff */
[----:B------:R-:W-:Y:S01]  /*69330*/  HMMA.16816.F32 R52, R28, R36, R52 ;  /* 0x000000241c34723c */ /* 0x000fe20000001834 */
[----:B0-----:R-:W-:Y:S01]  /*69340*/  STL.64 [R1+0xdd0], R24 ;  /* 0x000dd01801007387 */ /* 0x001fe20000100a00 */
[----:B------:R-:W-:Y:S02]  /*69350*/  IMAD.MOV.U32 R10, RZ, RZ, R24 ;  /* 0x000000ffff0a7224 */ /* 0x000fe400078e0018 */
[----:B------:R-:W-:Y:S01]  /*69360*/  IMAD.MOV.U32 R11, RZ, RZ, R25 ;  /* 0x000000ffff0b7224 */ /* 0x000fe200078e0019 */
[----:B------:R-:W-:Y:S04]  /*69370*/  STL.64 [R1+0xdd8], R26 ;  /* 0x000dd81a01007387 */ /* 0x000fe80000100a00 */
[----:B------:R-:W0:Y:S10]  /*69380*/  LDSM.16.M88.4 R24, [R48+UR4+0x1c00] ;  /* 0x001c00043018783b */ /* 0x000e340008000200 */
[----:B------:R-:W-:Y:S04]  /*69390*/  STL.64 [R1+0x4380], R54 ;  /* 0x0043803601007387 */ /* 0x000fe80000100a00 */
[----:B------:R-:W-:Y:S04]  /*693a0*/  STL.64 [R1+0x4378], R52 ;  /* 0x0043783401007387 */ /* 0x000fe80000100a00 */
[----:B0-----:R-:W-:Y:S01]  /*693b0*/  STL.64 [R1+0xdc0], R24 ;  /* 0x000dc01801007387 */ /* 0x001fe20000100a00 */
[----:B------:R-:W-:-:S02]  /*693c0*/  IMAD.MOV.U32 R12, RZ, RZ, R24 ;  /* 0x000000ffff0c7224 */ /* 0x000fc400078e0018 */
[----:B------:R-:W-:Y:S01]  /*693d0*/  IMAD.MOV.U32 R13, RZ, RZ, R25 ;  /* 0x000000ffff0d7224 */ /* 0x000fe200078e0019 */
[----:B------:R0:W-:Y:S04]  /*693e0*/  STL.64 [R1+0xdc8], R26 ;  /* 0x000dc81a01007387 */ /* 0x0001e80000100a00 */
[----:B------:R-:W-:Y:S01]  /*693f0*/  STL.64 [R1+0x4728], R34 ;  /* 0x0047282201007387 */ /* 0x000fe20000100a00 */
[----:B0-----:R-:W-:Y:S03]  /*69400*/  HMMA.16816.F32 R24, R28, R34, R56 ;  /* 0x000000221c18723c */ /* 0x001fe60000001838 */
[----:B------:R-:W2:Y:S04]  /*69410*/  LDL.LU R56, [R1+0x3a0] ;  /* 0x0003a00001387983 */ /* 0x000ea80000300800 */
[----:B------:R-:W2:Y:S04]  /*69420*/  LDL.LU R57, [R1+0x3a4] ;  /* 0x0003a40001397983 */ /* 0x000ea80000300800 */
[----:B------:R-:W2:Y:S04]  /*69430*/  LDL.LU R58, [R1+0x3a8] ;  /* 0x0003a800013a7983 */ /* 0x000ea80000300800 */
[----:B------:R-:W2:Y:S04]  /*69440*/  LDL.LU R59, [R1+0x3ac] ;  /* 0x0003ac00013b7983 */ /* 0x000ea80000300800 */
[----:B------:R-:W-:-:S02]  /*69450*/  IMAD.MOV.U32 R40, RZ, RZ, R24 ;  /* 0x000000ffff287224 */ /* 0x000fc400078e0018 */
[----:B------:R-:W-:Y:S02]  /*69460*/  IMAD.MOV.U32 R44, RZ, RZ, R25 ;  /* 0x000000ffff2c7224 */ /* 0x000fe400078e0019 */
[----:B------:R-:W-:Y:S02]  /*69470*/  IMAD.MOV.U32 R45, RZ, RZ, R26 ;  /* 0x000000ffff2d7224 */ /* 0x000fe400078e001a */
[----:B------:R-:W-:Y:S02]  /*69480*/  IMAD.MOV.U32 R46, RZ, RZ, R27 ;  /* 0x000000ffff2e7224 */ /* 0x000fe400078e001b */
[----:B------:R-:W0:Y:S01]  /*69490*/  LDSM.16.M88.4 R24, [R48+UR4+0x2000] ;  /* 0x002000043018783b */ /* 0x000e220008000200 */
[----:B------:R-:W-:Y:S02]  /*694a0*/  F2FP.F16.E4M3.UNPACK_B R4, R20 ;  /* 0x00000014ff04723e */ /* 0x000fe400020006ff */
[----:B------:R-:W-:Y:S02]  /*694b0*/  F2FP.F16.E4M3.UNPACK_B R2, R15 ;  /* 0x0000000fff02723e */ /* 0x000fe400020006ff */
[----:B------:R-:W-:-:S07]  /*694c0*/  F2FP.F16.E4M3.UNPACK_B R3, R14 ;  /* 0x0000000eff03723e */ /* 0x000fce00020006ff */
[----:B------:R-:W-:Y:S01]  /*694d0*/  HMMA.16816.F32 R16, R28, R2, R16 ;  /* 0x000000021c10723c */ /* 0x000fe20000001810 */
[----:B0-----:R-:W-:Y:S04]  /*694e0*/  STL.64 [R1+0xdb0], R24 ;  /* 0x000db01801007387 */ /* 0x001fe80000100a00 */
[----:B------:R-:W-:Y:S04]  /*694f0*/  STL.64 [R1+0xdb8], R26 ;  /* 0x000db81a01007387 */ /* 0x000fe80000100a00 */
[----:B------:R-:W3:Y:S04]  /*69500*/  LDL.LU R20, [R1+0x3f0] ;  /* 0x0003f00001147983 */ /* 0x000ee80000300800 */
[----:B------:R-:W3:Y:S04]  /*69510*/  LDL.LU R21, [R1+0x3f4] ;  /* 0x0003f40001157983 */ /* 0x000ee80000300800 */
[----:B------:R-:W3:Y:S04]  /*69520*/  LDL.LU R22, [R1+0x3f8] ;  /* 0x0003f80001167983 */ /* 0x000ee80000300800 */
[----:B------:R-:W3:Y:S01]  /*69530*/  LDL.LU R23, [R1+0x3fc] ;  /* 0x0003fc0001177983 */ /* 0x000ee20000300800 */
[----:B------:R-:W-:-:S02]  /*69540*/  IMAD.MOV.U32 R47, RZ, RZ, R16 ;  /* 0x000000ffff2f7224 */ /* 0x000fc400078e0010 */
[----:B------:R-:W-:Y:S02]  /*69550*/  IMAD.MOV.U32 R41, RZ, RZ, R17 ;  /* 0x000000ffff297224 */ /* 0x000fe400078e0011 */
[----:B------:R-:W-:Y:S02]  /*69560*/  IMAD.MOV.U32 R42, RZ, RZ, R18 ;  /* 0x000000ffff2a7224 */ /* 0x000fe400078e0012 */
[----:B------:R-:W-:Y:S02]  /*69570*/  IMAD.MOV.U32 R43, RZ, RZ, R19 ;  /* 0x000000ffff2b7224 */ /* 0x000fe400078e0013 */
[----:B------:R-:W0:Y:S04]  /*69580*/  LDSM.16.M88.4 R16, [R48+UR4+0x2400] ;  /* 0x002400043010783b */ /* 0x000e280008000200 */
[----:B------:R-:W-:Y:S04]  /*69590*/  STL.64 [R1+0x43a0], R42 ;  /* 0x0043a02a01007387 */ /* 0x000fe80000100a00 */
[----:B------:R2:W-:Y:S04]  /*695a0*/  STL.64 [R1+0x4398], R40 ;  /* 0x0043982801007387 */ /* 0x0005e80000100a00 */
[----:B------:R-:W-:Y:S04]  /*695b0*/  STL.64 [R1+0x4390], R46 ;  /* 0x0043902e01007387 */ /* 0x000fe80000100a00 */
[----:B------:R-:W-:Y:S04]  /*695c0*/  STL.64 [R1+0x4388], R44 ;  /* 0x0043882c01007387 */ /* 0x000fe80000100a00 */
[----:B------:R-:W4:Y:S04]  /*695d0*/  LDL.LU R32, [R1+0x440] ;  /* 0x0004400001207983 */ /* 0x000f280000300800 */
[----:B------:R-:W4:Y:S04]  /*695e0*/  LDL.LU R33, [R1+0x444] ;  /* 0x0004440001217983 */ /* 0x000f280000300800 */
[----:B------:R-:W4:Y:S04]  /*695f0*/  LDL.LU R34, [R1+0x448] ;  /* 0x0004480001227983 */ /* 0x000f280000300800 */
[----:B------:R-:W4:Y:S04]  /*69600*/  LDL.LU R35, [R1+0x44c] ;  /* 0x00044c0001237983 */ /* 0x000f280000300800 */
[----:B0-----:R-:W-:Y:S04]  /*69610*/  STL.64 [R1+0xda0], R16 ;  /* 0x000da01001007387 */ /* 0x001fe80000100a00 */
[----:B------:R-:W-:Y:S04]  /*69620*/  STL.64 [R1+0xda8], R18 ;  /* 0x000da81201007387 */ /* 0x000fe80000100a00 */
[----:B------:R-:W4:Y:S04]  /*69630*/  LDL.LU R52, [R1+0x460] ;  /* 0x0004600001347983 */ /* 0x000f280000300800 */
[----:B------:R-:W4:Y:S04]  /*69640*/  LDL.LU R53, [R1+0x464] ;  /* 0x0004640001357983 */ /* 0x000f280000300800 */
[----:B------:R-:W4:Y:S04]  /*69650*/  LDL.LU R54, [R1+0x468] ;  /* 0x0004680001367983 */ /* 0x000f280000300800 */
[----:B------:R-:W4:Y:S01]  /*69660*/  LDL.LU R55, [R1+0x46c] ;  /* 0x00046c0001377983 */ /* 0x000f220000300800 */
[----:B------:R-:W-:Y:S01]  /*69670*/  F2FP.F16.E4M3.UNPACK_B R5, R0 ;  /* 0x00000000ff05723e */ /* 0x000fe200020006ff */
[----:B------:R-:W-:-:S02]  /*69680*/  IMAD.MOV.U32 R14, RZ, RZ, R24 ;  /* 0x000000ffff0e7224 */ /* 0x000fc400078e0018 */
[----:B------:R-:W4:Y:S01]  /*69690*/  LDL.LU R24, [R1+0x4b0] ;  /* 0x0004b00001187983 */ /* 0x000f220000300800 */
[----:B------:R-:W-:-:S03]  /*696a0*/  IMAD.MOV.U32 R15, RZ, RZ, R25 ;  /* 0x000000ffff0f7224 */ /* 0x000fc600078e0019 */
[----:B--2---:R-:W-:-:S15]  /*696b0*/  HMMA.16816.F32 R40, R28, R4, R56 ;  /* 0x000000041c28723c */ /* 0x004fde0000001838 */
[----:B------:R-:W-:-:S04]  /*696c0*/  NOP ;  /* 0x0000000000007918 */ /* 0x000fc80000000000 */
[----:B------:R-:W-:Y:S04]  /*696d0*/  STL.64 [R1+0xa0], R40 ;  /* 0x0000a02801007387 */ /* 0x000fe80000100a00 */
[----:B------:R-:W-:Y:S04]  /*696e0*/  STL.64 [R1+0xa8], R42 ;  /* 0x0000a82a01007387 */ /* 0x000fe80000100a00 */
[----:B------:R-:W0:Y:S04]  /*696f0*/  LDSM.16.M88.4 R40, [R48+UR4+0x2800] ;  /* 0x002800043028783b */ /* 0x000e280008000200 */
[----:B------:R-:W2:Y:S04]  /*69700*/  LDL.LU R25, [R1+0x4b4] ;  /* 0x0004b40001197983 */ /* 0x000ea80000300800 */
[----:B------:R-:W2:Y:S04]  /*69710*/  LDL.LU R26, [R1+0x4b8] ;  /* 0x0004b800011a7983 */ /* 0x000ea80000300800 */
[----:B------:R-:W2:Y:S04]  /*69720*/  LDL.LU R27, [R1+0x4bc] ;  /* 0x0004bc00011b7983 */ /* 0x000ea80000300800 */
[----:B0-----:R-:W-:Y:S04]  /*69730*/  STL.64 [R1+0xd90], R40 ;  /* 0x000d902801007387 */ /* 0x001fe80000100a00 */
[----:B------:R-:W-:Y:S04]  /*69740*/  STL.64 [R1+0xd98], R42 ;  /* 0x000d982a01007387 */ /* 0x000fe80000100a00 */
[----:B------:R-:W2:Y:S04]  /*69750*/  LDL.LU R56, [R1+0x4c0] ;  /* 0x0004c00001387983 */ /* 0x000ea80000300800 */
[----:B------:R-:W2:Y:S04]  /*69760*/  LDL.LU R57, [R1+0x4c4] ;  /* 0x0004c40001397983 */ /* 0x000ea80000300800 */
[----:B------:R-:W2:Y:S04]  /*69770*/  LDL.LU R58, [R1+0x4c8] ;  /* 0x0004c800013a7983 */ /* 0x000ea80000300800 */
[----:B------:R-:W2:Y:S01]  /*69780*/  LDL.LU R59, [R1+0x4cc] ;  /* 0x0004cc00013b7983 */ /* 0x000ea20000300800 */
[----:B------:R-:W-:-:S02]  /*69790*/  F2FP.F16.E4M3.UNPACK_B R6, R6 ;  /* 0x00000006ff06723e */ /* 0x000fc400020006ff */
[----:B------:R-:W-:-:S05]  /*697a0*/  F2FP.F16.E4M3.UNPACK_B R7, R7 ;  /* 0x00000007ff07723e */ /* 0x000fca00020006ff */
[----:B------:R-:W-:Y:S02]  /*697b0*/  STL.64 [R1+0x4700], R6 ;  /* 0x0047000601007387 */ /* 0x000fe40000100a00 */
[----:B---3--:R-:W-:Y:S02]  /*697c0*/  HMMA.16816.F32 R20, R28, R6, R20 ;  /* 0x000000061c14723c */ /* 0x008fe40000001814 */
[----:B------:R-:W-:Y:S04]  /*697d0*/  STL.64 [R1+0x46f8], R4 ;  /* 0x0046f80401007387 */ /* 0x000fe80000100a00 */
[----:B------:R-:W0:-:S13]  /*697e0*/  LDSM.16.M88.4 R4, [R48+UR4+0x2c00] ;  /* 0x002c00043004783b */ /* 0x000e1a0008000200 */
[----:B------:R1:W-:Y:S04]  /*697f0*/  STL.64 [R1+0xe0], R20 ;  /* 0x0000e01401007387 */ /* 0x0003e80000100a00 */
[----:B------:R-:W-:Y:S01]  /*69800*/  STL.64 [R1+0xe8], R22 ;  /* 0x0000e81601007387 */ /* 0x000fe20000100a00 */
[----:B------:R-:W-:Y:S02]  /*69810*/  F2FP.F16.E4M3.UNPACK_B R8, R8 ;  /* 0x00000008ff08723e */ /* 0x000fe400020006ff */
[----:B------:R-:W-:Y:S01]  /*69820*/  F2FP.F16.E4M3.UNPACK_B R9, R9 ;  /* 0x00000009ff09723e */ /* 0x000fe200020006ff */
[----:B0-----:R-:W-:Y:S01]  /*69830*/  STL.64 [R1+0xd80], R4 ;  /* 0x000d800401007387 */ /* 0x001fe20000100a00 */
[----:B-1----:R-:W-:Y:S02]  /*69840*/  IMAD.MOV.U32 R20, RZ, RZ, R4 ;  /* 0x000000ffff147224 */ /* 0x002fe400078e0004 */
[----:B------:R-:W-:Y:S01]  /*69850*/  IMAD.MOV.U32 R21, RZ, RZ, R5 ;  /* 0x000000ffff157224 */ /* 0x000fe200078e0005 */
[----:B------:R-:W-:Y:S04]  /*69860*/  STL.64 [R1+0xd88], R6 ;  /* 0x000d880601007387 */ /* 0x000fe80000100a00 */
[----:B------:R-:W0:Y:S01]  /*69870*/  LDSM.16.M88.4 R4, [R48+UR4+0x3000] ;  /* 0x003000043004783b */ /* 0x000e220008000200 */
[----:B----4-:R-:W-:Y:S01]  /*69880*/  HMMA.16816.F32 R32, R28, R8, R32 ;  /* 0x000000081c20723c */ /* 0x010fe20000001820 */
[----:B------:R-:W-:-:S02]  /*69890*/  F2FP.F16.E4M3.UNPACK_B R10, R10 ;  /* 0x0000000aff0a723e */ /* 0x000fc400020006ff */
[----:B------:R-:W-:-:S15]  /*698a0*/  F2FP.F16.E4M3.UNPACK_B R11, R11 ;  /* 0x0000000bff0b723e */ /* 0x000fde00020006ff */
[----:B------:R-:W-:Y:S01]  /*698b0*/  NOP ;  /* 0x0000000000007918 */ /* 0x000fe20000000000 */
[----:B------:R-:W-:Y:S04]  /*698c0*/  STL.64 [R1+0x130], R32 ;  /* 0x0001302001007387 */ /* 0x000fe80000100a00 */
[----:B------:R-:W-:Y:S04]  /*698d0*/  STL.64 [R1+0x138], R34 ;  /* 0x0001382201007387 */ /* 0x000fe80000100a00 */
[----:B0-----:R-:W-:Y:S01]  /*698e0*/  STL.64 [R1+0xd70], R4 ;  /* 0x000d700401007387 */ /* 0x001fe20000100a00 */
[----:B------:R-:W-:Y:S02]  /*698f0*/  IMAD.MOV.U32 R22, RZ, RZ, R4 ;  /* 0x000000ffff167224 */ /* 0x000fe400078e0004 */
[----:B------:R-:W-:Y:S01]  /*69900*/  IMAD.MOV.U32 R23, RZ, RZ, R5 ;  /* 0x000000ffff177224 */ /* 0x000fe200078e0005 */
[----:B------:R0:W-:Y:S02]  /*69910*/  STL.64 [R1+0xd78], R6 ;  /* 0x000d780601007387 */ /* 0x0001e40000100a00 */
[----:B0-----:R-:W-:Y:S02]  /*69920*/  HMMA.16816.F32 R4, R28, R10, R52 ;  /* 0x0000000a1c04723c */ /* 0x001fe40000001834 */
[----:B------:R-:W-:Y:S04]  /*69930*/  STL.64 [R1+0x4738], R22 ;  /* 0x0047381601007387 */ /* 0x000fe80000100a00 */
[----:B------:R-:W-:Y:S04]  /*69940*/  STL.64 [R1+0x4730], R20 ;  /* 0x0047301401007387 */ /* 0x000fe80000100a00 */
[----:B------:R-:W-:Y:S04]  /*69950*/  STL.64 [R1+0x46e0], R10 ;  /* 0x0046e00a01007387 */ /* 0x000fe80000100a00 */
[----:B------:R-:W-:Y:S04]  /*69960*/  STL.64 [R1+0x46d8], R8 ;  /* 0x0046d80801007387 */ /* 0x000fe80000100a00 */
[----:B------:R-:W-:Y:S04]  /*69970*/  LDSM.16.M88.4 R20, [R48+UR4+0x3800] ;  /* 0x003800043014783b */ /* 0x000fe80008000200 */
[----:B------:R-:W-:Y:S04]  /*69980*/  STL.64 [R1+0x150], R4 ;  /* 0x0001500401007387 */ /* 0x000fe80000100a00 */
[----:B------:R-:W-:Y:S04]  /*69990*/  STL.64 [R1+0x158], R6 ;  /* 0x0001580601007387 */ /* 0x000fe80000100a00 */
[----:B------:R-:W0:Y:S01]  /*699a0*/  LDSM.16.M88.4 R4, [R48+UR4+0x3400] ;  /* 0x003400043004783b */ /* 0x000e220008000200 */
[----:B------:R-:W-:-:S02]  /*699b0*/  F2FP.F16.E4M3.UNPACK_B R12, R12 ;  /* 0x0000000cff0c723e */ /* 0x000fc400020006ff */
[----:B------:R-:W-:Y:S02]  /*699c0*/  F2FP.F16.E4M3.UNPACK_B R13, R13 ;  /* 0x0000000dff0d723e */ /* 0x000fe400020006ff */
[----:B------:R-:W-:Y:S02]  /*699d0*/  F2FP.F16.E4M3.UNPACK_B R14, R14 ;  /* 0x0000000eff0e723e */ /* 0x000fe400020006ff */
[----:B------:R-:W-:Y:S01]  /*699e0*/  F2FP.F16.E4M3.UNPACK_B R15, R15 ;  /* 0x0000000fff0f723e */ /* 0x000fe200020006ff */
[----:B0-----:R-:W-:Y:S01]  /*699f0*/  STL.64 [R1+0xd60], R4 ;  /* 0x000d600401007387 */ /* 0x001fe20000100a00 */
[----:B------:R-:W-:Y:S02]  /*69a00*/  IMAD.MOV.U32 R9, RZ, RZ, R4 ;  /* 0x000000ffff097224 */ /* 0x000fe400078e0004 */
[----:B------:R-:W-:Y:S01]  /*69a10*/  IMAD.MOV.U32 R8, RZ, RZ, R5 ;  /* 0x000000ffff087224 */ /* 0x000fe200078e0005 */
[----:B------:R2:W-:Y:S02]  /*69a20*/  STL.64 [R1+0xd68], R6 ;  /* 0x000d680601007387 */ /* 0x0005e40000100a00 */
[----:B--2---:R-:W-:-:S15]  /*69a30*/  HMMA.16816.F32 R4, R28, R12, R24 ;  /* 0x0000000c1c04723c */ /* 0x004fde0000001818 */
[----:B------:R-:W-:-:S04]  /*69a40*/  NOP ;  /* 0x0000000000007918 */ /* 0x000fc80000000000 */
[----:B------:R-:W-:Y:S04]  /*69a50*/  STL.64 [R1+0x170], R4 ;  /* 0x0001700401007387 */ /* 0x000fe80000100a00 */
[----:B------:R0:W-:Y:S04]  /*69a60*/  STL.64 [R1+0x178], R6 ;  /* 0x0001780601007387 */ /* 0x0001e80000100a00 */
[----:B------:R-:W-:Y:S04]  /*69a70*/  STL.64 [R1+0xd50], R20 ;  /* 0x000d501401007387 */ /* 0x000fe80000100a00 */
[----:B------:R1:W-:Y:S01]  /*69a80*/  STL.64 [R1+0xd58], R22 ;  /* 0x000d581601007387 */ /* 0x0003e20000100a00 */
[----:B0-----:R-:W-:-:S02]  /*69a90*/  IMAD.MOV.U32 R7, RZ, RZ, R20 ;  /* 0x000000ffff077224 */ /* 0x001fc400078e0014 */
[----:B------:R-:W-:Y:S02]  /*69aa0*/  IMAD.MOV.U32 R6, RZ, RZ, R21 ;  /* 0x000000ffff067224 */ /* 0x000fe400078e0015 */
[----:B-1----:R-:W-:Y:S01]  /*69ab0*/  HMMA.16816.F32 R20, R28, R14, R56 ;  /* 0x0000000e1c14723c */ /* 0x002fe20000001838 */
[----:B------:R-:W2:-:S15]  /*69ac0*/  LDL.LU R56, [R1+0x980] ;  /* 0x0009800001387983 */ /* 0x000e9e0000300800 */
[----:B------:R-:W-:-:S03]  /*69ad0*/  NOP ;  /* 0x0000000000007918 */ /* 0x000fc60000000000 */
[----:B------:R-:W-:Y:S04]  /*69ae0*/  STL.64 [R1+0x190], R20 ;  /* 0x0001901401007387 */ /* 0x000fe80000100a00 */
[----:B------:R-:W-:Y:S04]  /*69af0*/  STL.64 [R1+0x198], R22 ;  /* 0x0001981601007387 */ /* 0x000fe80000100a00 */
        /* <DEDUP_REMOVED lines=8> */
[----:B------:R-:W0:Y:S04]  /*69b80*/  LDSM.16.M88.4 R20, [R48+UR4+0x3c00] ;  /* 0x003c00043014783b */ /* 0x000e280008000200 */
[----:B------:R-:W4:Y:S04]  /*69b90*/  LDL.LU R33, [R1+0x4e4] ;  /* 0x0004e40001217983 */ /* 0x000f280000300800 */
[----:B------:R-:W4:Y:S04]  /*69ba0*/  LDL.LU R34, [R1+0x4e8] ;  /* 0x0004e80001227983 */ /* 0x000f280000300800 */
[----:B------:R-:W4:Y:S04]  /*69bb0*/  LDL.LU R35, [R1+0x4ec] ;  /* 0x0004ec0001237983 */ /* 0x000f280000300800 */
        /* <DEDUP_REMOVED lines=8> */
[----:B------:R-:W2:Y:S04]  /*69c40*/  LDL.LU R46, [R1+0x7d8] ;  /* 0x0007d800012e7983 */ /* 0x000ea80000300800 */
[----:B------:R-:W2:Y:S04]  /*69c50*/  LDL.LU R47, [R1+0x7dc] ;  /* 0x0007dc00012f7983 */ /* 0x000ea80000300800 */
[----:B------:R-:W2:Y:S01]  /*69c60*/  LDL.LU R40, [R1+0x8c0] ;  /* 0x0008c00001287983 */ /* 0x000ea20000300800 */
[----:B------:R-:W-:-:S03]  /*69c70*/  IMAD.MOV.U32 R0, RZ, RZ, R16 ;  /* 0x000000ffff007224 */ /* 0x000fc600078e0010 */
[----:B------:R-:W2:Y:S04]  /*69c80*/  LDL.LU R41, [R1+0x8c4] ;  /* 0x0008c40001297983 */ /* 0x000ea80000300800 */
[----:B------:R-:W2:Y:S04]  /*69c90*/  LDL.LU R42, [R1+0x8c8] ;  /* 0x0008c800012a7983 */ /* 0x000ea80000300800 */
[----:B------:R-:W2:Y:S04]  /*69ca0*/  LDL.LU R43, [R1+0x8cc] ;  /* 0x0008cc00012b7983 */ /* 0x000ea80000300800 */
[----:B------:R-:W2:Y:S04]  /*69cb0*/  LDL.LU R49, [R1+0x1394] ;  /* 0x0013940001317983 */ /* 0x000ea80000300800 */
[----:B------:R-:W2:Y:S01]  /*69cc0*/  LDL.LU R38, [R1+0x1390] ;  /* 0x0013900001267983 */ /* 0x000ea20000300800 */
[----:B------:R-:W-:-:S03]  /*69cd0*/  F2FP.F16.E4M3.UNPACK_B R16, R0 ;  /* 0x00000000ff10723e */ /* 0x000fc600020006ff */
        /* <DEDUP_REMOVED lines=8> */
[----:B-1----:R-:W2:Y:S04]  /*69d60*/  LDL.LU R12, [R1+0x560] ;  /* 0x00056000010c7983 */ /* 0x002ea80000300800 */
[----:B------:R-:W2:Y:S04]  /*69d70*/  LDL.LU R13, [R1+0x564] ;  /* 0x00056400010d7983 */ /* 0x000ea80000300800 */
[----:B------:R-:W2:Y:S04]  /*69d80*/  LDL.LU R14, [R1+0x568] ;  /* 0x00056800010e7983 */ /* 0x000ea80000300800 */
[----:B------:R-:W2:Y:S01]  /*69d90*/  LDL.LU R15, [R1+0x56c] ;  /* 0x00056c00010f7983 */ /* 0x000ea20000300800 */
[----:B0-----:R-:W-:-:S03]  /*69da0*/  IMAD.MOV.U32 R5, RZ, RZ, R20 ;  /* 0x000000ffff057224 */ /* 0x001fc600078e0014 */
[----:B------:R-:W-:Y:S01]  /*69db0*/  STL.64 [R1+0xd40], R20 ;  /* 0x000d401401007387 */ /* 0x000fe20000100a00 */
[----:B------:R-:W-:-:S03]  /*69dc0*/  IMAD.MOV.U32 R4, RZ, RZ, R21 ;  /* 0x000000ffff047224 */ /* 0x000fc600078e0015 */
[----:B------:R0:W-:Y:S04]  /*69dd0*/  STL.64 [R1+0xd48], R22 ;  /* 0x000d481601007387 */ /* 0x0001e80000100a00 */
[----:B0-----:R-:W3:Y:S04]  /*69de0*/  LDL.LU.64 R22, [R1+0x4738] ;  /* 0x0047380001167983 */ /* 0x001ee80000300a00 */
[----:B------:R-:W3:Y:S01]  /*69df0*/  LDL.LU.64 R20, [R1+0x4730] ;  /* 0x0047300001147983 */ /* 0x000ee20000300a00 */
[----:B------:R-:W-:Y:S02]  /*69e00*/  F2FP.F16.E4M3.UNPACK_B R17, R17 ;  /* 0x00000011ff11723e */ /* 0x000fe400020006ff */
[----:B------:R-:W-:-:S02]  /*69e10*/  F2FP.F16.E4M3.UNPACK_B R18, R18 ;  /* 0x00000012ff12723e */ /* 0x000fc400020006ff */
[----:B------:R-:W-:-:S03]  /*69e20*/  F2FP.F16.E4M3.UNPACK_B R19, R19 ;  /* 0x00000013ff13723e */ /* 0x000fc600020006ff */
[----:B----4-:R-:W-:-:S15]  /*69e30*/  HMMA.16816.F32 R32, R28, R16, R32 ;  /* 0x000000101c20723c */ /* 0x010fde0000001820 */
[----:B------:R-:W-:-:S04]  /*69e40*/  NOP ;  /* 0x0000000000007918 */ /* 0x000fc80000000000 */
[----:B------:R-:W-:Y:S04]  /*69e50*/  STL.64 [R1+0x1b0], R32 ;  /* 0x0001b02001007387 */ /* 0x000fe80000100a00 */
[----:B------:R0:W-:Y:S04]  /*69e60*/  STL.64 [R1+0x1b8], R34 ;  /* 0x0001b82201007387 */ /* 0x0001e80000100a00 */
[----:B0-----:R-:W4:Y:S04]  /*69e70*/  LDL.LU.64 R34, [R1+0x4728] ;  /* 0x0047280001227983 */ /* 0x001f280000300a00 */
[----:B------:R-:W-:Y:S04]  /*69e80*/  STL.64 [R1+0x46a0], R18 ;  /* 0x0046a01201007387 */ /* 0x000fe80000100a00 */
[----:B------:R-:W-:Y:S01]  /*69e90*/  STL.64 [R1+0x4698], R16 ;  /* 0x0046981001007387 */ /* 0x000fe20000100a00 */
[----:B------:R-:W-:-:S02]  /*69ea0*/  F2FP.F16.E4M3.UNPACK_B R32, R5 ;  /* 0x00000005ff20723e */ /* 0x000fc400020006ff */
[----:B------:R-:W-:Y:S01]  /*69eb0*/  F2FP.F16.E4M3.UNPACK_B R33, R4 ;  /* 0x00000004ff21723e */ /* 0x000fe200020006ff */
[----:B--2---:R-:W-:-:S15]  /*69ec0*/  HMMA.16816.F32 R12, R28, R18, R12 ;  /* 0x000000121c0c723c */ /* 0x004fde000000180c */
[----:B------:R-:W-:-:S04]  /*69ed0*/  NOP ;  /* 0x0000000000007918 */ /* 0x000fc80000000000 */
[----:B------:R-:W-:Y:S01]  /*69ee0*/  STL.64 [R1+0x1e0], R12 ;  /* 0x0001e00c01007387 */ /* 0x000fe20000100a00 */
[----:B---3--:R-:W-:Y:S02]  /*69ef0*/  F2FP.F16.E4M3.UNPACK_B R20, R20 ;  /* 0x00000014ff14723e */ /* 0x008fe400020006ff */
[----:B------:R-:W-:Y:S01]  /*69f00*/  F2FP.F16.E4M3.UNPACK_B R21, R21 ;  /* 0x00000015ff15723e */ /* 0x000fe200020006ff */
[----:B------:R0:W-:Y:S06]  /*69f10*/  STL.64 [R1+0x1e8], R14 ;  /* 0x0001e80e01007387 */ /* 0x0001ec0000100a00 */
        /* <DEDUP_REMOVED lines=8> */
[----:B0-----:R-:W-:Y:S01]  /*69fa0*/  HMMA.16816.F32 R12, R28, R22, R44 ;  /* 0x000000161c0c723c */ /* 0x001fe2000000182c */
[----:B------:R-:W-:Y:S01]  /*69fb0*/  F2FP.F16.E4M3.UNPACK_B R26, R7 ;  /* 0x00000007ff1a723e */ /* 0x000fe200020006ff */
[----:B------:R-:W-:Y:S01]  /*69fc0*/  STL.64 [R1+0x46b0], R22 ;  /* 0x0046b01601007387 */ /* 0x000fe20000100a00 */
[----:B------:R-:W-:-:S03]  /*69fd0*/  F2FP.F16.E4M3.UNPACK_B R27, R6 ;  /* 0x00000006ff1b723e */ /* 0x000fc600020006ff */
[----:B------:R-:W-:Y:S02]  /*69fe0*/  STL.64 [R1+0x46a8], R20 ;  /* 0x0046a81401007387 */ /* 0x000fe40000100a00 */
[C---:B------:R-:W-:Y:S11]  /*69ff0*/  HMMA.16816.F32 R4, R28.reuse, R32, R56 ;  /* 0x000000201c04723c */ /* 0x040ff60000001838 */
[----:B------:R-:W-:Y:S04]  /*6a000*/  STL.64 [R1+0x360], R12 ;  /* 0x0003600c01007387 */ /* 0x000fe80000100a00 */
[----:B------:R-:W-:Y:S04]  /*6a010*/  STL.64 [R1+0x368], R14 ;  /* 0x0003680e01007387 */ /* 0x000fe80000100a00 */
[----:B------:R-:W-:Y:S04]  /*6a020*/  STL.64 [R1+0x440], R8 ;  /* 0x0004400801007387 */ /* 0x000fe80000100a00 */
[----:B------:R0:W-:Y:S02]  /*6a030*/  STL.64 [R1+0x448], R10 ;  /* 0x0004480a01007387 */ /* 0x0001e40000100a00 */
[----:B0-----:R-:W-:Y:S02]  /*6a040*/  HMMA.16816.F32 R8, R28, R26, R52 ;  /* 0x0000001a1c08723c */ /* 0x001fe40000001834 */
[----:B------:R-:W-:Y:S04]  /*6a050*/  STL.64 [R1+0x46d0], R26 ;  /* 0x0046d01a01007387 */ /* 0x000fe80000100a00 */
[----:B------:R-:W-:Y:S01]  /*6a060*/  STL.64 [R1+0x46c8], R24 ;  /* 0x0046c81801007387 */ /* 0x000fe20000100a00 */
[----:B------:R-:W-:-:S02]  /*6a070*/  IMAD R38, R38, 0x100, R49 ;  /* 0x0000010026267824 */ /* 0x000fc400078e0231 */
[----:B------:R-:W-:Y:S02]  /*6a080*/  IMAD R39, R39, 0x100, R50 ;  /* 0x0000010027277824 */ /* 0x000fe400078e0232 */
[----:B------:R-:W-:-:S08]  /*6a090*/  IMAD R60, R60, 0x100, R51 ;  /* 0x000001003c3c7824 */ /* 0x000fd000078e0233 */
[----:B------:R0:W-:Y:S04]  /*6a0a0*/  STL.64 [R1+0xa40], R8 ;  /* 0x000a400801007387 */ /* 0x0001e80000100a00 */
[----:B------:R1:W-:Y:S04]  /*6a0b0*/  STL.64 [R1+0xa48], R10 ;  /* 0x000a480a01007387 */ /* 0x0003e80000100a00 */
[----:B------:R-:W2:Y:S04]  /*6a0c0*/  LDL.LU R48, [R1+0x900] ;  /* 0x0009000001307983 */ /* 0x000ea80000300800 */
[----:B------:R-:W-:Y:S04]  /*6a0d0*/  STL.64 [R1+0x600], R4 ;  /* 0x0006000401007387 */ /* 0x000fe80000100a00 */
[----:B------:R-:W-:Y:S04]  /*6a0e0*/  STL.64 [R1+0x608], R6 ;  /* 0x0006080601007387 */ /* 0x000fe80000100a00 */
[----:B------:R-:W2:Y:S04]  /*6a0f0*/  LDL.LU R49, [R1+0x904] ;  /* 0x0009040001317983 */ /* 0x000ea80000300800 */
[----:B------:R-:W3:Y:S04]  /*6a100*/  LDL.LU R50, [R1+0x908] ;  /* 0x0009080001327983 */ /* 0x000ee80000300800 */
[----:B------:R-:W3:Y:S04]  /*6a110*/  LDL.LU R51, [R1+0x90c] ;  /* 0x00090c0001337983 */ /* 0x000ee80000300800 */
[----:B---3--:R-:W-:Y:S04]  /*6a120*/  STL.64 [R1+0x46f0], R50 ;  /* 0x0046f03201007387 */ /* 0x008fe80000100a00 */
[----:B--2---:R2:W-:Y:S04]  /*6a130*/  STL.64 [R1+0x46e8], R48 ;  /* 0x0046e83001007387 */ /* 0x0045e80000100a00 */
[----:B------:R-:W3:Y:S04]  /*6a140*/  LDL.LU R40, [R1+0x930] ;  /* 0x0009300001287983 */ /* 0x000ee80000300800 */
[----:B------:R-:W3:Y:S04]  /*6a150*/  LDL.LU R41, [R1+0x934] ;  /* 0x0009340001297983 */ /* 0x000ee80000300800 */
[----:B------:R-:W2:Y:S04]  /*6a160*/  LDL.LU R42, [R1+0x938] ;  /* 0x00093800012a7983 */ /* 0x000ea80000300800 */
[----:B------:R-:W2:Y:S04]  /*6a170*/  LDL.LU R43, [R1+0x93c] ;  /* 0x00093c00012b7983 */ /* 0x000ea80000300800 */
[----:B--2---:R-:W-:Y:S04]  /*6a180*/  STL.64 [R1+0x4710], R42 ;  /* 0x0047102a01007387 */ /* 0x004fe80000100a00 */
[----:B---3--:R2:W-:Y:S04]  /*6a190*/  STL.64 [R1+0x4708], R40 ;  /* 0x0047082801007387 */ /* 0x0085e80000100a00 */
[----:B------:R-:W3:Y:S04]  /*6a1a0*/  LDL.LU R44, [R1+0x940] ;  /* 0x00094000012c7983 */ /* 0x000ee80000300800 */
[----:B------:R-:W3:Y:S04]  /*6a1b0*/  LDL.LU R45, [R1+0x944] ;  /* 0x00094400012d7983 */ /* 0x000ee80000300800 */
[----:B------:R-:W2:Y:S04]  /*6a1c0*/  LDL.LU R46, [R1+0x948] ;  /* 0x00094800012e7983 */ /* 0x000ea80000300800 */
[----:B------:R-:W2:Y:S04]  /*6a1d0*/  LDL.LU R47, [R1+0x94c] ;  /* 0x00094c00012f7983 */ /* 0x000ea80000300800 */
[----:B--2---:R-:W-:Y:S04]  /*6a1e0*/  STL.64 [R1+0x4720], R46 ;  /* 0x0047202e01007387 */ /* 0x004fe80000100a00 */
[----:B---3--:R2:W-:Y:S04]  /*6a1f0*/  STL.64 [R1+0x4718], R44 ;  /* 0x0047182c01007387 */ /* 0x0085e80000100a00 */
        /* <DEDUP_REMOVED lines=15> */
[----:B------:R-:W2:Y:S04]  /*6a2f0*/  LDL.LU R47, [R1+0xa3c] ;  /* 0x000a3c00012f7983 */ /* 0x000ea80000300800 */
[----:B------:R-:W3:Y:S04]  /*6a300*/  LDL.LU R4, [R1+0xa00] ;  /* 0x000a000001047983 */ /* 0x000ee80000300800 */
[----:B------:R-:W3:Y:S04]  /*6a310*/  LDL.LU R5, [R1+0xa04] ;  /* 0x000a040001057983 */ /* 0x000ee80000300800 */
[----:B------:R-:W3:Y:S04]  /*6a320*/  LDL.LU R6, [R1+0xa08] ;  /* 0x000a080001067983 */ /* 0x000ee80000300800 */
[----:B------:R-:W3:Y:S01]  /*6a330*/  LDL.LU R7, [R1+0xa0c] ;  /* 0x000a0c0001077983 */ /* 0x000ee20000300800 */
[----:B------:R-:W-:Y:S01]  /*6a340*/  IMAD R61, R61, 0x100, R0 ;  /* 0x000001003d3d7824 */ /* 0x000fe200078e0200 */
[----:B------:R-:W-:-:S02]  /*6a350*/  F2FP.F16.E4M3.UNPACK_B R28, R38 ;  /* 0x00000026ff1c723e */ /* 0x000fc400020006ff */
        /* <DEDUP_REMOVED lines=25> */
[----:B------:R-:W-:Y:S04]  /*6a4f0*/  STL [R1+0x4694], R32 ;  /* 0x0046942001007387 */ /* 0x000fe80000100800 */
[----:B------:R-:W-:Y:S01]  /*6a500*/  STL [R1+0x4690], R33 ;  /* 0x0046902101007387 */ /* 0x000fe20000100800 */
[C---:B----4-:R-:W-:Y:S08]  /*6a510*/  HMMA.16816.F32 R40, R28.reuse, R34, R40 ;  /* 0x000000221c28723c */ /* 0x050ff00000001828 */
[C---:B--2---:R-:W-:Y:S08]  /*6a520*/  HMMA.16816.F32 R44, R28.reuse, R36, R44 ;  /* 0x000000241c2c723c */ /* 0x044ff0000000182c */
[C---:B---3--:R-:W-:Y:S11]  /*6a530*/  HMMA.16816.F32 R4, R28.reuse, R2, R4 ;  /* 0x000000021c04723c */ /* 0x048ff60000001804 */
[----:B------:R-:W-:Y:S04]  /*6a540*/  STL.64 [R1+0xa20], R44 ;  /* 0x000a202c01007387 */ /* 0x000fe80000100a00 */
[----:B------:R0:W-:Y:S04]  /*6a550*/  STL.64 [R1+0xa28], R46 ;  /* 0x000a282e01007387 */ /* 0x0001e80000100a00 */
[----:B0-----:R-:W2:Y:S04]  /*6a560*/  LDL.LU.64 R46, [R1+0x4720] ;  /* 0x00472000012e7983 */ /* 0x001ea80000300a00 */
[----:B------:R-:W2:Y:S04]  /*6a570*/  LDL.LU.64 R44, [R1+0x4718] ;  /* 0x00471800012c7983 */ /* 0x000ea80000300a00 */
[----:B------:R-:W-:Y:S04]  /*6a580*/  STL.64 [R1+0xa10], R40 ;  /* 0x000a102801007387 */ /* 0x000fe80000100a00 */
[----:B------:R0:W-:Y:S04]  /*6a590*/  STL.64 [R1+0xa18], R42 ;  /* 0x000a182a01007387 */ /* 0x0001e80000100a00 */
[----:B0-----:R-:W3:Y:S04]  /*6a5a0*/  LDL.LU.64 R42, [R1+0x4710] ;  /* 0x00471000012a7983 */ /* 0x001ee80000300a00 */
[----:B------:R-:W3:Y:S04]  /*6a5b0*/  LDL.LU.64 R40, [R1+0x4708] ;  /* 0x0047080001287983 */ /* 0x000ee80000300a00 */
        /* <DEDUP_REMOVED lines=71> */
[----:B------:R0:W-:Y:S04]  /*6aa30*/  STL.64 [R1+0x910], R8 ;  /* 0x0009100801007387 */ /* 0x0001e80000100a00 */
[----:B------:R1:W-:Y:S04]  /*6aa40*/  STL.64 [R1+0x918], R10 ;  /* 0x0009180a01007387 */ /* 0x0003e80000100a00 */
[----:B------:R-:W-:Y:S04]  /*6aa50*/  STL.64 [R1+0x4620], R24 ;  /* 0x0046201801007387 */ /* 0x000fe80000100a00 */
[----:B------:R2:W-:Y:S04]  /*6aa60*/  STL.64 [R1+0x900], R4 ;  /* 0x0009000401007387 */ /* 0x0005e80000100a00 */
[----:B------:R3:W-:Y:S04]  /*6aa70*/  STL.64 [R1+0x908], R6 ;  /* 0x0009080601007387 */ /* 0x0007e80000100a00 */
[----:B------:R-:W4:Y:S04]  /*6aa80*/  LDL.LU R48, [R1+0x7f0] ;  /* 0x0007f00001307983 */ /* 0x000f280000300800 */
[----:B------:R-:W4:Y:S04]  /*6aa90*/  LDL.LU R49, [R1+0x7f4] ;  /* 0x0007f40001317983 */ /* 0x000f280000300800 */
[----:B------:R-:W2:Y:S04]  /*6aaa0*/  LDL.LU R50, [R1+0x7f8] ;  /* 0x0007f80001327983 */ /* 0x000ea80000300800 */
[----:B------:R-:W2:Y:S01]  /*6aab0*/  LDL.LU R51, [R1+0x7fc] ;  /* 0x0007fc0001337983 */ /* 0x000ea20000300800 */
[----:B------:R-:W-:-:S03]  /*6aac0*/  IMAD R38, R0, 0x100, R59 ;  /* 0x0000010000267824 */ /* 0x000fc600078e023b */
[----:B--2---:R-:W-:Y:S04]  /*6aad0*/  STL.64 [R1+0x4688], R50 ;  /* 0x0046883201007387 */ /* 0x004fe80000100a00 */
[----:B----4-:R2:W-:Y:S04]  /*6aae0*/  STL.64 [R1+0x4680], R48 ;  /* 0x0046803001007387 */ /* 0x0105e80000100a00 */
[----:B------:R-:W4:Y:S04]  /*6aaf0*/  LDL.LU R40, [R1+0x810] ;  /* 0x0008100001287983 */ /* 0x000f280000300800 */
[----:B------:R-:W4:Y:S04]  /*6ab00*/  LDL.LU R41, [R1+0x814] ;  /* 0x0008140001297983 */ /* 0x000f280000300800 */
[----:B------:R-:W4:Y:S04]  /*6ab10*/  LDL.LU R42, [R1+0x818] ;  /* 0x00081800012a7983 */ /* 0x000f280000300800 */
[----:B------:R-:W4:Y:S04]  /*6ab20*/  LDL.LU R43, [R1+0x81c] ;  /* 0x00081c00012b7983 */ /* 0x000f280000300800 */
[----:B0-----:R-:W4:Y:S04]  /*6ab30*/  LDL.LU R8, [R1+0x880] ;  /* 0x0008800001087983 */ /* 0x001f280000300800 */
[----:B------:R-:W4:Y:S04]  /*6ab40*/  LDL.LU R9, [R1+0x884] ;  /* 0x0008840001097983 */ /* 0x000f280000300800 */
[----:B-1----:R-:W4:Y:S04]  /*6ab50*/  LDL.LU R10, [R1+0x888] ;  /* 0x00088800010a7983 */ /* 0x002f280000300800 */
[----:B------:R-:W4:Y:S04]  /*6ab60*/  LDL.LU R11, [R1+0x88c] ;  /* 0x00088c00010b7983 */ /* 0x000f280000300800 */
[----:B------:R-:W4:Y:S04]  /*6ab70*/  LDL.LU R4, [R1+0x8b0] ;  /* 0x0008b00001047983 */ /* 0x000f280000300800 */
[----:B------:R-:W4:Y:S04]  /*6ab80*/  LDL.LU R5, [R1+0x8b4] ;  /* 0x0008b40001057983 */ /* 0x000f280000300800 */
[----:B---3--:R-:W4:Y:S04]  /*6ab90*/  LDL.LU R6, [R1+0x8b8] ;  /* 0x0008b80001067983 */ /* 0x008f280000300800 */
[----:B------:R-:W4:Y:S04]  /*6aba0*/  LDL.LU R7, [R1+0x8bc] ;  /* 0x0008bc0001077983 */ /* 0x000f280000300800 */
[----:B--2---:R-:W2:Y:S04]  /*6abb0*/  LDL.LU R48, [R1+0x8f0] ;  /* 0x0008f00001307983 */ /* 0x004ea80000300800 */
[----:B------:R-:W2:Y:S04]  /*6abc0*/  LDL.LU R49, [R1+0x8f4] ;  /* 0x0008f40001317983 */ /* 0x000ea80000300800 */
[----:B------:R-:W2:Y:S04]  /*6abd0*/  LDL.LU R50, [R1+0x8f8] ;  /* 0x0008f80001327983 */ /* 0x000ea80000300800 */
[----:B------:R-:W2:Y:S04]  /*6abe0*/  LDL.LU R51, [R1+0x8fc] ;  /* 0x0008fc0001337983 */ /* 0x000ea80000300800 */
[----:B------:R-:W3:Y:S04]  /*6abf0*/  LDL.LU R32, [R1+0x13c0] ;  /* 0x0013c00001207983 */ /* 0x000ee80000300800 */
[----:B------:R-:W3:Y:S04]  /*6ac00*/  LDL.LU R39, [R1+0x13bc] ;  /* 0x0013bc0001277983 */ /* 0x000ee80000300800 */
        /* <DEDUP_REMOVED lines=32> */
[----:B---3--:R-:W-:-:S03]  /*6ae10*/  IMAD R39, R39, 0x100, R32 ;  /* 0x0000010027277824 */ /* 0x008fc600078e0220 */
[----:B------:R-:W3:Y:S01]  /*6ae20*/  LDL.LU R32, [R1+0x4694] ;  /* 0x0046940001207983 */ /* 0x000ee20000300800 */
[----:B--2---:R-:W-:-:S03]  /*6ae30*/  IMAD R60, R60, 0x100, R33 ;  /* 0x000001003c3c7824 */ /* 0x004fc600078e0221 */
[----:B------:R-:W3:Y:S01]  /*6ae40*/  LDL.LU R33, [R1+0x4690] ;  /* 0x0046900001217983 */ /* 0x000ee20000300800 */
[----:B----4-:R-:W-:Y:S01]  /*6ae50*/  IMAD R61, R0, 0x100, R61 ;  /* 0x00000100003d7824 */ /* 0x010fe200078e023d */
[----:B---3--:R-:W-:Y:S02]  /*6ae60*/  HMMA.16816.F32 R28, R28, R32, R48 ;  /* 0x000000201c1c723c */ /* 0x008fe40000001830 */
        /* <DEDUP_REMOVED lines=10> */
[C---:B------:R-:W-:Y:S08]  /*6af10*/  HMMA.16816.F32 R20, R28.reuse, R36, R20 ;  /* 0x000000241c14723c */ /* 0x040ff00000001814 */
[C---:B------:R-:W-:Y:S08]  /*6af20*/  HMMA.16816.F32 R16, R28.reuse, R34, R16 ;  /* 0x000000221c10723c */ /* 0x040ff00000001810 */
[C---:B------:R-:W-:Y:S03]  /*6af30*/  HMMA.16816.F32 R4, R28.reuse, R2, R4 ;  /* 0x000000021c04723c */ /* 0x040fe60000001804 */
[----:B------:R-:W-:Y:S04]  /*6af40*/  STL.64 [R1+0x8e0], R20 ;  /* 0x0008e01401007387 */ /* 0x000fe80000100a00 */
[----:B------:R0:W-:Y:S04]  /*6af50*/  STL.64 [R1+0x8e8], R22 ;  /* 0x0008e81601007387 */ /* 0x0001e80000100a00 */
[----:B0-----:R-:W3:Y:S04]  /*6af60*/  LDL.LU.64 R22, [R1+0x4678] ;  /* 0x0046780001167983 */ /* 0x001ee80000300a00 */
[----:B------:R-:W4:Y:S04]  /*6af70*/  LDL.LU.64 R20, [R1+0x4670] ;  /* 0x0046700001147983 */ /* 0x000f280000300a00 */
        /* <DEDUP_REMOVED lines=25> */
[----:B------:R-:W2:Y:S02]  /*6b110*/  LDL.LU R7, [R1+0x86c] ;  /* 0x00086c0001077983 */ /* 0x000ea40000300800 */
[----:B--2---:R-:W-:-:S15]  /*6b120*/  HMMA.16816.F32 R4, R28, R8, R4 ;  /* 0x000000081c04723c */ /* 0x004fde0000001804 */
[----:B------:R-:W-:-:S04]  /*6b130*/  NOP ;  /* 0x0000000000007918 */ /* 0x000fc80000000000 */
[----:B------:R-:W-:Y:S04]  /*6b140*/  STL.64 [R1+0x860], R4 ;  /* 0x0008600401007387 */ /* 0x000fe80000100a00 */
[----:B------:R0:W-:Y:S02]  /*6b150*/  STL.64 [R1+0x868], R6 ;  /* 0x0008680601007387 */ /* 0x0001e40000100a00 */
[C---:B0-----:R-:W-:Y:S02]  /*6b160*/  HMMA.16816.F32 R4, R28.reuse, R10, R24 ;  /* 0x0000000a1c04723c */ /* 0x041fe40000001818 */
[----:B------:R-:W-:Y:S04]  /*6b170*/  STL.64 [R1+0x45d8], R10 ;  /* 0x0045d80a01007387 */ /* 0x000fe80000100a00 */
[----:B------:R3:W-:Y:S02]  /*6b180*/  STL.64 [R1+0x45d0], R8 ;  /* 0x0045d00801007387 */ /* 0x0007e40000100a00 */
[C---:B---3--:R-:W-:Y:S11]  /*6b190*/  HMMA.16816.F32 R8, R28.reuse, R12, R44 ;  /* 0x0000000c1c08723c */ /* 0x048ff6000000182c */
[----:B------:R-:W-:Y:S04]  /*6b1a0*/  STL.64 [R1+0x840], R4 ;  /* 0x0008400401007387 */ /* 0x000fe80000100a00 */
[----:B------:R0:W-:Y:S02]  /*6b1b0*/  STL.64 [R1+0x848], R6 ;  /* 0x0008480601007387 */ /* 0x0001e40000100a00 */
[C---:B0-----:R-:W-:Y:S02]  /*6b1c0*/  HMMA.16816.F32 R4, R28.reuse, R14, R40 ;  /* 0x0000000e1c04723c */ /* 0x041fe40000001828 */
[----:B------:R-:W-:Y:S04]  /*6b1d0*/  STL.64 [R1+0x45e8], R14 ;  /* 0x0045e80e01007387 */ /* 0x000fe80000100a00 */
[----:B------:R-:W-:Y:S04]  /*6b1e0*/  STL.64 [R1+0x820], R8 ;  /* 0x0008200801007387 */ /* 0x000fe80000100a00 */
[----:B------:R0:W-:Y:S04]  /*6b1f0*/  STL.64 [R1+0x828], R10 ;  /* 0x0008280a01007387 */ /* 0x0001e80000100a00 */
[----:B------:R-:W-:Y:S01]  /*6b200*/  STL.64 [R1+0x45e0], R12 ;  /* 0x0045e00c01007387 */ /* 0x000fe20000100a00 */
[C---:B0-----:R-:W-:Y:S04]  /*6b210*/  HMMA.16816.F32 R8, R28.reuse, R16, R52 ;  /* 0x000000101c08723c */ /* 0x041fe80000001834 */
[----:B------:R-:W-:Y:S04]  /*6b220*/  STL.64 [R1+0x810], R4 ;  /* 0x0008100401007387 */ /* 0x000fe80000100a00 */
[----:B------:R0:W-:Y:S02]  /*6b230*/  STL.64 [R1+0x818], R6 ;  /* 0x0008180601007387 */ /* 0x0001e40000100a00 */
[C---:B0-----:R-:W-:Y:S02]  /*6b240*/  HMMA.16816.F32 R4, R28.reuse, R18, R48 ;  /* 0x000000121c04723c */ /* 0x041fe40000001830 */
[----:B------:R-:W-:Y:S07]  /*6b250*/  STL.64 [R1+0x4608], R18 ;  /* 0x0046081201007387 */ /* 0x000fee0000100a00 */
[----:B------:R-:W-:Y:S04]  /*6b260*/  STL.64 [R1+0x800], R8 ;  /* 0x0008000801007387 */ /* 0x000fe80000100a00 */
[----:B------:R-:W-:Y:S04]  /*6b270*/  STL.64 [R1+0x808], R10 ;  /* 0x0008080a01007387 */ /* 0x000fe80000100a00 */
[----:B------:R-:W-:Y:S04]  /*6b280*/  STL.64 [R1+0x4600], R16 ;  /* 0x0046001001007387 */ /* 0x000fe80000100a00 */
[----:B------:R-:W-:Y:S04]  /*6b290*/  STL.64 [R1+0x7f0], R4 ;  /* 0x0007f00401007387 */ /* 0x000fe80000100a00 */
[----:B------:R4:W-:Y:S04]  /*6b2a0*/  STL.64 [R1+0x7f8], R6 ;  /* 0x0007f80601007387 */ /* 0x0009e80000100a00 */
[----:B------:R-:W2:Y:S01]  /*6b2b0*/  LDL.LU R48, [R1+0x6f0] ;  /* 0x0006f00001307983 */ /* 0x000ea20000300800 */
[----:B----4-:R-:W-:-:S15]  /*6b2c0*/  HMMA.16816.F32 R4, R28, R20, R56 ;  /* 0x000000141c04723c */ /* 0x010fde0000001838 */
        /* <DEDUP_REMOVED lines=58> */
[----:B------:R-:W-:Y:S04]  /*6b670*/  STL.64 [R1+0x7c0], R24 ;  /* 0x0007c01801007387 */ /* 0x000fe80000100a00 */
[----:B------:R0:W-:Y:S04]  /*6b680*/  STL.64 [R1+0x7c8], R26 ;  /* 0x0007c81a01007387 */ /* 0x0001e80000100a00 */
[----:B0-----:R-:W4:Y:S04]  /*6b690*/  LDL.LU.64 R26, [R1+0x4628] ;  /* 0x00462800011a7983 */ /* 0x001f280000300a00 */
[----:B------:R-:W3:Y:S04]  /*6b6a0*/  LDL.LU.64 R24, [R1+0x4620] ;  /* 0x0046200001187983 */ /* 0x000ee80000300a00 */
[----:B------:R-:W-:Y:S04]  /*6b6b0*/  STL.64 [R1+0x45a8], R22 ;  /* 0x0045a81601007387 */ /* 0x000fe80000100a00 */
[----:B------:R0:W-:Y:S04]  /*6b6c0*/  STL.64 [R1+0x45a0], R20 ;  /* 0x0045a01401007387 */ /* 0x0001e80000100a00 */
[----:B0-----:R-:W4:Y:S04]  /*6b6d0*/  LDL.LU R20, [R1+0x730] ;  /* 0x0007300001147983 */ /* 0x001f280000300800 */
[----:B------:R-:W4:Y:S04]  /*6b6e0*/  LDL.LU R21, [R1+0x734] ;  /* 0x0007340001157983 */ /* 0x000f280000300800 */
[----:B------:R-:W4:Y:S04]  /*6b6f0*/  LDL.LU R22, [R1+0x738] ;  /* 0x0007380001167983 */ /* 0x000f280000300800 */
[----:B------:R-:W4:Y:S01]  /*6b700*/  LDL.LU R23, [R1+0x73c] ;  /* 0x00073c0001177983 */ /* 0x000f220000300800 */
[----:B--2---:R-:W-:-:S02]  /*6b710*/  IMAD R38, R38, 0x100, R37 ;  /* 0x0000010026267824 */ /* 0x004fc400078e0225 */
[----:B------:R-:W-:Y:S02]  /*6b720*/  IMAD R39, R39, 0x100, R32 ;  /* 0x0000010027277824 */ /* 0x000fe400078e0220 */
[----:B------:R-:W-:Y:S01]  /*6b730*/  IMAD R60, R60, 0x100, R33 ;  /* 0x000001003c3c7824 */ /* 0x000fe200078e0221 */
[C---:B---3--:R-:W-:Y:S08]  /*6b740*/  HMMA.16816.F32 R48, R28.reuse, R24, R48 ;  /* 0x000000181c30723c */ /* 0x048ff00000001830 */
[C---:B----4-:R-:W-:Y:S11]  /*6b750*/  HMMA.16816.F32 R16, R28.reuse, R26, R16 ;  /* 0x0000001a1c10723c */ /* 0x050ff60000001810 */
[----:B------:R-:W-:Y:S04]  /*6b760*/  STL.64 [R1+0x7a0], R48 ;  /* 0x0007a03001007387 */ /* 0x000fe80000100a00 */
[----:B------:R0:W-:Y:S04]  /*6b770*/  STL.64 [R1+0x7a8], R50 ;  /* 0x0007a83201007387 */ /* 0x0001e80000100a00 */
[----:B0-----:R-:W2:Y:S04]  /*6b780*/  LDL.LU.64 R50, [R1+0x4618] ;  /* 0x0046180001327983 */ /* 0x001ea80000300a00 */
[----:B------:R-:W2:Y:S04]  /*6b790*/  LDL.LU.64 R48, [R1+0x4610] ;  /* 0x0046100001307983 */ /* 0x000ea80000300a00 */
[----:B------:R-:W-:Y:S04]  /*6b7a0*/  STL.64 [R1+0x790], R16 ;  /* 0x0007901001007387 */ /* 0x000fe80000100a00 */
[----:B------:R0:W-:Y:S04]  /*6b7b0*/  STL.64 [R1+0x798], R18 ;  /* 0x0007981201007387 */ /* 0x0001e80000100a00 */
[----:B0-----:R-:W3:Y:S04]  /*6b7c0*/  LDL.LU.64 R18, [R1+0x4608] ;  /* 0x0046080001127983 */ /* 0x001ee80000300a00 */
[----:B------:R-:W4:Y:S04]  /*6b7d0*/  LDL.LU.64 R16, [R1+0x4600] ;  /* 0x0046000001107983 */ /* 0x000f280000300a00 */
        /* <DEDUP_REMOVED lines=9> */
[----:B------:R-:W-:Y:S01]  /*6b870*/  IMAD R61, R0, 0x100, R61 ;  /* 0x00000100003d7824 */ /* 0x000fe200078e023d */
[----:B--2---:R-:W-:Y:S02]  /*6b880*/  HMMA.16816.F32 R28, R28, R32, R12 ;  /* 0x000000201c1c723c */ /* 0x004fe4000000180c */
[----:B------:R-:W2:Y:S04]  /*6b890*/  LDL.LU.64 R14, [R1+0x45e8] ;  /* 0x0045e800010e7983 */ /* 0x000ea80000300a00 */
[----:B------:R-:W2:-:S13]  /*6b8a0*/  LDL.LU.64 R12, [R1+0x45e0] ;  /* 0x0045e000010c7983 */ /* 0x000e9a0000300a00 */
[----:B------:R0:W-:Y:S04]  /*6b8b0*/  STL.64 [R1+0x780], R28 ;  /* 0x0007801c01007387 */ /* 0x0001e80000100a00 */
[----:B------:R1:W-:Y:S01]  /*6b8c0*/  STL.64 [R1+0x788], R30 ;  /* 0x0007881e01007387 */ /* 0x0003e20000100a00 */
[----:B0-----:R-:W-:Y:S02]  /*6b8d0*/  F2FP.F16.E4M3.UNPACK_B R28, R38 ;  /* 0x00000026ff1c723e */ /* 0x001fe400020006ff */
[----:B------:R-:W-:Y:S02]  /*6b8e0*/  F2FP.F16.E4M3.UNPACK_B R29, R39 ;  /* 0x00000027ff1d723e */ /* 0x000fe400020006ff */
[----:B-1----:R-:W-:Y:S02]  /*6b8f0*/  F2FP.F16.E4M3.UNPACK_B R30, R60 ;  /* 0x0000003cff1e723e */ /* 0x002fe400020006ff */
[----:B------:R-:W-:-:S07]  /*6b900*/  F2FP.F16.E4M3.UNPACK_B R31, R61 ;  /* 0x0000003dff1f723e */ /* 0x000fce00020006ff */
[C---:B------:R-:W-:Y:S08]  /*6b910*/  HMMA.16816.F32 R8, R28.reuse, R36, R8 ;  /* 0x000000241c08723c */ /* 0x040ff00000001808 */
[C---:B------:R-:W-:Y:S11]  /*6b920*/  HMMA.16816.F32 R4, R28.reuse, R34, R4 ;  /* 0x000000221c04723c */ /* 0x040ff60000001804 */
[----:B------:R-:W-:Y:S04]  /*6b930*/  STL.64 [R1+0x770], R8 ;  /* 0x0007700801007387 */ /* 0x000fe80000100a00 */
[----:B------:R0:W-:Y:S04]  /*6b940*/  STL.64 [R1+0x778], R10 ;  /* 0x0007780a01007387 */ /* 0x0001e80000100a00 */
[----:B0-----:R-:W2:Y:S04]  /*6b950*/  LDL.LU.64 R10, [R1+0x45d8] ;  /* 0x0045d800010a7983 */ /* 0x001ea80000300a00 */
[----:B------:R-:W2:Y:S04]  /*6b960*/  LDL.LU.64 R8, [R1+0x45d0] ;  /* 0x0045d00001087983 */ /* 0x000ea80000300a00 */
[----:B------:R-:W-:Y:S04]  /*6b970*/  STL.64 [R1+0x750], R4 ;  /* 0x0007500401007387 */ /* 0x000fe80000100a00 */
[----:B------:R0:W-:Y:S04]  /*6b980*/  STL.64 [R1+0x758], R6 ;  /* 0x0007580601007387 */ /* 0x0001e80000100a00 */
[----:B0-----:R-:W2:Y:S04]  /*6b990*/  LDL.LU.64 R6, [R1+0x45c8] ;  /* 0x0045c80001067983 */ /* 0x001ea80000300a00 */
[----:B------:R-:W2:Y:S04]  /*6b9a0*/  LDL.LU.64 R4, [R1+0x45c0] ;  /* 0x0045c00001047983 */ /* 0x000ea80000300a00 */
[----:B------:R-:W-:Y:S04]  /*6b9b0*/  STL.64 [R1+0x4578], R34 ;  /* 0x0045782201007387 */ /* 0x000fe80000100a00 */
[----:B------:R0:W-:Y:S02]  /*6b9c0*/  STL.64 [R1+0x4570], R32 ;  /* 0x0045702001007387 */ /* 0x0001e40000100a00 */
[----:B0-----:R-:W-:-:S15]  /*6b9d0*/  HMMA.16816.F32 R32, R28, R2, R24 ;  /* 0x000000021c20723c */ /* 0x001fde0000001818 */
[----:B------:R-:W-:-:S04]  /*6b9e0*/  NOP ;  /* 0x0000000000007918 */ /* 0x000fc80000000000 */
[----:B------:R-:W-:Y:S04]  /*6b9f0*/  STL.64 [R1+0x740], R32 ;  /* 0x0007402001007387 */ /* 0x000fe80000100a00 */
[----:B------:R-:W-:Y:S01]  /*6ba00*/  STL.64 [R1+0x748], R34 ;  /* 0x0007482201007387 */ /* 0x000fe20000100a00 */
[C---:B--2---:R-:W-:Y:S08]  /*6ba10*/  HMMA.16816.F32 R24, R28.reuse, R4, R20 ;  /* 0x000000041c18723c */ /* 0x044ff00000001814 */
[C---:B------:R-:W-:Y:S01]  /*6ba20*/  HMMA.16816.F32 R20, R28.reuse, R6, R44 ;  /* 0x000000061c14723c */ /* 0x040fe2000000182c */
[----:B------:R-:W-:Y:S10]  /*6ba30*/  STL.64 [R1+0x4598], R6 ;  /* 0x0045980601007387 */ /* 0x000ff40000100a00 */
[----:B------:R-:W-:Y:S04]  /*6ba40*/  STL.64 [R1+0x730], R24 ;  /* 0x0007301801007387 */ /* 0x000fe80000100a00 */
[----:B------:R-:W-:Y:S04]  /*6ba50*/  STL.64 [R1+0x738], R26 ;  /* 0x0007381a01007387 */ /* 0x000fe80000100a00 */
[----:B------:R-:W-:Y:S04]  /*6ba60*/  STL.64 [R1+0x4590], R4 ;  /* 0x0045900401007387 */ /* 0x000fe80000100a00 */
[----:B------:R-:W-:Y:S04]  /*6ba70*/  STL.64 [R1+0x6e0], R20 ;  /* 0x0006e01401007387 */ /* 0x000fe80000100a00 */
[----:B------:R0:W-:Y:S02]  /*6ba80*/  STL.64 [R1+0x6e8], R22 ;  /* 0x0006e81601007387 */ /* 0x0001e40000100a00 */
[C---:B0-----:R-:W-:Y:S08]  /*6ba90*/  HMMA.16816.F32 R20, R28.reuse, R8, R40 ;  /* 0x000000081c14723c */ /* 0x041ff00000001828 */
[C---:B------:R-:W-:Y:S01]  /*6baa0*/  HMMA.16816.F32 R4, R28.reuse, R10, R52 ;  /* 0x0000000a1c04723c */ /* 0x040fe20000001834 */
[----:B------:R-:W-:Y:S10]  /*6bab0*/  STL.64 [R1+0x45b8], R10 ;  /* 0x0045b80a01007387 */ /* 0x000ff40000100a00 */
[----:B------:R-:W-:Y:S04]  /*6bac0*/  STL.64 [R1+0x690], R20 ;  /* 0x0006901401007387 */ /* 0x000fe80000100a00 */
[----:B------:R-:W-:Y:S04]  /*6bad0*/  STL.64 [R1+0x698], R22 ;  /* 0x0006981601007387 */ /* 0x000fe80000100a00 */
[----:B------:R0:W-:Y:S04]  /*6bae0*/  STL.64 [R1+0x45b0], R8 ;  /* 0x0045b00801007387 */ /* 0x0001e80000100a00 */
[----:B------:R-:W-:Y:S04]  /*6baf0*/  STL.64 [R1+0x680], R4 ;  /* 0x0006800401007387 */ /* 0x000fe80000100a00 */
[----:B------:R1:W-:Y:S01]  /*6bb00*/  STL.64 [R1+0x688], R6 ;  /* 0x0006880601007387 */ /* 0x0003e20000100a00 */
[C---:B0-----:R-:W-:Y:S08]  /*6bb10*/  HMMA.16816.F32 R8, R28.reuse, R12, R48 ;  /* 0x0000000c1c08723c */ /* 0x041ff00000001830 */
[C---:B-1----:R-:W-:Y:S01]  /*6bb20*/  HMMA.16816.F32 R4, R28.reuse, R14, R56 ;  /* 0x0000000e1c04723c */ /* 0x042fe20000001838 */
[----:B------:R-:W2:Y:S10]  /*6bb30*/  LDL.LU R48, [R1+0x590] ;  /* 0x0005900001307983 */ /* 0x000eb40000300800 */
        /* <DEDUP_REMOVED lines=21> */
[----:B-1----:R-:W4:Y:S04]  /*6bc90*/  LDL.LU R10, [R1+0x6c8] ;  /* 0x0006c800010a7983 */ /* 0x002f280000300800 */
        /* <DEDUP_REMOVED lines=28> */
[----:B0-----:R-:W2:Y:S04]  /*6be60*/  LDL.LU R12, [R1+0x5d0] ;  /* 0x0005d000010c7983 */ /* 0x001ea80000300800 */
[----:B------:R-:W2:Y:S04]  /*6be70*/  LDL.LU R13, [R1+0x5d4] ;  /* 0x0005d400010d7983 */ /* 0x000ea80000300800 */
[----:B------:R-:W2:Y:S04]  /*6be80*/  LDL.LU R14, [R1+0x5d8] ;  /* 0x0005d800010e7983 */ /* 0x000ea80000300800 */
[----:B------:R-:W2:Y:S01]  /*6be90*/  LDL.LU R15, [R1+0x5dc] ;  /* 0x0005dc00010f7983 */ /* 0x000ea20000300800 */
[C---:B---3--:R-:W-:Y:S08]  /*6bea0*/  HMMA.16816.F32 R20, R28.reuse, R18, R20 ;  /* 0x000000121c14723c */ /* 0x048ff00000001814 */
[----:B----4-:R-:W-:-:S15]  /*6beb0*/  HMMA.16816.F32 R8, R28, R16, R8 ;  /* 0x000000101c08723c */ /* 0x010fde0000001808 */
        /* <DEDUP_REMOVED lines=8> */
[----:B------:R-:W2:Y:S04]  /*6bf40*/  LDL.LU.64 R20, [R1+0x45a0] ;  /* 0x0045a00001147983 */ /* 0x000ea80000300a00 */
[----:B------:R0:W-:Y:S04]  /*6bf50*/  STL.64 [R1+0x4540], R18 ;  /* 0x0045401201007387 */ /* 0x0001e80000100a00 */
[----:B0-----:R-:W3:Y:S04]  /*6bf60*/  LDL.LU R18, [R1+0x1400] ;  /* 0x0014000001127983 */ /* 0x001ee80000300800 */
[----:B------:R-:W3:Y:S04]  /*6bf70*/  LDL.LU R19, [R1+0x1408] ;  /* 0x0014080001137983 */ /* 0x000ee80000300800 */
[----:B------:R0:W-:Y:S04]  /*6bf80*/  STL.64 [R1+0x4538], R16 ;  /* 0x0045381001007387 */ /* 0x0001e80000100a00 */
[----:B0-----:R-:W3:Y:S01]  /*6bf90*/  LDL.LU R17, [R1+0x13f8] ;  /* 0x0013f80001117983 */ /* 0x001ee20000300800 */
[C---:B--2---:R-:W-:Y:S08]  /*6bfa0*/  HMMA.16816.F32 R4, R28.reuse, R20, R4 ;  /* 0x000000141c04723c */ /* 0x044ff00000001804 */
        /* <DEDUP_REMOVED lines=30> */
[----:B--2---:R-:W-:Y:S01]  /*6c190*/  HMMA.16816.F32 R12, R28, R32, R12 ;  /* 0x000000201c0c723c */ /* 0x004fe2000000180c */
[----:B------:R-:W-:-:S02]  /*6c1a0*/  F2FP.F16.E4M3.UNPACK_B R28, R38 ;  /* 0x00000026ff1c723e */ /* 0x000fc400020006ff */
[----:B------:R-:W-:Y:S02]  /*6c1b0*/  F2FP.F16.E4M3.UNPACK_B R29, R39 ;  /* 0x00000027ff1d723e */ /* 0x000fe400020006ff */
[----:B------:R-:W-:Y:S02]  /*6c1c0*/  F2FP.F16.E4M3.UNPACK_B R30, R60 ;  /* 0x0000003cff1e723e */ /* 0x000fe400020006ff */
[----:B------:R-:W-:-:S07]  /*6c1d0*/  F2FP.F16.E4M3.UNPACK_B R31, R61 ;  /* 0x0000003dff1f723e */ /* 0x000fce00020006ff */
[C---:B------:R-:W-:Y:S05]  /*6c1e0*/  HMMA.16816.F32 R16, R28.reuse, R36, R44 ;  /* 0x000000241c10723c */ /* 0x040fea000000182c */
[----:B------:R-:W-:Y:S04]  /*6c1f0*/  STL.64 [R1+0x5d0], R12 ;  /* 0x0005d00c01007387 */ /* 0x000fe80000100a00 */
[----:B------:R0:W-:Y:S02]  /*6c200*/  STL.64 [R1+0x5d8], R14 ;  /* 0x0005d80e01007387 */ /* 0x0001e40000100a00 */
[C---:B0-----:R-:W-:Y:S02]  /*6c210*/  HMMA.16816.F32 R12, R28.reuse, R34, R40 ;  /* 0x000000221c0c723c */ /* 0x041fe40000001828 */
[----:B------:R-:W-:Y:S06]  /*6c220*/  STL.64 [R1+0x4548], R36 ;  /* 0x0045482401007387 */ /* 0x000fec0000100a00 */
[----:B------:R-:W-:Y:S04]  /*6c230*/  STL.64 [R1+0x5c0], R16 ;  /* 0x0005c01001007387 */ /* 0x000fe80000100a00 */
[----:B------:R0:W-:Y:S01]  /*6c240*/  STL.64 [R1+0x5c8], R18 ;  /* 0x0005c81201007387 */ /* 0x0001e20000100a00 */
[C---:B------:R-:W-:Y:S03]  /*6c250*/  HMMA.16816.F32 R20, R28.reuse, R2, R52 ;  /* 0x000000021c14723c */ /* 0x040fe60000001834 */
[----:B------:R-:W-:Y:S04]  /*6c260*/  STL.64 [R1+0x4568], R34 ;  /* 0x0045682201007387 */ /* 0x000fe80000100a00 */
[----:B------:R-:W-:Y:S01]  /*6c270*/  STL.64 [R1+0x4560], R32 ;  /* 0x0045602001007387 */ /* 0x000fe20000100a00 */
[C---:B0-----:R-:W-:Y:S03]  /*6c280*/  HMMA.16816.F32 R16, R28.reuse, R4, R48 ;  /* 0x000000041c10723c */ /* 0x041fe60000001830 */
[----:B------:R-:W-:Y:S04]  /*6c290*/  STL.64 [R1+0x5b0], R12 ;  /* 0x0005b00c01007387 */ /* 0x000fe80000100a00 */
[----:B------:R0:W-:Y:S02]  /*6c2a0*/  STL.64 [R1+0x5b8], R14 ;  /* 0x0005b80e01007387 */ /* 0x0001e40000100a00 */
[C---:B0-----:R-:W-:Y:S02]  /*6c2b0*/  HMMA.16816.F32 R12, R28.reuse, R6, R56 ;  /* 0x000000061c0c723c */ /* 0x041fe40000001838 */
        /* <DEDUP_REMOVED lines=74> */
[C---:B------:R-:W-:Y:S11]  /*6c760*/  HMMA.16816.F32 R16, R28.reuse, R14, R16 ;  /* 0x0000000e1c10723c */ /* 0x040ff60000001810 */
[----:B------:R0:W-:Y:S04]  /*6c770*/  STL.64 [R1+0x540], R36 ;  /* 0x0005402401007387 */ /* 0x0001e80000100a00 */
[----:B------:R-:W-:Y:S04]  /*6c780*/  STL.64 [R1+0x548], R38 ;  /* 0x0005482601007387 */ /* 0x000fe80000100a00 */
[----:B0-----:R-:W2:Y:S04]  /*6c790*/  LDL.LU.64 R36, [R1+0x4548] ;  /* 0x0045480001247983 */ /* 0x001ea80000300a00 */
        /* <DEDUP_REMOVED lines=11> */
[----:B------:R-:W-:Y:S11]  /*6c850*/  HMMA.16816.F32 R20, R28, R18, R20 ;  /* 0x000000121c14723c */ /* 0x000ff60000001814 */
[----:B------:R-:W-:Y:S04]  /*6c860*/  STL.64 [R1+0x520], R24 ;  /* 0x0005201801007387 */ /* 0x000fe80000100a00 */
[----:B------:R0:W-:Y:S04]  /*6c870*/  STL.64 [R1+0x528], R26 ;  /* 0x0005281a01007387 */ /* 0x0001e80000100a00 */
[----:B0-----:R-:W2:Y:S04]  /*6c880*/  LDL.LU.64 R26, [R1+0x4530] ;  /* 0x00453000011a7983 */ /* 0x001ea80000300a00 */
[----:B------:R-:W2:Y:S04]  /*6c890*/  LDL.LU.64 R24, [R1+0x4528] ;  /* 0x0045280001187983 */ /* 0x000ea80000300a00 */
        /* <DEDUP_REMOVED lines=10> */
[C---:B---3--:R-:W-:Y:S08]  /*6c940*/  HMMA.16816.F32 R12, R28.reuse, R20, R12 ;  /* 0x000000141c0c723c */ /* 0x048ff0000000180c */
[C---:B--2---:R-:W-:Y:S01]  /*6c950*/  HMMA.16816.F32 R8, R28.reuse, R22, R8 ;  /* 0x000000161c08723c */ /* 0x044fe20000001808 */
        /* <DEDUP_REMOVED lines=11> */
[----:B------:R-:W-:Y:S04]  /*6ca10*/  STL.64 [R1+0x44b0], R24 ;  /* 0x0044b01801007387 */ /* 0x000fe80000100a00 */
[----:B------:R-:W-:Y:S04]  /*6ca20*/  STL.64 [R1+0x4a0], R4 ;  /* 0x0004a00401007387 */ /* 0x000fe80000100a00 */
[----:B------:R4:W-:Y:S02]  /*6ca30*/  STL.64 [R1+0x4a8], R6 ;  /* 0x0004a80601007387 */ /* 0x0009e40000100a00 */
[----:B----4-:R-:W-:Y:S01]  /*6ca40*/  HMMA.16816.F32 R4, R28, R32, R48 ;  /* 0x000000201c04723c */ /* 0x010fe20000001830 */
[----:B------:R-:W-:-:S02]  /*6ca50*/  F2FP.F16.E4M3.UNPACK_B R28, R38 ;  /* 0x00000026ff1c723e */ /* 0x000fc400020006ff */
[----:B------:R-:W-:Y:S02]  /*6ca60*/  F2FP.F16.E4M3.UNPACK_B R29, R39 ;  /* 0x00000027ff1d723e */ /* 0x000fe400020006ff */
[----:B------:R-:W-:Y:S02]  /*6ca70*/  F2FP.F16.E4M3.UNPACK_B R30, R60 ;  /* 0x0000003cff1e723e */ /* 0x000fe400020006ff */
[----:B------:R-:W-:-:S12]  /*6ca80*/  F2FP.F16.E4M3.UNPACK_B R31, R61 ;  /* 0x0000003dff1f723e */ /* 0x000fd800020006ff */
[----:B------:R-:W-:Y:S04]  /*6ca90*/  STL.64 [R1+0x490], R4 ;  /* 0x0004900401007387 */ /* 0x000fe80000100a00 */
[----:B------:R0:W-:Y:S02]  /*6caa0*/  STL.64 [R1+0x498], R6 ;  /* 0x0004980601007387 */ /* 0x0001e40000100a00 */
[----:B0-----:R-:W-:Y:S02]  /*6cab0*/  HMMA.16816.F32 R4, R28, R36, R56 ;  /* 0x000000241c04723c */ /* 0x001fe40000001838 */
[----:B------:R-:W-:Y:S04]  /*6cac0*/  STL.64 [R1+0x44d0], R36 ;  /* 0x0044d02401007387 */ /* 0x000fe80000100a00 */
[----:B------:R-:W2:-:S13]  /*6cad0*/  LDL.LU R40, [R1+0x350] ;  /* 0x0003500001287983 */ /* 0x000e9a0000300800 */
[----:B------:R0:W-:Y:S04]  /*6cae0*/  STL.64 [R1+0x480], R4 ;  /* 0x0004800401007387 */ /* 0x0001e80000100a00 */
[----:B------:R1:W-:Y:S04]  /*6caf0*/  STL.64 [R1+0x488], R6 ;  /* 0x0004880601007387 */ /* 0x0003e80000100a00 */
        /* <DEDUP_REMOVED lines=123> */
[----:B---3--:R-:W-:Y:S03]  /*6d2b0*/  HMMA.16816.F32 R12, R28, R18, R12 ;  /* 0x000000121c0c723c */ /* 0x008fe6000000180c */
[----:B------:R-:W-:Y:S04]  /*6d2c0*/  STL.64 [R1+0x4438], R18 ;  /* 0x0044381201007387 */ /* 0x000fe80000100a00 */
[----:B------:R-:W-:-:S12]  /*6d2d0*/  STL.64 [R1+0x4430], R16 ;  /* 0x0044301001007387 */ /* 0x000fd80000100a00 */
[----:B------:R-:W-:Y:S04]  /*6d2e0*/  STL.64 [R1+0x3a0], R12 ;  /* 0x0003a00c01007387 */ /* 0x000fe80000100a00 */
[----:B------:R-:W-:Y:S01]  /*6d2f0*/  STL.64 [R1+0x3a8], R14 ;  /* 0x0003a80e01007387 */ /* 0x000fe20000100a00 */
[----:B------:R-:W-:Y:S02]  /*6d300*/  IMAD R39, R48, 0x100, R55 ;  /* 0x0000010030277824 */ /* 0x000fe400078e0237 */
[----:B------:R-:W-:Y:S02]  /*6d310*/  IMAD R60, R50, 0x100, R49 ;  /* 0x00000100323c7824 */ /* 0x000fe400078e0231 */
[----:B------:R-:W-:Y:S01]  /*6d320*/  IMAD R61, R0, 0x100, R51 ;  /* 0x00000100003d7824 */ /* 0x000fe200078e0233 */
[C---:B--2---:R-:W-:Y:S08]  /*6d330*/  HMMA.16816.F32 R8, R28.reuse, R20, R8 ;  /* 0x000000141c08723c */ /* 0x044ff00000001808 */
[C---:B------:R-:W-:Y:S01]  /*6d340*/  HMMA.16816.F32 R4, R28.reuse, R22, R4 ;  /* 0x000000161c04723c */ /* 0x040fe20000001804 */
[----:B------:R-:W-:Y:S10]  /*6d350*/  STL.64 [R1+0x4458], R22 ;  /* 0x0044581601007387 */ /* 0x000ff40000100a00 */
[----:B------:R-:W-:Y:S04]  /*6d360*/  STL.64 [R1+0x390], R8 ;  /* 0x0003900801007387 */ /* 0x000fe80000100a00 */
[----:B------:R4:W-:Y:S04]  /*6d370*/  STL.64 [R1+0x398], R10 ;  /* 0x0003980a01007387 */ /* 0x0009e80000100a00 */
[----:B------:R-:W-:Y:S04]  /*6d380*/  STL.64 [R1+0x4450], R20 ;  /* 0x0044501401007387 */ /* 0x000fe80000100a00 */
[----:B------:R-:W-:Y:S04]  /*6d390*/  STL.64 [R1+0x380], R4 ;  /* 0x0003800401007387 */ /* 0x000fe80000100a00 */
[----:B------:R0:W-:Y:S01]  /*6d3a0*/  STL.64 [R1+0x388], R6 ;  /* 0x0003880601007387 */ /* 0x0001e20000100a00 */
[C---:B----4-:R-:W-:Y:S08]  /*6d3b0*/  HMMA.16816.F32 R8, R28.reuse, R24, R44 ;  /* 0x000000181c08723c */ /* 0x050ff0000000182c */
        /* <DEDUP_REMOVED lines=36> */
[----:B------:R-:W2:Y:S01]  /*6d600*/  LDL.LU R51, [R1+0x33c] ;  /* 0x00033c0001337983 */ /* 0x000ea20000300800 */
[----:B------:R-:W-:-:S03]  /*6d610*/  IMAD R38, R54, 0x100, R53 ;  /* 0x0000010036267824 */ /* 0x000fc600078e0235 */
[----:B------:R-:W3:Y:S01]  /*6d620*/  LDL.LU R20, [R1+0x300] ;  /* 0x0003000001147983 */ /* 0x000ee20000300800 */
[----:B------:R-:W-:Y:S02]  /*6d630*/  F2FP.F16.E4M3.UNPACK_B R29, R39 ;  /* 0x00000027ff1d723e */ /* 0x000fe400020006ff */
[----:B------:R-:W-:Y:S02]  /*6d640*/  F2FP.F16.E4M3.UNPACK_B R30, R60 ;  /* 0x0000003cff1e723e */ /* 0x000fe400020006ff */
[----:B------:R-:W-:Y:S02]  /*6d650*/  F2FP.F16.E4M3.UNPACK_B R31, R61 ;  /* 0x0000003dff1f723e */ /* 0x000fe400020006ff */
[----:B------:R-:W-:Y:S01]  /*6d660*/  F2FP.F16.E4M3.UNPACK_B R28, R38 ;  /* 0x00000026ff1c723e */ /* 0x000fe200020006ff */
        /* <DEDUP_REMOVED lines=24> */
[----:B------:R-:W-:Y:S01]  /*6d7f0*/  STL [R1+0x4404], R33 ;  /* 0x0044042101007387 */ /* 0x000fe20000100800 */
[C---:B--2---:R-:W-:Y:S08]  /*6d800*/  HMMA.16816.F32 R48, R28.reuse, R36, R48 ;  /* 0x000000241c30723c */ /* 0x044ff00000001830 */
[C---:B---3--:R-:W-:Y:S08]  /*6d810*/  HMMA.16816.F32 R24, R28.reuse, R34, R24 ;  /* 0x000000221c18723c */ /* 0x048ff00000001818 */
[C---:B------:R-:W-:Y:S03]  /*6d820*/  HMMA.16816.F32 R4, R28.reuse, R2, R4 ;  /* 0x000000021c04723c */ /* 0x040fe60000001804 */
        /* <DEDUP_REMOVED lines=8> */
[----:B------:R-:W2:Y:S04]  /*6d8b0*/  LDL.LU.64 R24, [R1+0x4470] ;  /* 0x0044700001187983 */ /* 0x000ea80000300a00 */
[----:B------:R-:W-:Y:S04]  /*6d8c0*/  STL.64 [R1+0x310], R4 ;  /* 0x0003100401007387 */ /* 0x000fe80000100a00 */
[----:B------:R0:W-:Y:S04]  /*6d8d0*/  STL.64 [R1+0x318], R6 ;  /* 0x0003180601007387 */ /* 0x0001e80000100a00 */
[----:B0-----:R-:W2:Y:S04]  /*6d8e0*/  LDL.LU.64 R6, [R1+0x4468] ;  /* 0x0044680001067983 */ /* 0x001ea80000300a00 */
[----:B------:R-:W4:Y:S02]  /*6d8f0*/  LDL.LU.64 R4, [R1+0x4460] ;  /* 0x0044600001047983 */ /* 0x000f240000300a00 */
[C---:B----4-:R-:W-:Y:S08]  /*6d900*/  HMMA.16816.F32 R20, R28.reuse, R4, R20 ;  /* 0x000000041c14723c */ /* 0x050ff00000001814 */
[C---:B--2---:R-:W-:Y:S11]  /*6d910*/  HMMA.16816.F32 R8, R28.reuse, R6, R8 ;  /* 0x000000061c08723c */ /* 0x044ff60000001808 */
        /* <DEDUP_REMOVED lines=22> */
[----:B0-----:R-:W3:Y:S04]  /*6da80*/  LDL.LU.64 R14, [R1+0x4428] ;  /* 0x00442800010e7983 */ /* 0x001ee80000300a00 */
[----:B------:R-:W2:Y:S04]  /*6da90*/  LDL.LU.64 R12, [R1+0x4420] ;  /* 0x00442000010c7983 */ /* 0x000ea80000300a00 */
[----:B------:R-:W-:Y:S04]  /*6daa0*/  STL.64 [R1+0x43b0], R10 ;  /* 0x0043b00a01007387 */ /* 0x000fe80000100a00 */
[----:B------:R0:W-:Y:S04]  /*6dab0*/  STL.64 [R1+0x43a8], R8 ;  /* 0x0043a80801007387 */ /* 0x0001e80000100a00 */
[----:B0-----:R-:W2:Y:S04]  /*6dac0*/  LDL.LU R8, [R1+0x2b0] ;  /* 0x0002b00001087983 */ /* 0x001ea80000300800 */
[----:B------:R-:W2:Y:S04]  /*6dad0*/  LDL.LU R9, [R1+0x2b4] ;  /* 0x0002b40001097983 */ /* 0x000ea80000300800 */
[----:B------:R-:W2:Y:S04]  /*6dae0*/  LDL.LU R10, [R1+0x2b8] ;  /* 0x0002b800010a7983 */ /* 0x000ea80000300800 */
[----:B------:R-:W2:Y:S01]  /*6daf0*/  LDL.LU R11, [R1+0x2bc] ;  /* 0x0002bc00010b7983 */ /* 0x000ea20000300800 */
[C---:B---3--:R-:W-:Y:S08]  /*6db00*/  HMMA.16816.F32 R4, R28.reuse, R14, R4 ;  /* 0x0000000e1c04723c */ /* 0x048ff00000001804 */
[----:B--2---:R-:W-:Y:S01]  /*6db10*/  HMMA.16816.F32 R8, R28, R12, R8 ;  /* 0x0000000c1c08723c */ /* 0x004fe20000001808 */
[----:B------:R-:W-:-:S15]  /*6db20*/  STL.64 [R1+0x43d0], R14 ;  /* 0x0043d00e01007387 */ /* 0x000fde0000100a00 */
[----:B------:R-:W-:-:S03]  /*6db30*/  NOP ;  /* 0x0000000000007918 */ /* 0x000fc60000000000 */
[----:B------:R-:W-:Y:S04]  /*6db40*/  STL.64 [R1+0x2b0], R8 ;  /* 0x0002b00801007387 */ /* 0x000fe80000100a00 */
[----:B------:R0:W-:Y:S04]  /*6db50*/  STL.64 [R1+0x2b8], R10 ;  /* 0x0002b80a01007387 */ /* 0x0001e80000100a00 */
[----:B------:R-:W-:Y:S04]  /*6db60*/  STL.64 [R1+0x43c8], R12 ;  /* 0x0043c80c01007387 */ /* 0x000fe80000100a00 */
[----:B------:R-:W-:Y:S04]  /*6db70*/  STL.64 [R1+0x2a0], R4 ;  /* 0x0002a00401007387 */ /* 0x000fe80000100a00 */
[----:B------:R1:W-:Y:S01]  /*6db80*/  STL.64 [R1+0x2a8], R6 ;  /* 0x0002a80601007387 */ /* 0x0003e20000100a00 */
[C---:B0-----:R-:W-:Y:S08]  /*6db90*/  HMMA.16816.F32 R8, R28.reuse, R16, R44 ;  /* 0x000000101c08723c */ /* 0x041ff0000000182c */
[C---:B-1----:R-:W-:Y:S01]  /*6dba0*/  HMMA.16816.F32 R4, R28.reuse, R18, R40 ;  /* 0x000000121c04723c */ /* 0x042fe20000001828 */
        /* <DEDUP_REMOVED lines=17> */
[----:B------:R-:W-:Y:S04]  /*6dcc0*/  STL.64 [R1+0x250], R4 ;  /* 0x0002500401007387 */ /* 0x000fe80000100a00 */
[----:B------:R-:W-:Y:S04]  /*6dcd0*/  STL.64 [R1+0x258], R6 ;  /* 0x0002580601007387 */ /* 0x000fe80000100a00 */
        /* <DEDUP_REMOVED lines=53> */
[----:B----4-:R-:W-:Y:S01]  /*6e030*/  HMMA.16816.F32 R52, R28, R26, R52 ;  /* 0x0000001a1c34723c */ /* 0x010fe20000001834 */
[----:B--2---:R-:W-:-:S02]  /*6e040*/  IMAD R38, R38, 0x100, R37 ;  /* 0x0000010026267824 */ /* 0x004fc400078e0225 */
[----:B---3--:R-:W-:Y:S02]  /*6e050*/  IMAD R39, R39, 0x100, R32 ;  /* 0x0000010027277824 */ /* 0x008fe400078e0220 */
[----:B------:R-:W-:-:S14]  /*6e060*/  IMAD R60, R60, 0x100, R33 ;  /* 0x000001003c3c7824 */ /* 0x000fdc00078e0221 */
[----:B------:R-:W-:Y:S04]  /*6e070*/  STL.64 [R1+0x240], R52 ;  /* 0x0002403401007387 */ /* 0x000fe80000100a00 */
[----:B------:R0:W-:Y:S04]  /*6e080*/  STL.64 [R1+0x248], R54 ;  /* 0x0002483601007387 */ /* 0x0001e80000100a00 */
[----:B0-----:R-:W2:Y:S04]  /*6e090*/  LDL.LU.64 R54, [R1+0x4418] ;  /* 0x0044180001367983 */ /* 0x001ea80000300a00 */
[----:B------:R-:W2:Y:S04]  /*6e0a0*/  LDL.LU.64 R52, [R1+0x4410] ;  /* 0x0044100001347983 */ /* 0x000ea80000300a00 */
[----:B------:R-:W3:Y:S04]  /*6e0b0*/  LDL.LU R37, [R1+0x440c] ;  /* 0x00440c0001257983 */ /* 0x000ee80000300800 */
[----:B------:R-:W4:Y:S04]  /*6e0c0*/  LDL.LU R32, [R1+0x4408] ;  /* 0x0044080001207983 */ /* 0x000f280000300800 */
[----:B------:R-:W4:Y:S01]  /*6e0d0*/  LDL.LU R33, [R1+0x4404] ;  /* 0x0044040001217983 */ /* 0x000f220000300800 */
[----:B------:R-:W-:-:S03]  /*6e0e0*/  IMAD R61, R61, 0x100, R0 ;  /* 0x000001003d3d7824 */ /* 0x000fc600078e0200 */
[----:B------:R-:W2:Y:S01]  /*6e0f0*/  LDL.LU R0, [R1+0x4400] ;  /* 0x0044000001007983 */ /* 0x000ea20000300800 */
[----:B----4-:R-:W-:Y:S03]  /*6e100*/  HMMA.16816.F32 R28, R28, R32, R20 ;  /* 0x000000201c1c723c */ /* 0x010fe60000001814 */
[----:B------:R-:W4:Y:S04]  /*6e110*/  LDL.LU.64 R22, [R1+0x43f8] ;  /* 0x0043f80001167983 */ /* 0x000f280000300a00 */
[----:B------:R-:W4:-:S12]  /*6e120*/  LDL.LU.64 R20, [R1+0x43f0] ;  /* 0x0043f00001147983 */ /* 0x000f180000300a00 */
[----:B------:R0:W-:Y:S04]  /*6e130*/  STL.64 [R1+0x220], R28 ;  /* 0x0002201c01007387 */ /* 0x0001e80000100a00 */
[----:B------:R1:W-:Y:S01]  /*6e140*/  STL.64 [R1+0x228], R30 ;  /* 0x0002281e01007387 */ /* 0x0003e20000100a00 */
[----:B0-----:R-:W-:Y:S02]  /*6e150*/  F2FP.F16.E4M3.UNPACK_B R28, R38 ;  /* 0x00000026ff1c723e */ /* 0x001fe400020006ff */
[----:B------:R-:W-:Y:S02]  /*6e160*/  F2FP.F16.E4M3.UNPACK_B R29, R39 ;  /* 0x00000027ff1d723e */ /* 0x000fe400020006ff */
[----:B-1----:R-:W-:Y:S02]  /*6e170*/  F2FP.F16.E4M3.UNPACK_B R30, R60 ;  /* 0x0000003cff1e723e */ /* 0x002fe400020006ff */
[----:B------:R-:W-:-:S07]  /*6e180*/  F2FP.F16.E4M3.UNPACK_B R31, R61 ;  /* 0x0000003dff1f723e */ /* 0x000fce00020006ff */
[C---:B---3--:R-:W-:Y:S08]  /*6e190*/  HMMA.16816.F32 R36, R28.reuse, R36, R16 ;  /* 0x000000241c24723c */ /* 0x048ff00000001810 */
[C---:B------:R-:W-:Y:S08]  /*6e1a0*/  HMMA.16816.F32 R12, R28.reuse, R34, R12 ;  /* 0x000000221c0c723c */ /* 0x040ff0000000180c */
[----:B------:R-:W-:Y:S01]  /*6e1b0*/  HMMA.16816.F32 R4, R28, R2, R4 ;  /* 0x000000021c04723c */ /* 0x000fe20000001804 */
[----:B------:R-:W3:Y:S04]  /*6e1c0*/  LDL.LU.64 R18, [R1+0x43e8] ;  /* 0x0043e80001127983 */ /* 0x000ee80000300a00 */
[----:B------:R-:W3:Y:S04]  /*6e1d0*/  LDL.LU.64 R16, [R1+0x43e0] ;  /* 0x0043e00001107983 */ /* 0x000ee80000300a00 */
[----:B------:R0:W-:Y:S04]  /*6e1e0*/  STL.64 [R1+0x210], R36 ;  /* 0x0002102401007387 */ /* 0x0001e80000100a00 */
[----:B------:R1:W-:Y:S04]  /*6e1f0*/  STL.64 [R1+0x218], R38 ;  /* 0x0002182601007387 */ /* 0x0003e80000100a00 */
[----:B0-----:R-:W4:Y:S04]  /*6e200*/  LDL.LU R36, [R1] ;  /* 0x0000000001247983 */ /* 0x001f280000300800 */
[----:B------:R-:W4:Y:S04]  /*6e210*/  LDL.LU R37, [R1+0x4] ;  /* 0x0000040001257983 */ /* 0x000f280000300800 */
[----:B-1----:R-:W4:Y:S01]  /*6e220*/  LDL.LU R38, [R1+0x8] ;  /* 0x0000080001267983 */ /* 0x002f220000300800 */
[----:B--2---:R-:W-:-:S03]  /*6e230*/  IMAD.MOV.U32 R39, RZ, RZ, R0 ;  /* 0x000000ffff277224 */ /* 0x004fc600078e0000 */
[----:B------:R-:W2:Y:S04]  /*6e240*/  LDL.LU R0, [R1+0x43d8] ;  /* 0x0043d80001007983 */ /* 0x000ea80000300800 */
[----:B------:R-:W-:Y:S04]  /*6e250*/  STL.64 [R1+0x200], R12 ;  /* 0x0002000c01007387 */ /* 0x000fe80000100a00 */
[----:B------:R0:W-:Y:S04]  /*6e260*/  STL.64 [R1+0x208], R14 ;  /* 0x0002080e01007387 */ /* 0x0001e80000100a00 */
[----:B0-----:R-:W2:Y:S04]  /*6e270*/  LDL.LU.64 R14, [R1+0x43d0] ;  /* 0x0043d000010e7983 */ /* 0x001ea80000300a00 */
        /* <DEDUP_REMOVED lines=10> */
[----:B------:R-:W2:Y:S01]  /*6e320*/  LDL.LU.64 R8, [R1+0x43a8] ;  /* 0x0043a80001087983 */ /* 0x000ea20000300a00 */
[----:B------:R-:W-:Y:S03]  /*6e330*/  HMMA.16816.F32 R4, R28, R6, R40 ;  /* 0x000000061c04723c */ /* 0x000fe60000001828 */
[----:B------:R-:W3:Y:S04]  /*6e340*/  LDL.LU.64 R42, [R1+0x43a0] ;  /* 0x0043a000012a7983 */ /* 0x000ee80000300a00 */
[----:B------:R-:W3:-:S12]  /*6e350*/  LDL.LU.64 R40, [R1+0x4398] ;  /* 0x0043980001287983 */ /* 0x000ed80000300a00 */
[----:B------:R0:W-:Y:S04]  /*6e360*/  STL.64 [R1+0x1c0], R4 ;  /* 0x0001c00401007387 */ /* 0x0001e80000100a00 */
[----:B------:R1:W-:Y:S04]  /*6e370*/  STL.64 [R1+0x1c8], R6 ;  /* 0x0001c80601007387 */ /* 0x0003e80000100a00 */
[----:B0-----:R-:W3:Y:S04]  /*6e380*/  LDL.LU R4, [R1+0x30] ;  /* 0x0000300001047983 */ /* 0x001ee80000300800 */
[----:B------:R-:W3:Y:S04]  /*6e390*/  LDL.LU R5, [R1+0x34] ;  /* 0x0000340001057983 */ /* 0x000ee80000300800 */
[----:B-1----:R-:W3:Y:S04]  /*6e3a0*/  LDL.LU R6, [R1+0x38] ;  /* 0x0000380001067983 */ /* 0x002ee80000300800 */
[----:B------:R-:W3:Y:S01]  /*6e3b0*/  LDL.LU R7, [R1+0x3c] ;  /* 0x00003c0001077983 */ /* 0x000ee20000300800 */
[C---:B------:R-:W-:Y:S08]  /*6e3c0*/  HMMA.16816.F32 R48, R28.reuse, R12, R48 ;  /* 0x0000000c1c30723c */ /* 0x040ff00000001830 */
[C---:B------:R-:W-:Y:S08]  /*6e3d0*/  HMMA.16816.F32 R12, R28.reuse, R14, R56 ;  /* 0x0000000e1c0c723c */ /* 0x040ff00000001838 */
        /* <DEDUP_REMOVED lines=13> */
[----:B------:R-:W-:Y:S04]  /*6e4b0*/  STL.64 [R1+0x160], R48 ;  /* 0x0001603001007387 */ /* 0x000fe80000100a00 */
[----:B------:R0:W-:Y:S04]  /*6e4c0*/  STL.64 [R1+0x168], R50 ;  /* 0x0001683201007387 */ /* 0x0001e80000100a00 */
[----:B0-----:R-:W4:Y:S04]  /*6e4d0*/  LDL.LU.64 R50, [R1+0x4370] ;  /* 0x0043700001327983 */ /* 0x001f280000300a00 */
[----:B------:R-:W4:Y:S04]  /*6e4e0*/  LDL.LU.64 R48, [R1+0x4368] ;  /* 0x0043680001307983 */ /* 0x000f280000300a00 */
[----:B------:R-:W4:Y:S04]  /*6e4f0*/  LDL.LU.64 R58, [R1+0x4360] ;  /* 0x00436000013a7983 */ /* 0x000f280000300a00 */
[----:B------:R-:W4:Y:S01]  /*6e500*/  LDL.LU.64 R56, [R1+0x4358] ;  /* 0x0043580001387983 */ /* 0x000f220000300a00 */
[----:B------:R-:W-:Y:S01]  /*6e510*/  IMAD.MOV.U32 R11, RZ, RZ, R0 ;  /* 0x000000ffff0b7224 */ /* 0x000fe200078e0000 */
[C---:B---3--:R-:W-:Y:S02]  /*6e520*/  HMMA.16816.F32 R4, R28.reuse, R16, R4 ;  /* 0x000000101c04723c */ /* 0x048fe40000001804 */
[----:B------:R-:W3:Y:S04]  /*6e530*/  LDL.LU R16, [R1+0x1478] ;  /* 0x0014780001107983 */ /* 0x000ee80000300800 */
[----:B------:R-:W-:Y:S04]  /*6e540*/  STL.64 [R1+0x140], R12 ;  /* 0x0001400c01007387 */ /* 0x000fe80000100a00 */
[----:B------:R-:W-:Y:S04]  /*6e550*/  STL.64 [R1+0x148], R14 ;  /* 0x0001480e01007387 */ /* 0x000fe80000100a00 */
[----:B------:R-:W3:Y:S05]  /*6e560*/  LDL.LU R2, [R1+0x1474] ;  /* 0x0014740001027983 */ /* 0x000eea0000300800 */
[----:B------:R-:W-:Y:S04]  /*6e570*/  STL.64 [R1+0x120], R4 ;  /* 0x0001200401007387 */ /* 0x000fe80000100a00 */
[----:B------:R0:W-:Y:S04]  /*6e580*/  STL.64 [R1+0x128], R6 ;  /* 0x0001280601007387 */ /* 0x0001e80000100a00 */
[----:B------:R-:W3:Y:S04]  /*6e590*/  LDL.LU R17, [R1+0x1480] ;  /* 0x0014800001117983 */ /* 0x000ee80000300800 */
[----:B------:R-:W3:Y:S04]  /*6e5a0*/  LDL.LU R3, [R1+0x147c] ;  /* 0x00147c0001037983 */ /* 0x000ee80000300800 */
        /* <DEDUP_REMOVED lines=8> */
[----:B------:R-:W-:Y:S04]  /*6e630*/  STL.64 [R1+0xc0], R12 ;  /* 0x0000c00c01007387 */ /* 0x000fe80000100a00 */
[----:B------:R-:W-:Y:S04]  /*6e640*/  STL.64 [R1+0xc8], R14 ;  /* 0x0000c80e01007387 */ /* 0x000fe80000100a00 */
[----:B------:R0:W-:Y:S01]  /*6e650*/  STL [R1+0x88], R10 ;  /* 0x0000880a01007387 */ /* 0x0001e20000100800 */
[----:B------:R-:W-:-:S02]  /*6e660*/  IMAD.MOV.U32 R0, RZ, RZ, R11 ;  /* 0x000000ffff007224 */ /* 0x000fc400078e000b */
[C---:B0-----:R-:W-:Y:S08]  /*6e670*/  HMMA.16816.F32 R8, R28.reuse, R24, R48 ;  /* 0x000000181c08723c */ /* 0x041ff00000001830 */
[----:B------:R-:W-:Y:S01]  /*6e680*/  HMMA.16816.F32 R12, R28, R22, R56 ;  /* 0x000000161c0c723c */ /* 0x000fe20000001838 */
[----:B------:R-:W-:Y:S10]  /*6e690*/  STL [R1+0x3fc0], R0 ;  /* 0x003fc00001007387 */ /* 0x000ff40000100800 */
[----:B------:R-:W-:Y:S08]  /*6e6a0*/  STL.64 [R1], R8 ;  /* 0x0000000801007387 */ /* 0x000ff00000100a00 */
[----:B------:R0:W-:Y:S04]  /*6e6b0*/  STL.64 [R1+0x40], R12 ;  /* 0x0000400c01007387 */ /* 0x0001e80000100a00 */
[----:B------:R1:W-:Y:S04]  /*6e6c0*/  STL.64 [R1+0x48], R14 ;  /* 0x0000480e01007387 */ /* 0x0003e80000100a00 */
[----:B------:R2:W-:Y:S04]  /*6e6d0*/  STL [R1+0x8], R10 ;  /* 0x0000080a01007387 */ /* 0x0005e80000100800 */
[----:B------:R-:W4:Y:S04]  /*6e6e0*/  LDL.LU R36, [R1+0xe20] ;  /* 0x000e200001247983 */ /* 0x000f280000300800 */
[----:B------:R-:W4:Y:S04]  /*6e6f0*/  LDL.LU R37, [R1+0xe24] ;  /* 0x000e240001257983 */ /* 0x000f280000300800 */
[----:B------:R-:W4:Y:S01]  /*6e700*/  LDL.LU R34, [R1+0xe10] ;  /* 0x000e100001227983 */ /* 0x000f220000300800 */
[----:B0-----:R-:W-:-:S02]  /*6e710*/  IMAD.MOV.U32 R12, RZ, RZ, R40 ;  /* 0x000000ffff0c7224 */ /* 0x001fc400078e0028 */
[----:B------:R-:W-:Y:S01]  /*6e720*/  IMAD.MOV.U32 R13, RZ, RZ, R44 ;  /* 0x000000ffff0d7224 */ /* 0x000fe200078e002c */
[----:B------:R-:W4:Y:S04]  /*6e730*/  LDL.LU R40, [R1+0x4354] ;  /* 0x0043540001287983 */ /* 0x000f280000300800 */
[----:B------:R-:W4:Y:S01]  /*6e740*/  LDL.LU R44, [R1+0x4350] ;  /* 0x00435000012c7983 */ /* 0x000f220000300800 */
[----:B-1----:R-:W-:Y:S02]  /*6e750*/  IMAD.MOV.U32 R14, RZ, RZ, R45 ;  /* 0x000000ffff0e7224 */ /* 0x002fe400078e002d */
[----:B------:R-:W-:Y:S01]  /*6e760*/  IMAD.MOV.U32 R15, RZ, RZ, R46 ;  /* 0x000000ffff0f7224 */ /* 0x000fe200078e002e */
[----:B------:R-:W4:Y:S04]  /*6e770*/  LDL.LU R45, [R1+0x434c] ;  /* 0x00434c00012d7983 */ /* 0x000f280000300800 */
[----:B------:R-:W4:Y:S04]  /*6e780*/  LDL.LU R46, [R1+0x4348] ;  /* 0x00434800012e7983 */ /* 0x000f280000300800 */
[----:B------:R-:W4:Y:S04]  /*6e790*/  LDL.LU R35, [R1+0xe14] ;  /* 0x000e140001237983 */ /* 0x000f280000300800 */
[----:B------:R-:W4:Y:S01]  /*6e7a0*/  LDL.LU R61, [R1+0xe00] ;  /* 0x000e0000013d7983 */ /* 0x000f220000300800 */
[----:B------:R-:W-:-:S02]  /*6e7b0*/  IMAD.MOV.U32 R8, RZ, RZ, R47 ;  /* 0x000000ffff087224 */ /* 0x000fc400078e002f */
[----:B------:R-:W-:Y:S01]  /*6e7c0*/  IMAD.MOV.U32 R9, RZ, RZ, R41 ;  /* 0x000000ffff097224 */ /* 0x000fe200078e0029 */
[----:B------:R-:W4:Y:S01]  /*6e7d0*/  LDL.LU R47, [R1+0x4344] ;  /* 0x00434400012f7983 */ /* 0x000f220000300800 */
[----:B------:R-:W-:-:S03]  /*6e7e0*/  IMAD.MOV.U32 R0, RZ, RZ, R11 ;  /* 0x000000ffff007224 */ /* 0x000fc600078e000b */
[----:B------:R-:W4:Y:S01]  /*6e7f0*/  LDL.LU R41, [R1+0x4340] ;  /* 0x0043400001297983 */ /* 0x000f220000300800 */
[----:B--2---:R-:W-:Y:S02]  /*6e800*/  IMAD.MOV.U32 R10, RZ, RZ, R42 ;  /* 0x000000ffff0a7224 */ /* 0x004fe400078e002a */
[----:B------:R-:W-:Y:S01]  /*6e810*/  IMAD.MOV.U32 R11, RZ, RZ, R43 ;  /* 0x000000ffff0b7224 */ /* 0x000fe200078e002b */
[----:B------:R-:W2:Y:S04]  /*6e820*/  LDL.LU R42, [R1+0x433c] ;  /* 0x00433c00012a7983 */ /* 0x000ea80000300800 */
[----:B------:R-:W2:Y:S04]  /*6e830*/  LDL.LU R43, [R1+0x4338] ;  /* 0x00433800012b7983 */ /* 0x000ea80000300800 */
[----:B------:R-:W2:Y:S04]  /*6e840*/  LDL.LU R60, [R1+0xe04] ;  /* 0x000e0400013c7983 */ /* 0x000ea80000300800 */
[----:B------:R-:W2:Y:S04]  /*6e850*/  LDL.LU R39, [R1+0xdf0] ;  /* 0x000df00001277983 */ /* 0x000ea80000300800 */
[----:B------:R-:W2:Y:S01]  /*6e860*/  LDL.LU R38, [R1+0xdf4] ;  /* 0x000df40001267983 */ /* 0x000ea20000300800 */
[----:B---3--:R-:W-:-:S02]  /*6e870*/  IMAD R2, R2, 0x100, R16 ;  /* 0x0000010002027824 */ /* 0x008fc400078e0210 */
[----:B------:R-:W-:Y:S02]  /*6e880*/  IMAD R3, R3, 0x100, R17 ;  /* 0x0000010003037824 */ /* 0x000fe400078e0211 */
[----:B------:R-:W-:Y:S02]  /*6e890*/  IMAD R4, R4, 0x100, R6 ;  /* 0x0000010004047824 */ /* 0x000fe400078e0206 */
[----:B------:R-:W-:Y:S01]  /*6e8a0*/  IMAD R5, R5, 0x100, R7 ;  /* 0x0000010005057824 */ /* 0x000fe200078e0207 */
[----:B------:R-:W-:Y:S01]  /*6e8b0*/  STL [R1+0x4178], R0 ;  /* 0x0041780001007387 */ /* 0x000fe20000100800 */
[----:B----4-:R-:W-:Y:S02]  /*6e8c0*/  F2FP.F16.E4M3.UNPACK_B R36, R36.H1 ;  /* 0x00000024ff24723e */ /* 0x010fe400030006ff */
[----:B------:R-:W-:Y:S02]  /*6e8d0*/  F2FP.F16.E4M3.UNPACK_B R37, R37.H1 ;  /* 0x00000025ff25723e */ /* 0x000fe400030006ff */
[----:B------:R-:W-:-:S02]  /*6e8e0*/  F2FP.F16.E4M3.UNPACK_B R34, R34.H1 ;  /* 0x00000022ff22723e */ /* 0x000fc400030006ff */
[----:B------:R-:W-:Y:S01]  /*6e8f0*/  F2FP.F16.E4M3.UNPACK_B R35, R35.H1 ;  /* 0x00000023ff23723e */ /* 0x000fe200030006ff */
[C---:B------:R-:W-:Y:S08]  /*6e900*/  HMMA.16816.F32 R44, R28.reuse, R26, R44 ;  /* 0x0000001a1c2c723c */ /* 0x040ff0000000182c */
[----:B--2---:R-:W-:Y:S01]  /*6e910*/  HMMA.16816.F32 R40, R28, R32, R40 ;  /* 0x000000201c28723c */ /* 0x004fe20000001828 */
[----:B------:R-:W-:-:S02]  /*6e920*/  F2FP.F16.E4M3.UNPACK_B R28, R2 ;  /* 0x00000002ff1c723e */ /* 0x000fc400020006ff */
[----:B------:R-:W-:Y:S02]  /*6e930*/  F2FP.F16.E4M3.UNPACK_B R29, R3 ;  /* 0x00000003ff1d723e */ /* 0x000fe400020006ff */
[----:B------:R-:W-:Y:S02]  /*6e940*/  F2FP.F16.E4M3.UNPACK_B R30, R4 ;  /* 0x00000004ff1e723e */ /* 0x000fe400020006ff */
[----:B------:R-:W-:Y:S02]  /*6e950*/  F2FP.F16.E4M3.UNPACK_B R31, R5 ;  /* 0x00000005ff1f723e */ /* 0x000fe400020006ff */
[----:B------:R-:W-:Y:S02]  /*6e960*/  F2FP.F16.E4M3.UNPACK_B R2, R61.H1 ;  /* 0x0000003dff02723e */ /* 0x000fe400030006ff */
[----:B------:R-:W-:-:S03]  /*6e970*/  F2FP.F16.E4M3.UNPACK_B R3, R60.H1 ;  /* 0x0000003cff03723e */ /* 0x000fc600030006ff */
[C---:B------:R-:W-:Y:S08]  /*6e980*/  HMMA.16816.F32 R48, R28.reuse, R36, R52 ;  /* 0x000000241c30723c */ /* 0x040ff00000001834 */
[C---:B------:R-:W-:Y:S08]  /*6e990*/  HMMA.16816.F32 R52, R28.reuse, R34, R12 ;  /* 0x000000221c34723c */ /* 0x040ff0000000180c */
[----:B------:R-:W-:Y:S01]  /*6e9a0*/  HMMA.16816.F32 R56, R28, R2, R8 ;  /* 0x000000021c38723c */ /* 0x000fe20000001808 */
[----:B------:R-:W-:Y:S04]  /*6e9b0*/  STL.64 [R1+0x3f68], R46 ;  /* 0x003f682e01007387 */ /* 0x000fe80000100a00 */
[----:B------:R-:W-:Y:S04]  /*6e9c0*/  STL.64 [R1+0x3f60], R44 ;  /* 0x003f602c01007387 */ /* 0x000fe80000100a00 */
[----:B------:R-:W-:Y:S04]  /*6e9d0*/  STL [R1+0x3f5c], R40 ;  /* 0x003f5c2801007387 */ /* 0x000fe80000100800 */
[----:B------:R-:W-:Y:S04]  /*6e9e0*/  STL [R1+0x3f58], R41 ;  /* 0x003f582901007387 */ /* 0x000fe80000100800 */
[----:B------:R-:W-:Y:S04]  /*6e9f0*/  STL [R1+0x3f54], R42 ;  /* 0x003f542a01007387 */ /* 0x000fe80000100800 */
[----:B------:R-:W-:Y:S04]  /*6ea00*/  STL [R1+0x3f50], R43 ;  /* 0x003f502b01007387 */ /* 0x000fe80000100800 */
[----:B------:R-:W-:Y:S04]  /*6ea10*/  STL.64 [R1+0x3f78], R50 ;  /* 0x003f783201007387 */ /* 0x000fe80000100a00 */
[----:B------:R-:W-:Y:S04]  /*6ea20*/  STL.64 [R1+0x3f70], R48 ;  /* 0x003f703001007387 */ /* 0x000fe80000100a00 */
[----:B------:R-:W-:Y:S04]  /*6ea30*/  STL.64 [R1+0x3f88], R54 ;  /* 0x003f883601007387 */ /* 0x000fe80000100a00 */
[----:B------:R0:W-:Y:S04]  /*6ea40*/  STL.64 [R1+0x3f80], R52 ;  /* 0x003f803401007387 */ /* 0x0001e80000100a00 */
[----:B------:R-:W-:Y:S04]  /*6ea50*/  STL.64 [R1+0x3f98], R58 ;  /* 0x003f983a01007387 */ /* 0x000fe80000100a00 */
[----:B------:R-:W-:Y:S04]  /*6ea60*/  STL.64 [R1+0x3f90], R56 ;  /* 0x003f903801007387 */ /* 0x000fe80000100a00 */
[----:B------:R-:W2:Y:S04]  /*6ea70*/  LDL.LU R24, [R1+0x190] ;  /* 0x0001900001187983 */ /* 0x000ea80000300800 */
[----:B------:R-:W2:Y:S04]  /*6ea80*/  LDL.LU R25, [R1+0x194] ;  /* 0x0001940001197983 */ /* 0x000ea80000300800 */
[----:B------:R-:W2:Y:S04]  /*6ea90*/  LDL.LU R26, [R1+0x198] ;  /* 0x00019800011a7983 */ /* 0x000ea80000300800 */
[----:B------:R-:W2:Y:S04]  /*6eaa0*/  LDL.LU R27, [R1+0x19c] ;  /* 0x00019c00011b7983 */ /* 0x000ea80000300800 */
[----:B0-----:R-:W3:Y:S04]  /*6eab0*/  LDL.LU R52, [R1+0xa0] ;  /* 0x0000a00001347983 */ /* 0x001ee80000300800 */
[----:B------:R-:W3:Y:S04]  /*6eac0*/  LDL.LU R53, [R1+0xa4] ;  /* 0x0000a40001357983 */ /* 0x000ee80000300800 */
[----:B------:R-:W3:Y:S04]  /*6ead0*/  LDL.LU R54, [R1+0xa8] ;  /* 0x0000a80001367983 */ /* 0x000ee80000300800 */
        /* <DEDUP_REMOVED lines=31> */
[----:B------:R-:W-:-:S03]  /*6ecd0*/  F2FP.F16.E4M3.UNPACK_B R4, R39.H1 ;  /* 0x00000027ff04723e */ /* 0x000fc600030006ff */
[----:B------:R-:W2:Y:S04]  /*6ece0*/  LDL.LU R23, [R1+0x1bc] ;  /* 0x0001bc0001177983 */ /* 0x000ea80000300800 */
[----:B------:R-:W2:Y:S01]  /*6ecf0*/  LDL.LU R39, [R1+0xda4] ;  /* 0x000da40001277983 */ /* 0x000ea20000300800 */
[----:B------:R-:W-:-:S03]  /*6ed00*/  F2FP.F16.E4M3.UNPACK_B R5, R38.H1 ;  /* 0x00000026ff05723e */ /* 0x000fc600030006ff */
[----:B------:R-:W2:Y:S04]  /*6ed10*/  LDL.LU R38, [R1+0xd90] ;  /* 0x000d900001267983 */ /* 0x000ea80000300800 */
[----:B---3--:R-:W-:Y:S01]  /*6ed20*/  HMMA.16816.F32 R52, R28, R4, R52 ;  /* 0x000000041c34723c */ /* 0x008fe20000001834 */
[----:B----4-:R-:W-:Y:S02]  /*6ed30*/  F2FP.F16.E4M3.UNPACK_B R6, R6.H1 ;  /* 0x00000006ff06723e */ /* 0x010fe400030006ff */
[----:B--2---:R-:W-:Y:S02]  /*6ed40*/  F2FP.F16.E4M3.UNPACK_B R7, R7.H1 ;  /* 0x00000007ff07723e */ /* 0x004fe400030006ff */
[----:B------:R-:W-:Y:S02]  /*6ed50*/  F2FP.F16.E4M3.UNPACK_B R8, R8.H1 ;  /* 0x00000008ff08723e */ /* 0x000fe400030006ff */
[----:B------:R-:W-:-:S12]  /*6ed60*/  F2FP.F16.E4M3.UNPACK_B R9, R9.H1 ;  /* 0x00000009ff09723e */ /* 0x000fd800030006ff */
[----:B------:R-:W-:Y:S04]  /*6ed70*/  STL.64 [R1+0x10], R52 ;  /* 0x0000103401007387 */ /* 0x000fe80000100a00 */
[----:B------:R0:W-:Y:S04]  /*6ed80*/  STL.64 [R1+0x18], R54 ;  /* 0x0000183601007387 */ /* 0x0001e80000100a00 */
[----:B------:R-:W-:Y:S04]  /*6ed90*/  STL.64 [R1+0x4320], R6 ;  /* 0x0043200601007387 */ /* 0x000fe80000100a00 */
[----:B------:R1:W-:Y:S01]  /*6eda0*/  STL.64 [R1+0x4318], R4 ;  /* 0x0043180401007387 */ /* 0x0003e20000100a00 */
[C---:B0-----:R-:W-:Y:S08]  /*6edb0*/  HMMA.16816.F32 R52, R28.reuse, R6, R40 ;  /* 0x000000061c34723c */ /* 0x041ff00000001828 */
[----:B-1----:R-:W-:Y:S01]  /*6edc0*/  HMMA.16816.F32 R4, R28, R8, R48 ;  /* 0x000000081c04723c */ /* 0x002fe20000001830 */
[----:B------:R-:W-:-:S02]  /*6edd0*/  F2FP.F16.E4M3.UNPACK_B R10, R10.H1 ;  /* 0x0000000aff0a723e */ /* 0x000fc400030006ff */
[----:B------:R-:W-:-:S08]  /*6ede0*/  F2FP.F16.E4M3.UNPACK_B R11, R11.H1 ;  /* 0x0000000bff0b723e */ /* 0x000fd000030006ff */
[----:B------:R-:W-:Y:S02]  /*6edf0*/  IMAD.MOV.U32 R42, RZ, RZ, R54 ;  /* 0x000000ffff2a7224 */ /* 0x000fe400078e0036 */
[----:B------:R-:W-:Y:S02]  /*6ee00*/  IMAD.MOV.U32 R43, RZ, RZ, R55 ;  /* 0x000000ffff2b7224 */ /* 0x000fe400078e0037 */
[----:B------:R-:W-:Y:S02]  /*6ee10*/  IMAD.MOV.U32 R40, RZ, RZ, R52 ;  /* 0x000000ffff287224 */ /* 0x000fe400078e0034 */
[----:B------:R-:W-:Y:S01]  /*6ee20*/  IMAD.MOV.U32 R41, RZ, RZ, R53 ;  /* 0x000000ffff297224 */ /* 0x000fe200078e0035 */
        /* <DEDUP_REMOVED lines=10> */
[----:B------:R0:W-:Y:S02]  /*6eed0*/  STL.64 [R1+0x58], R6 ;  /* 0x0000580601007387 */ /* 0x0001e40000100a00 */
[----:B0-----:R-:W-:Y:S01]  /*6eee0*/  HMMA.16816.F32 R4, R28, R12, R16 ;  /* 0x0000000c1c04723c */ /* 0x001fe20000001810 */
[----:B------:R-:W-:-:S02]  /*6eef0*/  F2FP.F16.E4M3.UNPACK_B R14, R15.H1 ;  /* 0x0000000fff0e723e */ /* 0x000fc400030006ff */
[----:B------:R-:W-:Y:S02]  /*6ef00*/  F2FP.F16.E4M3.UNPACK_B R15, R61.H1 ;  /* 0x0000003dff0f723e */ /* 0x000fe400030006ff */
[----:B------:R-:W-:-:S14]  /*6ef10*/  F2FP.F16.E4M3.UNPACK_B R16, R60.H1 ;  /* 0x0000003cff10723e */ /* 0x000fdc00030006ff */
[----:B------:R-:W-:Y:S04]  /*6ef20*/  STL.64 [R1+0x60], R4 ;  /* 0x0000600401007387 */ /* 0x000fe80000100a00 */
[----:B------:R0:W-:Y:S02]  /*6ef30*/  STL.64 [R1+0x68], R6 ;  /* 0x0000680601007387 */ /* 0x0001e40000100a00 */
[----:B0-----:R-:W-:Y:S01]  /*6ef40*/  HMMA.16816.F32 R4, R28, R14, R24 ;  /* 0x0000000e1c04723c */ /* 0x001fe20000001818 */
[----:B------:R-:W-:Y:S01]  /*6ef50*/  F2FP.F16.E4M3.UNPACK_B R17, R39.H1 ;  /* 0x00000027ff11723e */ /* 0x000fe200030006ff */
[----:B------:R-:W-:Y:S04]  /*6ef60*/  STL.64 [R1+0x42e8], R14 ;  /* 0x0042e80e01007387 */ /* 0x000fe80000100a00 */
[----:B------:R-:W-:-:S13]  /*6ef70*/  STL.64 [R1+0x42e0], R12 ;  /* 0x0042e00c01007387 */ /* 0x000fda0000100a00 */
        /* <DEDUP_REMOVED lines=54> */
[----:B--2---:R-:W-:-:S02]  /*6f2e0*/  F2FP.F16.E4M3.UNPACK_B R19, R19.H1 ;  /* 0x00000013ff13723e */ /* 0x004fc400030006ff */
[----:B---3--:R-:W-:Y:S02]  /*6f2f0*/  F2FP.F16.E4M3.UNPACK_B R20, R20.H1 ;  /* 0x00000014ff14723e */ /* 0x008fe400030006ff */
[----:B----4-:R-:W-:-:S03]  /*6f300*/  F2FP.F16.E4M3.UNPACK_B R21, R21.H1 ;  /* 0x00000015ff15723e */ /* 0x010fc600030006ff */
[C---:B------:R-:W-:Y:S08]  /*6f310*/  HMMA.16816.F32 R12, R28.reuse, R18, R12 ;  /* 0x000000121c0c723c */ /* 0x040ff0000000180c */
[----:B------:R-:W-:Y:S01]  /*6f320*/  HMMA.16816.F32 R8, R28, R20, R8 ;  /* 0x000000141c08723c */ /* 0x000fe20000001808 */
[----:B------:R-:W-:Y:S01]  /*6f330*/  F2FP.F16.E4M3.UNPACK_B R22, R22.H1 ;  /* 0x00000016ff16723e */ /* 0x000fe200030006ff */
[----:B------:R-:W-:Y:S01]  /*6f340*/  STL.64 [R1+0x42c8], R18 ;  /* 0x0042c81201007387 */ /* 0x000fe20000100a00 */
[----:B------:R-:W-:-:S03]  /*6f350*/  F2FP.F16.E4M3.UNPACK_B R23, R23.H1 ;  /* 0x00000017ff17723e */ /* 0x000fc600030006ff */
[----:B------:R-:W-:Y:S01]  /*6f360*/  STL.64 [R1+0x42c0], R16 ;  /* 0x0042c01001007387 */ /* 0x000fe20000100a00 */
[----:B------:R-:W-:Y:S02]  /*6f370*/  F2FP.F16.E4M3.UNPACK_B R24, R24.H1 ;  /* 0x00000018ff18723e */ /* 0x000fe400030006ff */
[----:B------:R-:W-:Y:S02]  /*6f380*/  F2FP.F16.E4M3.UNPACK_B R25, R25.H1 ;  /* 0x00000019ff19723e */ /* 0x000fe400030006ff */
[----:B------:R-:W-:Y:S04]  /*6f390*/  STL.64 [R1+0xa0], R12 ;  /* 0x0000a00c01007387 */ /* 0x000fe80000100a00 */
[----:B------:R-:W-:Y:S04]  /*6f3a0*/  STL.64 [R1+0xa8], R14 ;  /* 0x0000a80e01007387 */ /* 0x000fe80000100a00 */
[----:B------:R-:W-:Y:S04]  /*6f3b0*/  STL.64 [R1+0xb0], R8 ;  /* 0x0000b00801007387 */ /* 0x000fe80000100a00 */
[----:B------:R0:W-:Y:S01]  /*6f3c0*/  STL.64 [R1+0xb8], R10 ;  /* 0x0000b80a01007387 */ /* 0x0001e20000100a00 */
[C---:B------:R-:W-:Y:S08]  /*6f3d0*/  HMMA.16816.F32 R4, R28.reuse, R24, R4 ;  /* 0x000000181c04723c */ /* 0x040ff00000001804 */
[----:B0-----:R-:W-:Y:S01]  /*6f3e0*/  HMMA.16816.F32 R8, R28, R22, R40 ;  /* 0x000000161c08723c */ /* 0x001fe20000001828 */
[----:B------:R-:W-:-:S02]  /*6f3f0*/  F2FP.F16.E4M3.UNPACK_B R26, R26.H1 ;  /* 0x0000001aff1a723e */ /* 0x000fc400030006ff */
[----:B------:R-:W-:Y:S01]  /*6f400*/  F2FP.F16.E4M3.UNPACK_B R27, R27.H1 ;  /* 0x0000001bff1b723e */ /* 0x000fe200030006ff */
[----:B------:R-:W-:Y:S04]  /*6f410*/  STL.64 [R1+0x42b8], R22 ;  /* 0x0042b81601007387 */ /* 0x000fe80000100a00 */
[----:B------:R-:W-:Y:S11]  /*6f420*/  STL.64 [R1+0x42b0], R20 ;  /* 0x0042b01401007387 */ /* 0x000ff60000100a00 */
        /* <DEDUP_REMOVED lines=8> */
[----:B------:R-:W-:Y:S01]  /*6f4b0*/  STL.64 [R1+0x42d0], R24 ;  /* 0x0042d01801007387 */ /* 0x000fe20000100a00 */
[----:B------:R-:W-:Y:S02]  /*6f4c0*/  IMAD R38, R38, 0x100, R53 ;  /* 0x0000010026267824 */ /* 0x000fe400078e0235 */
[----:B------:R-:W-:Y:S02]  /*6f4d0*/  IMAD R39, R39, 0x100, R54 ;  /* 0x0000010027277824 */ /* 0x000fe400078e0236 */
[----:B------:R-:W-:-:S02]  /*6f4e0*/  IMAD R60, R60, 0x100, R55 ;  /* 0x000001003c3c7824 */ /* 0x000fc400078e0237 */
[----:B------:R-:W-:-:S04]  /*6f4f0*/  IMAD R61, R61, 0x100, R0 ;  /* 0x000001003d3d7824 */ /* 0x000fc800078e0200 */
[----:B------:R-:W-:Y:S04]  /*6f500*/  STL.64 [R1+0x7b0], R4 ;  /* 0x0007b00401007387 */ /* 0x000fe80000100a00 */
[----:B------:R0:W-:Y:S02]  /*6f510*/  STL.64 [R1+0x7b8], R6 ;  /* 0x0007b80601007387 */ /* 0x0001e40000100a00 */
[----:B0-----:R-:W-:Y:S01]  /*6f520*/  HMMA.16816.F32 R4, R28, R32, R48 ;  /* 0x000000201c04723c */ /* 0x001fe20000001830 */
[----:B------:R-:W-:Y:S02]  /*6f530*/  F2FP.F16.E4M3.UNPACK_B R28, R38 ;  /* 0x00000026ff1c723e */ /* 0x000fe400020006ff */
[----:B------:R-:W-:Y:S02]  /*6f540*/  F2FP.F16.E4M3.UNPACK_B R29, R39 ;  /* 0x00000027ff1d723e */ /* 0x000fe400020006ff */
[----:B------:R-:W-:-:S02]  /*6f550*/  F2FP.F16.E4M3.UNPACK_B R30, R60 ;  /* 0x0000003cff1e723e */ /* 0x000fc400020006ff */
        /* <DEDUP_REMOVED lines=185> */
[----:B-1----:R-:W3:Y:S04]  /*700f0*/  LDL.LU R56, [R1+0x8c0] ;  /* 0x0008c00001387983 */ /* 0x002ee80000300800 */
[----:B------:R-:W3:Y:S04]  /*70100*/  LDL.LU R57, [R1+0x8c4] ;  /* 0x0008c40001397983 */ /* 0x000ee80000300800 */
[----:B------:R-:W3:Y:S04]  /*70110*/  LDL.LU R58, [R1+0x8c8] ;  /* 0x0008c800013a7983 */ /* 0x000ee80000300800 */
        /* <DEDUP_REMOVED lines=8> */
[----:B------:R-:W4:Y:S01]  /*701a0*/  LDL.LU R7, [R1+0x8bc] ;  /* 0x0008bc0001077983 */ /* 0x000f220000300800 */
[----:B------:R-:W-:Y:S01]  /*701b0*/  IMAD R38, R54, 0x100, R53 ;  /* 0x0000010036267824 */ /* 0x000fe200078e0235 */
[----:B------:R-:W-:-:S02]  /*701c0*/  F2FP.F16.E4M3.UNPACK_B R29, R39 ;  /* 0x00000027ff1d723e */ /* 0x000fc400020006ff */
        /* <DEDUP_REMOVED lines=27> */
[C---:B---3--:R-:W-:Y:S08]  /*70380*/  HMMA.16816.F32 R56, R28.reuse, R34, R56 ;  /* 0x000000221c38723c */ /* 0x048ff00000001838 */
[C---:B--2---:R-:W-:Y:S08]  /*70390*/  HMMA.16816.F32 R40, R28.reuse, R36, R40 ;  /* 0x000000241c28723c */ /* 0x044ff00000001828 */
        /* <DEDUP_REMOVED lines=12> */
[----:B------:R-:W2:Y:S02]  /*70460*/  LDL.LU.64 R4, [R1+0x4280] ;  /* 0x0042800001047983 */ /* 0x000ea40000300a00 */
        /* <DEDUP_REMOVED lines=44> */
[C---:B---3--:R-:W-:Y:S08]  /*70730*/  HMMA.16816.F32 R8, R28.reuse, R16, R8 ;  /* 0x000000101c08723c */ /* 0x048ff00000001808 */
[C---:B--2---:R-:W-:Y:S01]  /*70740*/  HMMA.16816.F32 R4, R28.reuse, R18, R4 ;  /* 0x000000121c04723c */ /* 0x044fe20000001804 */
[----:B------:R-:W-:Y:S10]  /*70750*/  STL.64 [R1+0x41f0], R18 ;  /* 0x0041f01201007387 */ /* 0x000ff40000100a00 */
        /* <DEDUP_REMOVED lines=133> */
[C---:B0-----:R-:W-:Y:S11]  /*70fb0*/  HMMA.16816.F32 R8, R28.reuse, R12, R40 ;  /* 0x0000000c1c08723c */ /* 0x041ff60000001828 */
        /* <DEDUP_REMOVED lines=91> */
[----:B----4-:R-:W-:Y:S11]  /*71570*/  HMMA.16816.F32 R16, R28, R26, R16 ;  /* 0x0000001a1c10723c */ /* 0x010ff60000001810 */
        /* <DEDUP_REMOVED lines=19> */
[----:B--2---:R-:W-:Y:S03]  /*716b0*/  HMMA.16816.F32 R28, R28, R32, R12 ;  /* 0x000000201c1c723c */ /* 0x004fe6000000180c */
[----:B------:R-:W2:Y:S04]  /*716c0*/  LDL.LU.64 R14, [R1+0x4170] ;  /* 0x00417000010e7983 */ /* 0x000ea80000300a00 */
[----:B------:R-:W2:-:S12]  /*716d0*/  LDL.LU.64 R12, [R1+0x4168] ;  /* 0x00416800010c7983 */ /* 0x000e980000300a00 */
        /* <DEDUP_REMOVED lines=109> */
[----:B0-----:R-:W3:Y:S04]  /*71db0*/  LDL.LU R16, [R1+0x34fc] ;  /* 0x0034fc0001107983 */ /* 0x001ee80000300800 */
        /* <DEDUP_REMOVED lines=360> */
[----:B------:R-:W4:Y:S01]  /*73440*/  LDL.LU R7, [R1+0x1fc] ;  /* 0x0001fc0001077983 */ /* 0x000f220000300800 */
[----:B------:R-:W-:-:S02]  /*73450*/  IMAD R60, R49, 0x100, R48 ;  /* 0x00000100313c7824 */ /* 0x000fc400078e0230 */
[----:B------:R-:W-:Y:S01]  /*73460*/  IMAD R61, R51, 0x100, R50 ;  /* 0x00000100333d7824 */ /* 0x000fe200078e0232 */
[----:B------:R-:W-:Y:S02]  /*73470*/  F2FP.F16.E4M3.UNPACK_B R28, R38 ;  /* 0x00000026ff1c723e */ /* 0x000fe400020006ff */
[----:B------:R-:W-:Y:S01]  /*73480*/  F2FP.F16.E4M3.UNPACK_B R29, R39 ;  /* 0x00000027ff1d723e */ /* 0x000fe200020006ff */
[----:B------:R-:W4:Y:S01]  /*73490*/  LDL.LU R12, [R1+0x1a0] ;  /* 0x0001a000010c7983 */ /* 0x000f220000300800 */
        /* <DEDUP_REMOVED lines=22> */
[C---:B---3--:R-:W-:Y:S08]  /*73600*/  HMMA.16816.F32 R20, R28.reuse, R34, R20 ;  /* 0x000000221c14723c */ /* 0x048ff00000001814 */
[C---:B----4-:R-:W-:Y:S03]  /*73610*/  HMMA.16816.F32 R4, R28.reuse, R2, R4 ;  /* 0x000000021c04723c */ /* 0x050fe60000001804 */
[----:B------:R-:W-:Y:S04]  /*73620*/  STL.64 [R1+0x880], R24 ;  /* 0x0008801801007387 */ /* 0x000fe80000100a00 */
[----:B------:R0:W-:Y:S04]  /*73630*/  STL.64 [R1+0x888], R26 ;  /* 0x0008881a01007387 */ /* 0x0001e80000100a00 */
[----:B0-----:R-:W2:Y:S04]  /*73640*/  LDL.LU.64 R26, [R1+0x4010] ;  /* 0x00401000011a7983 */ /* 0x001ea80000300a00 */
[----:B------:R-:W3:Y:S04]  /*73650*/  LDL.LU.64 R24, [R1+0x4008] ;  /* 0x0040080001187983 */ /* 0x000ee80000300a00 */
[----:B------:R-:W4:Y:S04]  /*73660*/  LDL.LU R37, [R1+0x355c] ;  /* 0x00355c0001257983 */ /* 0x000f280000300800 */
[----:B------:R-:W2:Y:S04]  /*73670*/  LDL.LU R36, [R1+0x356c] ;  /* 0x00356c0001247983 */ /* 0x000ea80000300800 */
[----:B------:R-:W-:Y:S04]  /*73680*/  STL.64 [R1+0x870], R20 ;  /* 0x0008701401007387 */ /* 0x000fe80000100a00 */
[----:B------:R0:W-:Y:S04]  /*73690*/  STL.64 [R1+0x878], R22 ;  /* 0x0008781601007387 */ /* 0x0001e80000100a00 */
[----:B0-----:R-:W2:Y:S04]  /*736a0*/  LDL.LU.64 R22, [R1+0x4000] ;  /* 0x0040000001167983 */ /* 0x001ea80000300a00 */
[----:B------:R-:W2:Y:S04]  /*736b0*/  LDL.LU.64 R20, [R1+0x3ff8] ;  /* 0x003ff80001147983 */ /* 0x000ea80000300a00 */
[----:B------:R-:W2:Y:S04]  /*736c0*/  LDL.LU R34, [R1+0x3564] ;  /* 0x0035640001227983 */ /* 0x000ea80000300800 */
[----:B------:R-:W2:Y:S04]  /*736d0*/  LDL.LU R35, [R1+0x3560] ;  /* 0x0035600001237983 */ /* 0x000ea80000300800 */
[----:B------:R-:W-:Y:S04]  /*736e0*/  STL.64 [R1+0x860], R4 ;  /* 0x0008600401007387 */ /* 0x000fe80000100a00 */
[----:B------:R0:W-:Y:S04]  /*736f0*/  STL.64 [R1+0x868], R6 ;  /* 0x0008680601007387 */ /* 0x0001e80000100a00 */
[----:B0-----:R-:W2:Y:S04]  /*73700*/  LDL.LU.64 R6, [R1+0x3ff0] ;  /* 0x003ff00001067983 */ /* 0x001ea80000300a00 */
[----:B------:R-:W2:Y:S02]  /*73710*/  LDL.LU.64 R4, [R1+0x3fe8] ;  /* 0x003fe80001047983 */ /* 0x000ea40000300a00 */
[C---:B--2---:R-:W-:Y:S08]  /*73720*/  HMMA.16816.F32 R16, R28.reuse, R4, R16 ;  /* 0x000000041c10723c */ /* 0x044ff00000001810 */
[----:B------:R-:W-:Y:S11]  /*73730*/  HMMA.16816.F32 R4, R28, R6, R8 ;  /* 0x000000061c04723c */ /* 0x000ff60000001808 */
        /* <DEDUP_REMOVED lines=8> */
[----:B0-----:R-:W3:Y:S04]  /*737c0*/  LDL.LU R4, [R1] ;  /* 0x0000000001047983 */ /* 0x001ee80000300800 */
[----:B------:R-:W3:Y:S04]  /*737d0*/  LDL.LU R5, [R1+0x4] ;  /* 0x0000040001057983 */ /* 0x000ee80000300800 */
[----:B-1----:R-:W3:Y:S01]  /*737e0*/  LDL.LU R6, [R1+0x8] ;  /* 0x0000080001067983 */ /* 0x002ee20000300800 */
[----:B------:R-:W-:-:S03]  /*737f0*/  IMAD.MOV.U32 R7, RZ, RZ, R0 ;  /* 0x000000ffff077224 */ /* 0x000fc600078e0000 */
[----:B------:R-:W3:Y:S01]  /*73800*/  LDL.LU R0, [R1+0x3fc0] ;  /* 0x003fc00001007983 */ /* 0x000ee20000300800 */
[----:B--2---:R-:W-:-:S15]  /*73810*/  HMMA.16816.F32 R12, R28, R8, R12 ;  /* 0x000000081c0c723c */ /* 0x004fde000000180c */
[----:B------:R-:W-:-:S04]  /*73820*/  NOP ;  /* 0x0000000000007918 */ /* 0x000fc80000000000 */
[----:B------:R-:W-:Y:S04]  /*73830*/  STL.64 [R1+0x830], R12 ;  /* 0x0008300c01007387 */ /* 0x000fe80000100a00 */
[----:B------:R0:W-:Y:S04]  /*73840*/  STL.64 [R1+0x838], R14 ;  /* 0x0008380e01007387 */ /* 0x0001e80000100a00 */
[----:B0-----:R-:W2:Y:S04]  /*73850*/  LDL.LU.64 R14, [R1+0x3fb8] ;  /* 0x003fb800010e7983 */ /* 0x001ea80000300a00 */
[----:B------:R-:W2:Y:S01]  /*73860*/  LDL.LU.64 R12, [R1+0x3fb0] ;  /* 0x003fb000010c7983 */ /* 0x000ea20000300a00 */
[C---:B------:R-:W-:Y:S08]  /*73870*/  HMMA.16816.F32 R8, R28.reuse, R10, R40 ;  /* 0x0000000a1c08723c */ /* 0x040ff00000001828 */
[C---:B------:R-:W-:Y:S01]  /*73880*/  HMMA.16816.F32 R48, R28.reuse, R16, R48 ;  /* 0x000000101c30723c */ /* 0x040fe20000001830 */
[----:B------:R-:W3:Y:S04]  /*73890*/  LDL.LU.64 R42, [R1+0x3fa8] ;  /* 0x003fa800012a7983 */ /* 0x000ee80000300a00 */
[----:B------:R-:W3:Y:S06]  /*738a0*/  LDL.LU.64 R40, [R1+0x3fa0] ;  /* 0x003fa00001287983 */ /* 0x000eec0000300a00 */
[----:B------:R0:W-:Y:S04]  /*738b0*/  STL.64 [R1+0x820], R8 ;  /* 0x0008200801007387 */ /* 0x0001e80000100a00 */
[----:B------:R1:W-:Y:S04]  /*738c0*/  STL.64 [R1+0x828], R10 ;  /* 0x0008280a01007387 */ /* 0x0003e80000100a00 */
[----:B0-----:R-:W3:Y:S04]  /*738d0*/  LDL.LU R8, [R1+0x40] ;  /* 0x0000400001087983 */ /* 0x001ee80000300800 */
[----:B------:R-:W3:Y:S04]  /*738e0*/  LDL.LU R9, [R1+0x44] ;  /* 0x0000440001097983 */ /* 0x000ee80000300800 */
[----:B-1----:R-:W3:Y:S04]  /*738f0*/  LDL.LU R10, [R1+0x48] ;  /* 0x00004800010a7983 */ /* 0x002ee80000300800 */
[----:B------:R-:W3:Y:S01]  /*73900*/  LDL.LU R11, [R1+0x4c] ;  /* 0x00004c00010b7983 */ /* 0x000ee20000300800 */
[C---:B------:R-:W-:Y:S08]  /*73910*/  HMMA.16816.F32 R16, R28.reuse, R18, R44 ;  /* 0x000000121c10723c */ /* 0x040ff0000000182c */
        /* <DEDUP_REMOVED lines=11> */
[----:B------:R-:W2:Y:S01]  /*739d0*/  LDL.LU R13, [R1+0x84] ;  /* 0x00008400010d7983 */ /* 0x000ea20000300800 */
[----:B---3--:R-:W-:-:S03]  /*739e0*/  IMAD.MOV.U32 R15, RZ, RZ, R0 ;  /* 0x000000ffff0f7224 */ /* 0x008fc600078e0000 */
[----:B------:R-:W2:Y:S01]  /*739f0*/  LDL.LU R14, [R1+0x88] ;  /* 0x00008800010e7983 */ /* 0x000ea20000300800 */
[----:B------:R-:W-:-:S03]  /*73a00*/  IMAD.MOV.U32 R0, RZ, RZ, R51 ;  /* 0x000000ffff007224 */ /* 0x000fc600078e0033 */
[----:B------:R-:W-:Y:S04]  /*73a10*/  STL.64 [R1+0x7f0], R48 ;  /* 0x0007f03001007387 */ /* 0x000fe80000100a00 */
[----:B------:R0:W-:Y:S04]  /*73a20*/  STL [R1+0x7f8], R50 ;  /* 0x0007f83201007387 */ /* 0x0001e80000100800 */
[----:B0-----:R-:W3:Y:S04]  /*73a30*/  LDL.LU.64 R50, [R1+0x3f78] ;  /* 0x003f780001327983 */ /* 0x001ee80000300a00 */
[----:B------:R-:W3:Y:S04]  /*73a40*/  LDL.LU.64 R48, [R1+0x3f70] ;  /* 0x003f700001307983 */ /* 0x000ee80000300a00 */
[----:B------:R0:W-:Y:S04]  /*73a50*/  STL [R1+0x3c38], R0 ;  /* 0x003c380001007387 */ /* 0x0001e80000100800 */
[----:B------:R-:W3:Y:S04]  /*73a60*/  LDL.LU.64 R46, [R1+0x3f68] ;  /* 0x003f6800012e7983 */ /* 0x000ee80000300a00 */
[----:B------:R-:W3:Y:S01]  /*73a70*/  LDL.LU.64 R44, [R1+0x3f60] ;  /* 0x003f6000012c7983 */ /* 0x000ee20000300a00 */
[C---:B------:R-:W-:Y:S08]  /*73a80*/  HMMA.16816.F32 R4, R28.reuse, R24, R4 ;  /* 0x000000181c04723c */ /* 0x040ff00000001804 */
[----:B------:R-:W-:Y:S01]  /*73a90*/  HMMA.16816.F32 R8, R28, R22, R8 ;  /* 0x000000161c08723c */ /* 0x000fe20000001808 */
[----:B------:R-:W-:Y:S04]  /*73aa0*/  STL.64 [R1+0x7e0], R16 ;  /* 0x0007e01001007387 */ /* 0x000fe80000100a00 */
[----:B------:R-:W-:Y:S01]  /*73ab0*/  STL.64 [R1+0x7e8], R18 ;  /* 0x0007e81201007387 */ /* 0x000fe20000100a00 */
[----:B----4-:R-:W-:-:S02]  /*73ac0*/  IMAD R2, R38, 0x100, R37 ;  /* 0x0000010026027824 */ /* 0x010fc400078e0225 */
[----:B------:R-:W-:-:S03]  /*73ad0*/  IMAD R3, R35, 0x100, R34 ;  /* 0x0000010023037824 */ /* 0x000fc600078e0222 */
[----:B0-----:R-:W-:Y:S01]  /*73ae0*/  IMAD.MOV.U32 R0, RZ, RZ, R7 ;  /* 0x000000ffff007224 */ /* 0x001fe200078e0007 */
[C---:B--2---:R-:W-:Y:S08]  /*73af0*/  HMMA.16816.F32 R12, R28.reuse, R20, R12 ;  /* 0x000000141c0c723c */ /* 0x044ff0000000180c */
[----:B---3--:R-:W-:Y:S11]  /*73b00*/  HMMA.16816.F32 R44, R28, R26, R44 ;  /* 0x0000001a1c2c723c */ /* 0x008ff6000000182c */
[----:B------:R0:W-:Y:S04]  /*73b10*/  STL.64 [R1+0x7d0], R12 ;  /* 0x0007d00c01007387 */ /* 0x0001e80000100a00 */
[----:B------:R1:W-:Y:S04]  /*73b20*/  STL.64 [R1+0x7d8], R14 ;  /* 0x0007d80e01007387 */ /* 0x0003e80000100a00 */
[----:B------:R-:W-:Y:S04]  /*73b30*/  STL.64 [R1+0x7a0], R4 ;  /* 0x0007a00401007387 */ /* 0x000fe80000100a00 */
[----:B------:R-:W-:Y:S04]  /*73b40*/  STL.64 [R1+0x7c0], R8 ;  /* 0x0007c00801007387 */ /* 0x000fe80000100a00 */
[----:B------:R-:W-:Y:S04]  /*73b50*/  STL.64 [R1+0x7c8], R10 ;  /* 0x0007c80a01007387 */ /* 0x000fe80000100a00 */
[----:B------:R2:W-:Y:S04]  /*73b60*/  STL [R1+0x7a8], R6 ;  /* 0x0007a80601007387 */ /* 0x0005e80000100800 */
[----:B------:R-:W-:Y:S01]  /*73b70*/  STL [R1+0x3dc0], R0 ;  /* 0x003dc00001007387 */ /* 0x000fe20000100800 */
[----:B0-----:R-:W-:-:S02]  /*73b80*/  IMAD.MOV.U32 R12, RZ, RZ, R40 ;  /* 0x000000ffff0c7224 */ /* 0x001fc400078e0028 */
[----:B------:R-:W-:Y:S01]  /*73b90*/  IMAD.MOV.U32 R13, RZ, RZ, R41 ;  /* 0x000000ffff0d7224 */ /* 0x000fe200078e0029 */
[----:B------:R-:W-:Y:S04]  /*73ba0*/  STL.64 [R1+0x3bb0], R46 ;  /* 0x003bb02e01007387 */ /* 0x000fe80000100a00 */
[----:B------:R-:W-:Y:S04]  /*73bb0*/  STL.64 [R1+0x3ba8], R44 ;  /* 0x003ba82c01007387 */ /* 0x000fe80000100a00 */
[----:B------:R-:W3:Y:S04]  /*73bc0*/  LDL R37, [R1+0xe28] ;  /* 0x000e280001257983 */ /* 0x000ee80000100800 */
[----:B------:R-:W4:Y:S04]  /*73bd0*/  LDL R38, [R1+0xe2c] ;  /* 0x000e2c0001267983 */ /* 0x000f280000100800 */
[----:B------:R-:W4:Y:S04]  /*73be0*/  LDL R34, [R1+0xe18] ;  /* 0x000e180001227983 */ /* 0x000f280000100800 */
[----:B------:R-:W4:Y:S04]  /*73bf0*/  LDL R35, [R1+0xe1c] ;  /* 0x000e1c0001237983 */ /* 0x000f280000100800 */
[----:B------:R-:W4:Y:S04]  /*73c00*/  LDL R16, [R1+0xe08] ;  /* 0x000e080001107983 */ /* 0x000f280000100800 */
[----:B------:R-:W4:Y:S04]  /*73c10*/  LDL.LU R40, [R1+0x3f5c] ;  /* 0x003f5c0001287983 */ /* 0x000f280000300800 */
[----:B------:R-:W4:Y:S01]  /*73c20*/  LDL.LU R41, [R1+0x3f58] ;  /* 0x003f580001297983 */ /* 0x000f220000300800 */
[----:B-1----:R-:W-:-:S02]  /*73c30*/  IMAD.MOV.U32 R14, RZ, RZ, R42 ;  /* 0x000000ffff0e7224 */ /* 0x002fc400078e002a */
[----:B------:R-:W-:Y:S01]  /*73c40*/  IMAD.MOV.U32 R15, RZ, RZ, R43 ;  /* 0x000000ffff0f7224 */ /* 0x000fe200078e002b */
[----:B------:R-:W4:Y:S04]  /*73c50*/  LDL.LU R42, [R1+0x3f54] ;  /* 0x003f5400012a7983 */ /* 0x000f280000300800 */
[----:B------:R-:W4:Y:S04]  /*73c60*/  LDL.LU R43, [R1+0x3f50] ;  /* 0x003f5000012b7983 */ /* 0x000f280000300800 */
[----:B------:R-:W4:Y:S04]  /*73c70*/  LDL R17, [R1+0xe0c] ;  /* 0x000e0c0001117983 */ /* 0x000f280000100800 */
[----:B--2---:R-:W2:Y:S04]  /*73c80*/  LDL R6, [R1+0xdf8] ;  /* 0x000df80001067983 */ /* 0x004ea80000100800 */
[----:B------:R-:W2:Y:S04]  /*73c90*/  LDL.LU R8, [R1+0x10] ;  /* 0x0000100001087983 */ /* 0x000ea80000300800 */
[----:B------:R-:W2:Y:S04]  /*73ca0*/  LDL.LU R9, [R1+0x14] ;  /* 0x0000140001097983 */ /* 0x000ea80000300800 */
[----:B------:R-:W2:Y:S04]  /*73cb0*/  LDL.LU R10, [R1+0x18] ;  /* 0x00001800010a7983 */ /* 0x000ea80000300800 */
[----:B------:R-:W2:Y:S04]  /*73cc0*/  LDL.LU R11, [R1+0x1c] ;  /* 0x00001c00010b7983 */ /* 0x000ea80000300800 */
[----:B------:R-:W2:Y:S01]  /*73cd0*/  LDL R7, [R1+0xdfc] ;  /* 0x000dfc0001077983 */ /* 0x000ea20000100800 */
[----:B------:R-:W-:-:S02]  /*73ce0*/  IMAD R4, R61, 0x100, R36 ;  /* 0x000001003d047824 */ /* 0x000fc400078e0224 */
[----:B------:R-:W-:Y:S01]  /*73cf0*/  IMAD R5, R39, 0x100, R60 ;  /* 0x0000010027057824 */ /* 0x000fe200078e023c */
[----:B------:R-:W2:Y:S04]  /*73d00*/  LDL R61, [R1+0xde8] ;  /* 0x000de800013d7983 */ /* 0x000ea80000100800 */
[----:B------:R-:W2:Y:S04]  /*73d10*/  LDL R60, [R1+0xdec] ;  /* 0x000dec00013c7983 */ /* 0x000ea80000100800 */
[----:B------:R-:W2:Y:S01]  /*73d20*/  LDL R39, [R1+0xd38] ;  /* 0x000d380001277983 */ /* 0x000ea20000100800 */
[----:B---3--:R-:W-:-:S02]  /*73d30*/  F2FP.F16.E4M3.UNPACK_B R36, R37 ;  /* 0x00000025ff24723e */ /* 0x008fc400020006ff */
[----:B----4-:R-:W-:Y:S01]  /*73d40*/  F2FP.F16.E4M3.UNPACK_B R37, R38 ;  /* 0x00000026ff25723e */ /* 0x010fe200020006ff */
[----:B------:R-:W-:Y:S01]  /*73d50*/  HMMA.16816.F32 R40, R28, R32, R40 ;  /* 0x000000201c28723c */ /* 0x000fe20000001828 */
[----:B------:R-:W-:Y:S02]  /*73d60*/  F2FP.F16.E4M3.UNPACK_B R28, R2 ;  /* 0x00000002ff1c723e */ /* 0x000fe400020006ff */
[----:B------:R-:W-:Y:S02]  /*73d70*/  F2FP.F16.E4M3.UNPACK_B R29, R3 ;  /* 0x00000003ff1d723e */ /* 0x000fe400020006ff */
[----:B------:R-:W-:Y:S02]  /*73d80*/  F2FP.F16.E4M3.UNPACK_B R30, R4 ;  /* 0x00000004ff1e723e */ /* 0x000fe400020006ff */
[----:B------:R-:W-:-:S07]  /*73d90*/  F2FP.F16.E4M3.UNPACK_B R31, R5 ;  /* 0x00000005ff1f723e */ /* 0x000fce00020006ff */
[----:B------:R-:W-:Y:S01]  /*73da0*/  HMMA.16816.F32 R20, R28, R36, R48 ;  /* 0x000000241c14723c */ /* 0x000fe20000001830 */
[----:B------:R-:W-:Y:S02]  /*73db0*/  F2FP.F16.E4M3.UNPACK_B R34, R34 ;  /* 0x00000022ff22723e */ /* 0x000fe400020006ff */
[----:B------:R-:W-:Y:S02]  /*73dc0*/  F2FP.F16.E4M3.UNPACK_B R35, R35 ;  /* 0x00000023ff23723e */ /* 0x000fe400020006ff */
[----:B------:R-:W-:Y:S04]  /*73dd0*/  STL [R1+0x3b84], R40 ;  /* 0x003b842801007387 */ /* 0x000fe80000100800 */
[----:B------:R-:W-:Y:S04]  /*73de0*/  STL [R1+0x3b80], R41 ;  /* 0x003b802901007387 */ /* 0x000fe80000100800 */
[----:B------:R-:W-:Y:S04]  /*73df0*/  STL [R1+0x3b7c], R42 ;  /* 0x003b7c2a01007387 */ /* 0x000fe80000100800 */
[----:B------:R-:W-:Y:S04]  /*73e00*/  STL [R1+0x3b78], R43 ;  /* 0x003b782b01007387 */ /* 0x000fe80000100800 */
[----:B------:R-:W3:Y:S01]  /*73e10*/  LDL R38, [R1+0xd3c] ;  /* 0x000d3c0001267983 */ /* 0x000ee20000100800 */
[----:B--2---:R-:W-:-:S02]  /*73e20*/  F2FP.F16.E4M3.UNPACK_B R4, R6 ;  /* 0x00000006ff04723e */ /* 0x004fc400020006ff */
[----:B------:R-:W-:Y:S02]  /*73e30*/  F2FP.F16.E4M3.UNPACK_B R5, R7 ;  /* 0x00000007ff05723e */ /* 0x000fe400020006ff */
[----:B------:R-:W-:Y:S02]  /*73e40*/  F2FP.F16.E4M3.UNPACK_B R2, R16 ;  /* 0x00000010ff02723e */ /* 0x000fe400020006ff */
[----:B------:R-:W-:Y:S01]  /*73e50*/  F2FP.F16.E4M3.UNPACK_B R3, R17 ;  /* 0x00000011ff03723e */ /* 0x000fe200020006ff */
[----:B------:R-:W-:Y:S04]  /*73e60*/  STL.64 [R1+0x790], R20 ;  /* 0x0007901401007387 */ /* 0x000fe80000100a00 */
[----:B------:R0:W-:Y:S01]  /*73e70*/  STL.64 [R1+0x798], R22 ;  /* 0x0007981601007387 */ /* 0x0001e20000100a00 */
[----:B------:R-:W-:Y:S01]  /*73e80*/  F2FP.F16.E4M3.UNPACK_B R6, R61 ;  /* 0x0000003dff06723e */ /* 0x000fe200020006ff */
[----:B------:R-:W-:Y:S01]  /*73e90*/  HMMA.16816.F32 R8, R28, R4, R8 ;  /* 0x000000041c08723c */ /* 0x000fe20000001808 */
[----:B------:R-:W-:-:S07]  /*73ea0*/  F2FP.F16.E4M3.UNPACK_B R7, R60 ;  /* 0x0000003cff07723e */ /* 0x000fce00020006ff */
[C---:B------:R-:W-:Y:S08]  /*73eb0*/  HMMA.16816.F32 R16, R28.reuse, R2, R56 ;  /* 0x000000021c10723c */ /* 0x040ff00000001838 */
[C---:B0-----:R-:W-:Y:S08]  /*73ec0*/  HMMA.16816.F32 R20, R28.reuse, R34, R52 ;  /* 0x000000221c14723c */ /* 0x041ff00000001834 */
[----:B------:R-:W-:Y:S11]  /*73ed0*/  HMMA.16816.F32 R12, R28, R6, R12 ;  /* 0x000000061c0c723c */ /* 0x000ff6000000180c */
[----:B------:R-:W-:-:S02]  /*73ee0*/  IMAD.MOV.U32 R42, RZ, RZ, R23 ;  /* 0x000000ffff2a7224 */ /* 0x000fc400078e0017 */
[----:B------:R-:W-:Y:S02]  /*73ef0*/  IMAD.MOV.U32 R41, RZ, RZ, R22 ;  /* 0x000000ffff297224 */ /* 0x000fe400078e0016 */
[----:B------:R-:W-:Y:S01]  /*73f00*/  IMAD.MOV.U32 R40, RZ, RZ, R21 ;  /* 0x000000ffff287224 */ /* 0x000fe200078e0015 */
[----:B------:R-:W-:Y:S04]  /*73f10*/  STL [R1+0x780], R20 ;  /* 0x0007801401007387 */ /* 0x000fe80000100800 */
[----:B------:R-:W-:Y:S04]  /*73f20*/  STL.64 [R1+0x3f38], R34 ;  /* 0x003f382201007387 */ /* 0x000fe80000100a00 */
[----:B------:R0:W-:Y:S04]  /*73f30*/  STL [R1+0x3b90], R42 ;  /* 0x003b902a01007387 */ /* 0x0001e80000100800 */
[----:B------:R1:W-:Y:S04]  /*73f40*/  STL [R1+0x3b8c], R41 ;  /* 0x003b8c2901007387 */ /* 0x0003e80000100800 */
[----:B------:R2:W-:Y:S04]  /*73f50*/  STL [R1+0x3b88], R40 ;  /* 0x003b882801007387 */ /* 0x0005e80000100800 */
[----:B------:R-:W-:Y:S04]  /*73f60*/  STL.64 [R1+0x770], R16 ;  /* 0x0007701001007387 */ /* 0x000fe80000100a00 */
[----:B------:R-:W-:Y:S04]  /*73f70*/  STL.64 [R1+0x778], R18 ;  /* 0x0007781201007387 */ /* 0x000fe80000100a00 */
[----:B------:R-:W-:Y:S01]  /*73f80*/  STL [R1+0x760], R8 ;  /* 0x0007600801007387 */ /* 0x000fe20000100800 */
[----:B0-----:R-:W-:-:S02]  /*73f90*/  IMAD.MOV.U32 R42, RZ, RZ, R9 ;  /* 0x000000ffff2a7224 */ /* 0x001fc400078e0009 */
[----:B-1----:R-:W-:Y:S02]  /*73fa0*/  IMAD.MOV.U32 R41, RZ, RZ, R10 ;  /* 0x000000ffff297224 */ /* 0x002fe400078e000a */
[----:B--2---:R-:W-:Y:S02]  /*73fb0*/  IMAD.MOV.U32 R40, RZ, RZ, R11 ;  /* 0x000000ffff287224 */ /* 0x004fe400078e000b */
[----:B------:R-:W-:Y:S01]  /*73fc0*/  IMAD.MOV.U32 R43, RZ, RZ, R12 ;  /* 0x000000ffff2b7224 */ /* 0x000fe200078e000c */
[----:B------:R-:W-:Y:S04]  /*73fd0*/  STL [R1+0x3b9c], R42 ;  /* 0x003b9c2a01007387 */ /* 0x000fe80000100800 */
[----:B------:R-:W-:Y:S04]  /*73fe0*/  STL [R1+0x3b98], R41 ;  /* 0x003b982901007387 */ /* 0x000fe80000100800 */
[----:B------:R0:W-:Y:S04]  /*73ff0*/  STL [R1+0x3b94], R40 ;  /* 0x003b942801007387 */ /* 0x0001e80000100800 */
[----:B------:R-:W-:Y:S04]  /*74000*/  STL [R1+0x754], R13 ;  /* 0x0007540d01007387 */ /* 0x000fe80000100800 */
[----:B------:R-:W-:Y:S04]  /*74010*/  STL.64 [R1+0x758], R14 ;  /* 0x0007580e01007387 */ /* 0x000fe80000100a00 */
[----:B------:R-:W-:Y:S04]  /*74020*/  STL.64 [R1+0x3f30], R6 ;  /* 0x003f300601007387 */ /* 0x000fe80000100a00 */
[----:B------:R-:W-:Y:S04]  /*74030*/  STL.64 [R1+0x3f28], R4 ;  /* 0x003f280401007387 */ /* 0x000fe80000100a00 */
[----:B------:R1:W-:Y:S04]  /*74040*/  STL [R1+0x3ba0], R43 ;  /* 0x003ba02b01007387 */ /* 0x0003e80000100800 */
        /* <DEDUP_REMOVED lines=14> */
[----:B0-----:R-:W2:Y:S04]  /*74130*/  LDL.LU R40, [R1+0x30] ;  /* 0x0000300001287983 */ /* 0x001ea80000300800 */
[----:B------:R-:W2:Y:S04]  /*74140*/  LDL.LU R41, [R1+0x34] ;  /* 0x0000340001297983 */ /* 0x000ea80000300800 */
[----:B------:R-:W2:Y:S04]  /*74150*/  LDL.LU R42, [R1+0x38] ;  /* 0x00003800012a7983 */ /* 0x000ea80000300800 */
[----:B-1----:R-:W2:Y:S04]  /*74160*/  LDL.LU R43, [R1+0x3c] ;  /* 0x00003c00012b7983 */ /* 0x002ea80000300800 */
        /* <DEDUP_REMOVED lines=27> */
[----:B------:R-:W-:-:S02]  /*74320*/  F2FP.F16.E4M3.UNPACK_B R8, R39 ;  /* 0x00000027ff08723e */ /* 0x000fc400020006ff */
[----:B---3--:R-:W-:Y:S01]  /*74330*/  F2FP.F16.E4M3.UNPACK_B R9, R38 ;  /* 0x00000026ff09723e */ /* 0x008fe200020006ff */
[----:B------:R-:W3:Y:S04]  /*74340*/  LDL R61, [R1+0xd8c] ;  /* 0x000d8c00013d7983 */ /* 0x000ee80000100800 */
[----:B------:R-:W3:Y:S04]  /*74350*/  LDL R60, [R1+0xd78] ;  /* 0x000d7800013c7983 */ /* 0x000ee80000100800 */
[----:B------:R-:W3:Y:S04]  /*74360*/  LDL R39, [R1+0xd7c] ;  /* 0x000d7c0001277983 */ /* 0x000ee80000100800 */
[----:B------:R-:W3:Y:S01]  /*74370*/  LDL R38, [R1+0xd68] ;  /* 0x000d680001267983 */ /* 0x000ee20000100800 */
[----:B--2---:R-:W-:-:S15]  /*74380*/  HMMA.16816.F32 R44, R28, R8, R40 ;  /* 0x000000081c2c723c */ /* 0x004fde0000001828 */
[----:B------:R-:W-:-:S04]  /*74390*/  NOP ;  /* 0x0000000000007918 */ /* 0x000fc80000000000 */
[----:B------:R0:W-:Y:S01]  /*743a0*/  STL.64 [R1+0x748], R46 ;  /* 0x0007482e01007387 */ /* 0x0001e20000100a00 */
[----:B------:R-:W-:Y:S02]  /*743b0*/  IMAD.MOV.U32 R41, RZ, RZ, R44 ;  /* 0x000000ffff297224 */ /* 0x000fe400078e002c */
[----:B------:R-:W-:Y:S01]  /*743c0*/  IMAD.MOV.U32 R40, RZ, RZ, R45 ;  /* 0x000000ffff287224 */ /* 0x000fe200078e002d */
[----:B0-----:R-:W2:Y:S04]  /*743d0*/  LDL.LU.64 R46, [R1+0x3f48] ;  /* 0x003f4800012e7983 */ /* 0x001ea80000300a00 */
[----:B------:R-:W2:Y:S01]  /*743e0*/  LDL.LU.64 R44, [R1+0x3f40] ;  /* 0x003f4000012c7983 */ /* 0x000ea20000300a00 */
[----:B----4-:R-:W-:Y:S02]  /*743f0*/  F2FP.F16.E4M3.UNPACK_B R10, R10 ;  /* 0x0000000aff0a723e */ /* 0x010fe400020006ff */
[----:B------:R-:W-:-:S02]  /*74400*/  F2FP.F16.E4M3.UNPACK_B R11, R11 ;  /* 0x0000000bff0b723e */ /* 0x000fc400020006ff */
[----:B------:R-:W-:Y:S02]  /*74410*/  F2FP.F16.E4M3.UNPACK_B R12, R12 ;  /* 0x0000000cff0c723e */ /* 0x000fe400020006ff */
[----:B------:R-:W-:-:S03]  /*74420*/  F2FP.F16.E4M3.UNPACK_B R13, R13 ;  /* 0x0000000dff0d723e */ /* 0x000fc600020006ff */
[C---:B------:R-:W-:Y:S08]  /*74430*/  HMMA.16816.F32 R32, R28.reuse, R10, R32 ;  /* 0x0000000a1c20723c */ /* 0x040ff00000001820 */
[----:B------:R-:W-:Y:S01]  /*74440*/  HMMA.16816.F32 R4, R28, R12, R4 ;  /* 0x0000000c1c04723c */ /* 0x000fe20000001804 */
[----:B------:R-:W-:Y:S02]  /*74450*/  F2FP.F16.E4M3.UNPACK_B R14, R14 ;  /* 0x0000000eff0e723e */ /* 0x000fe400020006ff */
[----:B------:R-:W-:-:S08]  /*74460*/  F2FP.F16.E4M3.UNPACK_B R15, R15 ;  /* 0x0000000fff0f723e */ /* 0x000fd000020006ff */
[----:B------:R-:W-:Y:S02]  /*74470*/  IMAD.MOV.U32 R43, RZ, RZ, R34 ;  /* 0x000000ffff2b7224 */ /* 0x000fe400078e0022 */
[----:B------:R-:W-:Y:S01]  /*74480*/  IMAD.MOV.U32 R42, RZ, RZ, R35 ;  /* 0x000000ffff2a7224 */ /* 0x000fe200078e0023 */
[----:B------:R-:W-:Y:S04]  /*74490*/  STL.64 [R1+0x730], R32 ;  /* 0x0007302001007387 */ /* 0x000fe80000100a00 */
[----:B------:R-:W4:Y:S04]  /*744a0*/  LDL.LU.64 R34, [R1+0x3f38] ;  /* 0x003f380001227983 */ /* 0x000f280000300a00 */
        /* <DEDUP_REMOVED lines=14> */
[----:B------:R-:W-:-:S14]  /*74590*/  F2FP.F16.E4M3.UNPACK_B R20, R21 ;  /* 0x00000015ff14723e */ /* 0x000fdc00020006ff */
[----:B------:R-:W-:Y:S04]  /*745a0*/  STL.64 [R1+0x700], R4 ;  /* 0x0007000401007387 */ /* 0x000fe80000100a00 */
[----:B------:R0:W-:Y:S02]  /*745b0*/  STL.64 [R1+0x708], R6 ;  /* 0x0007080601007387 */ /* 0x0001e40000100a00 */
[----:B0-----:R-:W-:Y:S01]  /*745c0*/  HMMA.16816.F32 R4, R28, R18, R48 ;  /* 0x000000121c04723c */ /* 0x001fe20000001830 */
[----:B---3--:R-:W-:Y:S01]  /*745d0*/  F2FP.F16.E4M3.UNPACK_B R21, R61 ;  /* 0x0000003dff15723e */ /* 0x008fe200020006ff */
[----:B------:R-:W-:Y:S04]  /*745e0*/  STL.64 [R1+0x3ef0], R18 ;  /* 0x003ef01201007387 */ /* 0x000fe80000100a00 */
[----:B------:R-:W-:-:S13]  /*745f0*/  STL.64 [R1+0x3ee8], R16 ;  /* 0x003ee81001007387 */ /* 0x000fda0000100a00 */
[----:B------:R-:W-:Y:S04]  /*74600*/  STL.64 [R1+0x6f0], R4 ;  /* 0x0006f00401007387 */ /* 0x000fe80000100a00 */
[----:B------:R0:W-:Y:S02]  /*74610*/  STL.64 [R1+0x6f8], R6 ;  /* 0x0006f80601007387 */ /* 0x0001e40000100a00 */
[----:B0-----:R-:W-:Y:S01]  /*74620*/  HMMA.16816.F32 R4, R28, R20, R24 ;  /* 0x000000141c04723c */ /* 0x001fe20000001818 */
[----:B------:R-:W-:Y:S02]  /*74630*/  F2FP.F16.E4M3.UNPACK_B R22, R60 ;  /* 0x0000003cff16723e */ /* 0x000fe400020006ff */
[----:B------:R-:W-:-:S15]  /*74640*/  F2FP.F16.E4M3.UNPACK_B R23, R39 ;  /* 0x00000027ff17723e */ /* 0x000fde00020006ff */
[----:B------:R-:W-:Y:S01]  /*74650*/  NOP ;  /* 0x0000000000007918 */ /* 0x000fe20000000000 */
[----:B------:R-:W-:Y:S04]  /*74660*/  STL.64 [R1+0x6e0], R4 ;  /* 0x0006e00401007387 */ /* 0x000fe80000100a00 */
[----:B------:R2:W-:Y:S04]  /*74670*/  STL.64 [R1+0x6e8], R6 ;  /* 0x0006e80601007387 */ /* 0x0005e80000100a00 */
[----:B------:R-:W3:Y:S01]  /*74680*/  LDL.LU R52, [R1+0xd00] ;  /* 0x000d000001347983 */ /* 0x000ee20000300800 */
[----:B--2---:R-:W-:-:S15]  /*74690*/  HMMA.16816.F32 R4, R28, R22, R44 ;  /* 0x000000161c04723c */ /* 0x004fde000000182c */
[----:B------:R-:W-:-:S04]  /*746a0*/  NOP ;  /* 0x0000000000007918 */ /* 0x000fc80000000000 */
[----:B------:R0:W-:Y:S04]  /*746b0*/  STL.64 [R1+0x6d0], R4 ;  /* 0x0006d00401007387 */ /* 0x0001e80000100a00 */
[----:B------:R1:W-:Y:S04]  /*746c0*/  STL.64 [R1+0x6d8], R6 ;  /* 0x0006d80601007387 */ /* 0x0003e80000100a00 */
[----:B------:R-:W3:Y:S04]  /*746d0*/  LDL.LU R53, [R1+0xd04] ;  /* 0x000d040001357983 */ /* 0x000ee80000300800 */
[----:B------:R-:W3:Y:S04]  /*746e0*/  LDL.LU R54, [R1+0xd08] ;  /* 0x000d080001367983 */ /* 0x000ee80000300800 */
[----:B------:R-:W3:Y:S04]  /*746f0*/  LDL.LU R55, [R1+0xd0c] ;  /* 0x000d0c0001377983 */ /* 0x000ee80000300800 */
        /* <DEDUP_REMOVED lines=8> */
[----:B------:R-:W2:Y:S04]  /*74780*/  LDL R25, [R1+0xd6c] ;  /* 0x000d6c0001197983 */ /* 0x000ea80000100800 */
[----:B------:R-:W3:Y:S04]  /*74790*/  LDL R26, [R1+0xd58] ;  /* 0x000d5800011a7983 */ /* 0x000ee80000100800 */
[----:B------:R-:W3:Y:S04]  /*747a0*/  LDL R27, [R1+0xd5c] ;  /* 0x000d5c00011b7983 */ /* 0x000ee80000100800 */
[----:B------:R-:W3:Y:S04]  /*747b0*/  LDL R32, [R1+0xd48] ;  /* 0x000d480001207983 */ /* 0x000ee80000100800 */
[----:B------:R-:W3:Y:S01]  /*747c0*/  LDL R33, [R1+0xd4c] ;  /* 0x000d4c0001217983 */ /* 0x000ee20000100800 */
[----:B------:R-:W-:-:S03]  /*747d0*/  F2FP.F16.E4M3.UNPACK_B R24, R38 ;  /* 0x00000026ff18723e */ /* 0x000fc600020006ff */
        /* <DEDUP_REMOVED lines=30> */
[----:B--2---:R-:W-:-:S07]  /*749c0*/  F2FP.F16.E4M3.UNPACK_B R25, R25 ;  /* 0x00000019ff19723e */ /* 0x004fce00020006ff */
[----:B------:R-:W-:-:S15]  /*749d0*/  HMMA.16816.F32 R4, R28, R24, R4 ;  /* 0x000000181c04723c */ /* 0x000fde0000001804 */
[----:B------:R-:W-:-:S04]  /*749e0*/  NOP ;  /* 0x0000000000007918 */ /* 0x000fc80000000000 */
[----:B------:R-:W-:Y:S04]  /*749f0*/  STL.64 [R1+0x6c0], R4 ;  /* 0x0006c00401007387 */ /* 0x000fe80000100a00 */
[----:B------:R0:W-:Y:S04]  /*74a00*/  STL.64 [R1+0x6c8], R6 ;  /* 0x0006c80601007387 */ /* 0x0001e80000100a00 */
[----:B0-----:R-:W2:Y:S04]  /*74a10*/  LDL.LU.64 R6, [R1+0x3f30] ;  /* 0x003f300001067983 */ /* 0x001ea80000300a00 */
[----:B------:R-:W2:Y:S01]  /*74a20*/  LDL.LU.64 R4, [R1+0x3f28] ;  /* 0x003f280001047983 */ /* 0x000ea20000300a00 */
[----:B---3--:R-:W-:-:S02]  /*74a30*/  F2FP.F16.E4M3.UNPACK_B R26, R26 ;  /* 0x0000001aff1a723e */ /* 0x008fc400020006ff */
[----:B------:R-:W-:Y:S02]  /*74a40*/  F2FP.F16.E4M3.UNPACK_B R27, R27 ;  /* 0x0000001bff1b723e */ /* 0x000fe400020006ff */
[----:B------:R-:W-:Y:S02]  /*74a50*/  F2FP.F16.E4M3.UNPACK_B R32, R32 ;  /* 0x00000020ff20723e */ /* 0x000fe400020006ff */
[----:B------:R-:W-:-:S03]  /*74a60*/  F2FP.F16.E4M3.UNPACK_B R33, R33 ;  /* 0x00000021ff21723e */ /* 0x000fc600020006ff */
[C---:B----4-:R-:W-:Y:S08]  /*74a70*/  HMMA.16816.F32 R20, R28.reuse, R26, R20 ;  /* 0x0000001a1c14723c */ /* 0x050ff00000001814 */
[----:B------:R-:W-:Y:S01]  /*74a80*/  HMMA.16816.F32 R16, R28, R32, R16 ;  /* 0x000000201c10723c */ /* 0x000fe20000001810 */
[----:B------:R-:W-:Y:S02]  /*74a90*/  IMAD R38, R38, 0x100, R49 ;  /* 0x0000010026267824 */ /* 0x000fe400078e0231 */
[----:B------:R-:W-:-:S02]  /*74aa0*/  IMAD R39, R39, 0x100, R50 ;  /* 0x0000010027277824 */ /* 0x000fc400078e0232 */
[----:B------:R-:W-:Y:S02]  /*74ab0*/  IMAD R48, R0, 0x100, R51 ;  /* 0x0000010000307824 */ /* 0x000fe400078e0233 */
[----:B------:R-:W-:Y:S01]  /*74ac0*/  IMAD R49, R60, 0x100, R61 ;  /* 0x000001003c317824 */ /* 0x000fe200078e023d */
[----:B------:R-:W-:Y:S02]  /*74ad0*/  F2FP.F16.E4M3.UNPACK_B R28, R38 ;  /* 0x00000026ff1c723e */ /* 0x000fe400020006ff */
[----:B------:R-:W-:Y:S02]  /*74ae0*/  F2FP.F16.E4M3.UNPACK_B R29, R39 ;  /* 0x00000027ff1d723e */ /* 0x000fe400020006ff */
[----:B------:R-:W-:Y:S02]  /*74af0*/  F2FP.F16.E4M3.UNPACK_B R30, R48 ;  /* 0x00000030ff1e723e */ /* 0x000fe400020006ff */
[----:B------:R-:W-:Y:S01]  /*74b00*/  F2FP.F16.E4M3.UNPACK_B R31, R49 ;  /* 0x00000031ff1f723e */ /* 0x000fe200020006ff */
[----:B------:R-:W-:Y:S04]  /*74b10*/  STL.64 [R1+0x3f20], R26 ;  /* 0x003f201a01007387 */ /* 0x000fe80000100a00 */
[----:B------:R-:W-:Y:S04]  /*74b20*/  STL.64 [R1+0x3f18], R24 ;  /* 0x003f181801007387 */ /* 0x000fe80000100a00 */
[----:B------:R-:W-:Y:S04]  /*74b30*/  STL.64 [R1+0x7b0], R20 ;  /* 0x0007b01401007387 */ /* 0x000fe80000100a00 */
[----:B------:R0:W-:Y:S01]  /*74b40*/  STL.64 [R1+0x7b8], R22 ;  /* 0x0007b81601007387 */ /* 0x0001e20000100a00 */
[----:B------:R-:W-:-:S03]  /*74b50*/  IMAD.MOV.U32 R61, RZ, RZ, R18 ;  /* 0x000000ffff3d7224 */ /* 0x000fc600078e0012 */
[----:B------:R1:W-:Y:S01]  /*74b60*/  STL.64 [R1+0x5c0], R16 ;  /* 0x0005c01001007387 */ /* 0x0003e20000100a00 */
[----:B------:R-:W-:Y:S01]  /*74b70*/  IMAD.MOV.U32 R60, RZ, RZ, R19 ;  /* 0x000000ffff3c7224 */ /* 0x000fe200078e0013 */
[C---:B0-----:R-:W-:Y:S08]  /*74b80*/  HMMA.16816.F32 R20, R28.reuse, R36, R12 ;  /* 0x000000241c14723c */ /* 0x041ff0000000180c */
[C---:B------:R-:W-:Y:S08]  /*74b90*/  HMMA.16816.F32 R12, R28.reuse, R2, R56 ;  /* 0x000000021c0c723c */ /* 0x040ff00000001838 */
[----:B-1----:R-:W-:Y:S01]  /*74ba0*/  HMMA.16816.F32 R16, R28, R34, R40 ;  /* 0x000000221c10723c */ /* 0x002fe20000001828 */
[----:B------:R-:W-:Y:S04]  /*74bb0*/  STL [R1+0x3b5c], R60 ;  /* 0x003b5c3c01007387 */ /* 0x000fe80000100800 */
[----:B------:R0:W-:Y:S04]  /*74bc0*/  STL [R1+0x3b58], R61 ;  /* 0x003b583d01007387 */ /* 0x0001e80000100800 */
[----:B------:R-:W-:Y:S04]  /*74bd0*/  STL.64 [R1+0x6b0], R20 ;  /* 0x0006b01401007387 */ /* 0x000fe80000100a00 */
[----:B------:R-:W-:Y:S04]  /*74be0*/  STL.64 [R1+0x6b8], R22 ;  /* 0x0006b81601007387 */ /* 0x000fe80000100a00 */
[----:B------:R-:W-:Y:S04]  /*74bf0*/  STL [R1+0x694], R13 ;  /* 0x0006940d01007387 */ /* 0x000fe80000100800 */
[----:B------:R-:W-:Y:S04]  /*74c00*/  STL.64 [R1+0x6a0], R16 ;  /* 0x0006a01001007387 */ /* 0x000fe80000100a00 */
[----:B------:R-:W-:Y:S04]  /*74c10*/  STL.64 [R1+0x6a8], R18 ;  /* 0x0006a81201007387 */ /* 0x000fe80000100a00 */
[----:B------:R2:W-:Y:S01]  /*74c20*/  STL.64 [R1+0x698], R14 ;  /* 0x0006980e01007387 */ /* 0x0005e20000100a00 */
[----:B0-----:R-:W-:-:S05]  /*74c30*/  IMAD.MOV.U32 R61, RZ, RZ, R12 ;  /* 0x000000ffff3d7224 */ /* 0x001fca00078e000c */
[----:B------:R-:W-:Y:S01]  /*74c40*/  STL [R1+0x3b60], R61 ;  /* 0x003b603d01007387 */ /* 0x000fe20000100800 */
[C---:B--2---:R-:W-:Y:S08]  /*74c50*/  HMMA.16816.F32 R12, R28.reuse, R6, R44 ;  /* 0x000000061c0c723c */ /* 0x044ff0000000182c */
[----:B------:R-:W-:Y:S11]  /*74c60*/  HMMA.16816.F32 R16, R28, R4, R52 ;  /* 0x000000041c10723c */ /* 0x000ff60000001834 */
[----:B------:R0:W-:Y:S08]  /*74c70*/  STL.64 [R1+0x670], R12 ;  /* 0x0006700c01007387 */ /* 0x0001f00000100a00 */
[----:B------:R-:W-:Y:S04]  /*74c80*/  STL.64 [R1+0x680], R16 ;  /* 0x0006801001007387 */ /* 0x000fe80000100a00 */
[----:B------:R-:W-:Y:S04]  /*74c90*/  STL.64 [R1+0x688], R18 ;  /* 0x0006881201007387 */ /* 0x000fe80000100a00 */
        /* <DEDUP_REMOVED lines=10> */
[----:B------:R-:W4:Y:S01]  /*74d40*/  LDL.LU R13, [R1+0xce4] ;  /* 0x000ce400010d7983 */ /* 0x000f220000300800 */
[----:B------:R-:W-:-:S03]  /*74d50*/  IMAD.MOV.U32 R60, RZ, RZ, R15 ;  /* 0x000000ffff3c7224 */ /* 0x000fc600078e000f */
        /* <DEDUP_REMOVED lines=27> */
[----:B------:R-:W2:Y:S04]  /*74f10*/  LDL.LU R7, [R1+0x60c] ;  /* 0x00060c0001077983 */ /* 0x000ea80000300800 */
[----:B------:R-:W-:Y:S01]  /*74f20*/  STL [R1+0x3b64], R60 ;  /* 0x003b643c01007387 */ /* 0x000fe20000100800 */
[C---:B---3--:R-:W-:Y:S08]  /*74f30*/  HMMA.16816.F32 R24, R28.reuse, R8, R24 ;  /* 0x000000081c18723c */ /* 0x048ff00000001818 */
[C---:B----4-:R-:W-:Y:S11]  /*74f40*/  HMMA.16816.F32 R12, R28.reuse, R10, R12 ;  /* 0x0000000a1c0c723c */ /* 0x050ff6000000180c */
[----:B------:R-:W-:Y:S04]  /*74f50*/  STL.64 [R1+0x660], R24 ;  /* 0x0006601801007387 */ /* 0x000fe80000100a00 */
[----:B------:R0:W-:Y:S04]  /*74f60*/  STL.64 [R1+0x668], R26 ;  /* 0x0006681a01007387 */ /* 0x0001e80000100a00 */
[----:B0-----:R-:W3:Y:S04]  /*74f70*/  LDL.LU.64 R26, [R1+0x3f20] ;  /* 0x003f2000011a7983 */ /* 0x001ee80000300a00 */
[----:B------:R-:W4:Y:S04]  /*74f80*/  LDL.LU.64 R24, [R1+0x3f18] ;  /* 0x003f180001187983 */ /* 0x000f280000300a00 */
[----:B------:R-:W2:Y:S04]  /*74f90*/  LDL.LU R47, [R1+0x35ac] ;  /* 0x0035ac00012f7983 */ /* 0x000ea80000300800 */
[----:B------:R-:W2:Y:S04]  /*74fa0*/  LDL.LU R0, [R1+0x35a8] ;  /* 0x0035a80001007983 */ /* 0x000ea80000300800 */
        /* <DEDUP_REMOVED lines=14> */
[----:B------:R-:W-:-:S02]  /*75090*/  IMAD.MOV.U32 R61, RZ, RZ, R18 ;  /* 0x000000ffff3d7224 */ /* 0x000fc400078e0012 */
[----:B------:R-:W-:Y:S01]  /*750a0*/  IMAD.MOV.U32 R60, RZ, RZ, R17 ;  /* 0x000000ffff3c7224 */ /* 0x000fe200078e0011 */
[----:B0-----:R-:W2:Y:S04]  /*750b0*/  LDL.LU.64 R22, [R1+0x3f00] ;  /* 0x003f000001167983 */ /* 0x001ea80000300a00 */
[----:B------:R-:W2:Y:S04]  /*750c0*/  LDL.LU.64 R20, [R1+0x3ef8] ;  /* 0x003ef80001147983 */ /* 0x000ea80000300a00 */
[----:B------:R-:W-:Y:S04]  /*750d0*/  STL [R1+0x630], R16 ;  /* 0x0006301001007387 */ /* 0x000fe80000100800 */
[----:B------:R0:W-:Y:S04]  /*750e0*/  STL [R1+0x63c], R19 ;  /* 0x00063c1301007387 */ /* 0x0001e80000100800 */
[----:B0-----:R-:W3:Y:S04]  /*750f0*/  LDL.LU.64 R18, [R1+0x3ef0] ;  /* 0x003ef00001127983 */ /* 0x001ee80000300a00 */
[----:B------:R-:W2:Y:S04]  /*75100*/  LDL.LU.64 R16, [R1+0x3ee8] ;  /* 0x003ee80001107983 */ /* 0x000ea80000300a00 */
[----:B------:R-:W-:Y:S04]  /*75110*/  STL.64 [R1+0x3e70], R14 ;  /* 0x003e700e01007387 */ /* 0x000fe80000100a00 */
[----:B------:R0:W-:Y:S04]  /*75120*/  STL.64 [R1+0x3e68], R12 ;  /* 0x003e680c01007387 */ /* 0x0001e80000100a00 */
[----:B0-----:R-:W2:Y:S04]  /*75130*/  LDL.LU R12, [R1+0xcb0] ;  /* 0x000cb000010c7983 */ /* 0x001ea80000300800 */
[----:B------:R-:W2:Y:S04]  /*75140*/  LDL.LU R13, [R1+0xcb4] ;  /* 0x000cb400010d7983 */ /* 0x000ea80000300800 */
[----:B------:R-:W2:Y:S04]  /*75150*/  LDL.LU R14, [R1+0xcb8] ;  /* 0x000cb800010e7983 */ /* 0x000ea80000300800 */
[----:B------:R-:W2:Y:S04]  /*75160*/  LDL.LU R15, [R1+0xcbc] ;  /* 0x000cbc00010f7983 */ /* 0x000ea80000300800 */
[----:B------:R0:W-:Y:S04]  /*75170*/  STL [R1+0x3b6c], R60 ;  /* 0x003b6c3c01007387 */ /* 0x0001e80000100800 */
[----:B------:R1:W-:Y:S01]  /*75180*/  STL [R1+0x3b68], R61 ;  /* 0x003b683d01007387 */ /* 0x0003e20000100800 */
[----:B------:R-:W-:-:S02]  /*75190*/  IMAD R38, R44, 0x100, R51 ;  /* 0x000001002c267824 */ /* 0x000fc400078e0233 */
[----:B------:R-:W-:Y:S01]  /*751a0*/  IMAD R39, R46, 0x100, R45 ;  /* 0x000001002e277824 */ /* 0x000fe200078e022d */
[C---:B---3--:R-:W-:Y:S08]  /*751b0*/  HMMA.16816.F32 R8, R28.reuse, R18, R8 ;  /* 0x000000121c08723c */ /* 0x048ff00000001808 */
[----:B--2---:R-:W-:Y:S11]  /*751c0*/  HMMA.16816.F32 R12, R28, R16, R12 ;  /* 0x000000101c0c723c */ /* 0x004ff6000000180c */
[----:B0-----:R-:W-:-:S02]  /*751d0*/  IMAD.MOV.U32 R60, RZ, RZ, R8 ;  /* 0x000000ffff3c7224 */ /* 0x001fc400078e0008 */
[----:B-1----:R-:W-:-:S06]  /*751e0*/  IMAD.MOV.U32 R61, RZ, RZ, R9 ;  /* 0x000000ffff3d7224 */ /* 0x002fcc00078e0009 */
[----:B------:R-:W-:Y:S04]  /*751f0*/  STL.64 [R1+0x620], R12 ;  /* 0x0006200c01007387 */ /* 0x000fe80000100a00 */
[----:B------:R-:W-:Y:S04]  /*75200*/  STL.64 [R1+0x628], R14 ;  /* 0x0006280e01007387 */ /* 0x000fe80000100a00 */
[----:B------:R0:W-:Y:S02]  /*75210*/  STL.64 [R1+0x618], R10 ;  /* 0x0006180a01007387 */ /* 0x0001e40000100a00 */
[C---:B0-----:R-:W-:Y:S08]  /*75220*/  HMMA.16816.F32 R8, R28.reuse, R20, R4 ;  /* 0x000000141c08723c */ /* 0x041ff00000001804 */
[C---:B------:R-:W-:Y:S01]  /*75230*/  HMMA.16816.F32 R4, R28.reuse, R22, R40 ;  /* 0x000000161c04723c */ /* 0x040fe20000001828 */
[----:B------:R-:W-:Y:S04]  /*75240*/  STL.64 [R1+0x3e60], R18 ;  /* 0x003e601201007387 */ /* 0x000fe80000100a00 */
[----:B------:R-:W-:Y:S04]  /*75250*/  STL.64 [R1+0x3e58], R16 ;  /* 0x003e581001007387 */ /* 0x000fe80000100a00 */
[----:B------:R-:W-:Y:S04]  /*75260*/  STL [R1+0x3dc4], R60 ;  /* 0x003dc43c01007387 */ /* 0x000fe80000100800 */
[----:B------:R-:W-:Y:S04]  /*75270*/  STL.64 [R1+0x3e80], R22 ;  /* 0x003e801601007387 */ /* 0x000fe80000100a00 */
        /* <DEDUP_REMOVED lines=8> */
[----:B------:R-:W-:Y:S04]  /*75300*/  STL.64 [R1+0x5e0], R8 ;  /* 0x0005e00801007387 */ /* 0x000fe80000100a00 */
[----:B------:R-:W-:Y:S04]  /*75310*/  STL.64 [R1+0x5e8], R10 ;  /* 0x0005e80a01007387 */ /* 0x000fe80000100a00 */
[----:B------:R0:W-:Y:S04]  /*75320*/  STL.64 [R1+0x3e98], R24 ;  /* 0x003e981801007387 */ /* 0x0001e80000100a00 */
[----:B------:R-:W-:Y:S04]  /*75330*/  STL.64 [R1+0x5d0], R4 ;  /* 0x0005d00401007387 */ /* 0x000fe80000100a00 */
[----:B------:R-:W-:Y:S04]  /*75340*/  STL.64 [R1+0x5d8], R6 ;  /* 0x0005d80601007387 */ /* 0x000fe80000100a00 */
[----:B------:R-:W-:Y:S04]  /*75350*/  STL.64 [R1+0x3ee0], R38 ;  /* 0x003ee02601007387 */ /* 0x000fe80000100a00 */
[----:B------:R1:W-:Y:S04]  /*75360*/  STL.64 [R1+0x3ed8], R36 ;  /* 0x003ed82401007387 */ /* 0x0003e80000100a00 */
        /* <DEDUP_REMOVED lines=8> */
[----:B------:R-:W4:Y:S04]  /*753f0*/  LDL.LU R42, [R1+0x508] ;  /* 0x00050800012a7983 */ /* 0x000f280000300800 */
[----:B------:R-:W4:Y:S01]  /*75400*/  LDL.LU R43, [R1+0x50c] ;  /* 0x00050c00012b7983 */ /* 0x000f220000300800 */
[----:B------:R-:W-:-:S03]  /*75410*/  IMAD R48, R0, 0x100, R47 ;  /* 0x0000010000307824 */ /* 0x000fc600078e022f */
[----:B----4-:R-:W-:Y:S04]  /*75420*/  STL.64 [R1+0x3ed0], R42 ;  /* 0x003ed02a01007387 */ /* 0x010fe80000100a00 */
[----:B---3--:R3:W-:Y:S04]  /*75430*/  STL.64 [R1+0x3ec8], R40 ;  /* 0x003ec82801007387 */ /* 0x0087e80000100a00 */
[----:B------:R-:W4:Y:S04]  /*75440*/  LDL.LU R56, [R1+0x4f0] ;  /* 0x0004f00001387983 */ /* 0x000f280000300800 */
        /* <DEDUP_REMOVED lines=21> */
[----:B---3--:R-:W3:Y:S04]  /*755a0*/  LDL.LU R40, [R1+0xc60] ;  /* 0x000c600001287983 */ /* 0x008ee80000300800 */
[----:B------:R-:W3:Y:S04]  /*755b0*/  LDL.LU R41, [R1+0xc64] ;  /* 0x000c640001297983 */ /* 0x000ee80000300800 */
[----:B------:R-:W3:Y:S04]  /*755c0*/  LDL.LU R42, [R1+0xc68] ;  /* 0x000c6800012a7983 */ /* 0x000ee80000300800 */
[----:B------:R-:W3:Y:S04]  /*755d0*/  LDL.LU R43, [R1+0xc6c] ;  /* 0x000c6c00012b7983 */ /* 0x000ee80000300800 */
        /* <DEDUP_REMOVED lines=20> */
[----:B----4-:R-:W-:Y:S03]  /*75720*/  HMMA.16816.F32 R28, R28, R32, R36 ;  /* 0x000000201c1c723c */ /* 0x010fe60000001824 */
[----:B------:R-:W4:Y:S04]  /*75730*/  LDL.LU.64 R38, [R1+0x3ee0] ;  /* 0x003ee00001267983 */ /* 0x000f280000300a00 */
[----:B------:R-:W3:Y:S01]  /*75740*/  LDL.LU.64 R36, [R1+0x3ed8] ;  /* 0x003ed80001247983 */ /* 0x000ee20000300a00 */
[----:B------:R-:W-:-:S11]  /*75750*/  IMAD R49, R0, 0x100, R51 ;  /* 0x0000010000317824 */ /* 0x000fd600078e0233 */
[----:B------:R-:W-:Y:S04]  /*75760*/  STL.64 [R1+0x4c0], R28 ;  /* 0x0004c01c01007387 */ /* 0x000fe80000100a00 */
[----:B------:R0:W-:Y:S02]  /*75770*/  STL.64 [R1+0x4c8], R30 ;  /* 0x0004c81e01007387 */ /* 0x0001e40000100a00 */
[----:B0-----:R-:W-:Y:S02]  /*75780*/  F2FP.F16.E4M3.UNPACK_B R30, R48 ;  /* 0x00000030ff1e723e */ /* 0x001fe400020006ff */
[----:B------:R-:W-:Y:S01]  /*75790*/  F2FP.F16.E4M3.UNPACK_B R31, R49 ;  /* 0x00000031ff1f723e */ /* 0x000fe200020006ff */
[----:B------:R-:W2:Y:S04]  /*757a0*/  LDL.LU R48, [R1+0xbd0] ;  /* 0x000bd00001307983 */ /* 0x000ea80000300800 */
[----:B------:R-:W2:Y:S04]  /*757b0*/  LDL.LU R49, [R1+0xbd4] ;  /* 0x000bd40001317983 */ /* 0x000ea80000300800 */
[----:B------:R-:W2:Y:S04]  /*757c0*/  LDL.LU R50, [R1+0xbd8] ;  /* 0x000bd80001327983 */ /* 0x000ea80000300800 */
[----:B------:R-:W2:Y:S01]  /*757d0*/  LDL.LU R51, [R1+0xbdc] ;  /* 0x000bdc0001337983 */ /* 0x000ea20000300800 */
[----:B----4-:R-:W-:-:S02]  /*757e0*/  F2FP.F16.E4M3.UNPACK_B R28, R38 ;  /* 0x00000026ff1c723e */ /* 0x010fc400020006ff */
[----:B------:R-:W-:-:S07]  /*757f0*/  F2FP.F16.E4M3.UNPACK_B R29, R39 ;  /* 0x00000027ff1d723e */ /* 0x000fce00020006ff */
[C---:B---3--:R-:W-:Y:S08]  /*75800*/  HMMA.16816.F32 R40, R28.reuse, R36, R40 ;  /* 0x000000241c28723c */ /* 0x048ff00000001828 */
[C---:B--2---:R-:W-:Y:S08]  /*75810*/  HMMA.16816.F32 R52, R28.reuse, R34, R52 ;  /* 0x000000221c34723c */ /* 0x044ff00000001834 */
[C---:B------:R-:W-:Y:S03]  /*75820*/  HMMA.16816.F32 R4, R28.reuse, R2, R4 ;  /* 0x000000021c04723c */ /* 0x040fe60000001804 */
        /* <DEDUP_REMOVED lines=54> */
[----:B------:R2:W-:Y:S02]  /*75b90*/  STL.64 [R1+0x538], R10 ;  /* 0x0005380a01007387 */ /* 0x0005e40000100a00 */
        /* <DEDUP_REMOVED lines=18> */
[----:B------:R-:W2:Y:S10]  /*75cc0*/  LDL.LU R52, [R1+0xb30] ;  /* 0x000b300001347983 */ /* 0x000eb40000300800 */
[----:B------:R0:W-:Y:S04]  /*75cd0*/  STL.64 [R1+0x4e0], R8 ;  /* 0x0004e00801007387 */ /* 0x0001e80000100a00 */
[----:B------:R1:W-:Y:S04]  /*75ce0*/  STL.64 [R1+0x4e8], R10 ;  /* 0x0004e80a01007387 */ /* 0x0003e80000100a00 */
        /* <DEDUP_REMOVED lines=57> */
[----:B--2---:R-:W-:Y:S01]  /*76080*/  HMMA.16816.F32 R28, R28, R32, R52 ;  /* 0x000000201c1c723c */ /* 0x004fe20000001834 */
[----:B---3--:R-:W-:-:S02]  /*76090*/  IMAD R38, R38, 0x100, R49 ;  /* 0x0000010026267824 */ /* 0x008fc400078e0231 */
[----:B------:R-:W-:Y:S02]  /*760a0*/  IMAD R39, R39, 0x100, R48 ;  /* 0x0000010027277824 */ /* 0x000fe400078e0230 */
[----:B------:R-:W-:Y:S02]  /*760b0*/  IMAD R48, R50, 0x100, R60 ;  /* 0x0000010032307824 */ /* 0x000fe400078e023c */
[----:B------:R-:W-:Y:S01]  /*760c0*/  IMAD R49, R0, 0x100, R51 ;  /* 0x0000010000317824 */ /* 0x000fe200078e0233 */
[----:B------:R-:W2:Y:S04]  /*760d0*/  LDL.LU.64 R54, [R1+0x3e50] ;  /* 0x003e500001367983 */ /* 0x000ea80000300a00 */
[----:B------:R-:W2:Y:S07]  /*760e0*/  LDL.LU.64 R52, [R1+0x3e48] ;  /* 0x003e480001347983 */ /* 0x000eae0000300a00 */
[----:B------:R0:W-:Y:S04]  /*760f0*/  STL.64 [R1+0xf0], R28 ;  /* 0x0000f01c01007387 */ /* 0x0001e80000100a00 */
[----:B------:R1:W-:Y:S01]  /*76100*/  STL.64 [R1+0xf8], R30 ;  /* 0x0000f81e01007387 */ /* 0x0003e20000100a00 */
[----:B0-----:R-:W-:-:S02]  /*76110*/  F2FP.F16.E4M3.UNPACK_B R28, R38 ;  /* 0x00000026ff1c723e */ /* 0x001fc400020006ff */
[----:B------:R-:W-:Y:S02]  /*76120*/  F2FP.F16.E4M3.UNPACK_B R29, R39 ;  /* 0x00000027ff1d723e */ /* 0x000fe400020006ff */
[----:B-1----:R-:W-:Y:S02]  /*76130*/  F2FP.F16.E4M3.UNPACK_B R30, R48 ;  /* 0x00000030ff1e723e */ /* 0x002fe400020006ff */
[----:B------:R-:W-:Y:S01]  /*76140*/  F2FP.F16.E4M3.UNPACK_B R31, R49 ;  /* 0x00000031ff1f723e */ /* 0x000fe200020006ff */
[----:B------:R-:W3:Y:S04]  /*76150*/  LDL.LU R48, [R1+0xb60] ;  /* 0x000b600001307983 */ /* 0x000ee80000300800 */
[----:B------:R-:W3:Y:S04]  /*76160*/  LDL.LU R49, [R1+0xb64] ;  /* 0x000b640001317983 */ /* 0x000ee80000300800 */
[----:B------:R-:W3:Y:S04]  /*76170*/  LDL.LU R50, [R1+0xb68] ;  /* 0x000b680001327983 */ /* 0x000ee80000300800 */
[----:B------:R-:W3:Y:S01]  /*76180*/  LDL.LU R51, [R1+0xb6c] ;  /* 0x000b6c0001337983 */ /* 0x000ee20000300800 */
[C---:B----4-:R-:W-:Y:S08]  /*76190*/  HMMA.16816.F32 R20, R28.reuse, R36, R20 ;  /* 0x000000241c14723c */ /* 0x050ff00000001814 */
[C---:B------:R-:W-:Y:S08]  /*761a0*/  HMMA.16816.F32 R16, R28.reuse, R34, R16 ;  /* 0x000000221c10723c */ /* 0x040ff00000001810 */
[C---:B------:R-:W-:Y:S03]  /*761b0*/  HMMA.16816.F32 R4, R28.reuse, R2, R4 ;  /* 0x000000021c04723c */ /* 0x040fe60000001804 */
[----:B------:R-:W-:Y:S04]  /*761c0*/  STL.64 [R1+0x4b0], R20 ;  /* 0x0004b01401007387 */ /* 0x000fe80000100a00 */
[----:B------:R0:W-:Y:S04]  /*761d0*/  STL.64 [R1+0x4b8], R22 ;  /* 0x0004b81601007387 */ /* 0x0001e80000100a00 */
[----:B0-----:R-:W4:Y:S04]  /*761e0*/  LDL.LU.64 R22, [R1+0x3e40] ;  /* 0x003e400001167983 */ /* 0x001f280000300a00 */
        /* <DEDUP_REMOVED lines=26> */
[----:B------:R3:W-:Y:S01]  /*76390*/  STL.64 [R1+0x3d90], R4 ;  /* 0x003d900401007387 */ /* 0x0007e20000100a00 */
[C---:B--2---:R-:W-:Y:S08]  /*763a0*/  HMMA.16816.F32 R32, R28.reuse, R8, R32 ;  /* 0x000000081c20723c */ /* 0x044ff00000001820 */
[C---:B---3--:R-:W-:Y:S01]  /*763b0*/  HMMA.16816.F32 R4, R28.reuse, R10, R48 ;  /* 0x0000000a1c04723c */ /* 0x048fe20000001830 */
        /* <DEDUP_REMOVED lines=87> */
[----:B----4-:R-:W-:Y:S11]  /*76930*/  HMMA.16816.F32 R32, R28, R26, R32 ;  /* 0x0000001a1c20723c */ /* 0x010ff60000001820 */
        /* <DEDUP_REMOVED lines=9> */
[----:B------:R0:W-:Y:S01]  /*769d0*/  STL.64 [R1+0x3d50], R24 ;  /* 0x003d501801007387 */ /* 0x0001e20000100a00 */
[----:B------:R-:W-:-:S02]  /*769e0*/  IMAD R38, R38, 0x100, R60 ;  /* 0x0000010026267824 */ /* 0x000fc400078e023c */
[----:B------:R-:W-:Y:S02]  /*769f0*/  IMAD R39, R39, 0x100, R0 ;  /* 0x0000010027277824 */ /* 0x000fe400078e0200 */
[----:B------:R-:W-:Y:S02]  /*76a00*/  IMAD R48, R48, 0x100, R49 ;  /* 0x0000010030307824 */ /* 0x000fe400078e0231 */
[----:B------:R-:W-:Y:S01]  /*76a10*/  IMAD R49, R51, 0x100, R50 ;  /* 0x0000010033317824 */ /* 0x000fe200078e0232 */
[----:B0-----:R-:W3:Y:S04]  /*76a20*/  LDL.LU R24, [R1+0xad0] ;  /* 0x000ad00001187983 */ /* 0x001ee80000300800 */
[----:B------:R-:W3:Y:S04]  /*76a30*/  LDL.LU R25, [R1+0xad4] ;  /* 0x000ad40001197983 */ /* 0x000ee80000300800 */
[----:B------:R-:W3:Y:S04]  /*76a40*/  LDL.LU R26, [R1+0xad8] ;  /* 0x000ad800011a7983 */ /* 0x000ee80000300800 */
[----:B------:R-:W3:Y:S04]  /*76a50*/  LDL.LU R27, [R1+0xadc] ;  /* 0x000adc00011b7983 */ /* 0x000ee80000300800 */
[----:B------:R-:W3:Y:S04]  /*76a60*/  LDL.LU R60, [R1+0x3dc4] ;  /* 0x003dc400013c7983 */ /* 0x000ee80000300800 */
        /* <DEDUP_REMOVED lines=9> */
[----:B------:R-:W-:Y:S01]  /*76b00*/  F2FP.F16.E4M3.UNPACK_B R31, R49 ;  /* 0x00000031ff1f723e */ /* 0x000fe200020006ff */
[----:B------:R-:W2:Y:S04]  /*76b10*/  LDL.LU R48, [R1+0xae0] ;  /* 0x000ae00001307983 */ /* 0x000ea80000300800 */
[----:B------:R-:W2:Y:S04]  /*76b20*/  LDL.LU R49, [R1+0xae4] ;  /* 0x000ae40001317983 */ /* 0x000ea80000300800 */
[----:B------:R-:W2:Y:S04]  /*76b30*/  LDL.LU R50, [R1+0xae8] ;  /* 0x000ae80001327983 */ /* 0x000ea80000300800 */
[----:B------:R-:W2:Y:S01]  /*76b40*/  LDL.LU R51, [R1+0xaec] ;  /* 0x000aec0001337983 */ /* 0x000ea20000300800 */
[C---:B------:R-:W-:Y:S08]  /*76b50*/  HMMA.16816.F32 R8, R28.reuse, R36, R8 ;  /* 0x000000241c08723c */ /* 0x040ff00000001808 */
[C---:B------:R-:W-:Y:S11]  /*76b60*/  HMMA.16816.F32 R4, R28.reuse, R34, R4 ;  /* 0x000000221c04723c */ /* 0x040ff60000001804 */
[----:B------:R-:W-:Y:S04]  /*76b70*/  STL.64 [R1+0x3c0], R8 ;  /* 0x0003c00801007387 */ /* 0x000fe80000100a00 */
[----:B------:R0:W-:Y:S04]  /*76b80*/  STL.64 [R1+0x3c8], R10 ;  /* 0x0003c80a01007387 */ /* 0x0001e80000100a00 */
[----:B0-----:R-:W3:Y:S04]  /*76b90*/  LDL.LU.64 R10, [R1+0x3da8] ;  /* 0x003da800010a7983 */ /* 0x001ee80000300a00 */
[----:B------:R-:W3:Y:S04]  /*76ba0*/  LDL.LU.64 R8, [R1+0x3da0] ;  /* 0x003da00001087983 */ /* 0x000ee80000300a00 */
[----:B------:R-:W-:Y:S04]  /*76bb0*/  STL.64 [R1+0x3b0], R4 ;  /* 0x0003b00401007387 */ /* 0x000fe80000100a00 */
[----:B------:R0:W-:Y:S04]  /*76bc0*/  STL.64 [R1+0x3b8], R6 ;  /* 0x0003b80601007387 */ /* 0x0001e80000100a00 */
[----:B0-----:R-:W3:Y:S04]  /*76bd0*/  LDL.LU.64 R6, [R1+0x3d98] ;  /* 0x003d980001067983 */ /* 0x001ee80000300a00 */
[----:B------:R-:W3:Y:S04]  /*76be0*/  LDL.LU.64 R4, [R1+0x3d90] ;  /* 0x003d900001047983 */ /* 0x000ee80000300a00 */
[----:B------:R-:W-:Y:S04]  /*76bf0*/  STL.64 [R1+0x3d38], R34 ;  /* 0x003d382201007387 */ /* 0x000fe80000100a00 */
[----:B------:R2:W-:Y:S02]  /*76c00*/  STL.64 [R1+0x3d30], R32 ;  /* 0x003d302001007387 */ /* 0x0005e40000100a00 */
[----:B--2---:R-:W-:-:S15]  /*76c10*/  HMMA.16816.F32 R32, R28, R2, R48 ;  /* 0x000000021c20723c */ /* 0x004fde0000001830 */
[----:B------:R-:W-:-:S04]  /*76c20*/  NOP ;  /* 0x0000000000007918 */ /* 0x000fc80000000000 */
[----:B------:R-:W-:Y:S04]  /*76c30*/  STL.64 [R1+0x3a0], R32 ;  /* 0x0003a02001007387 */ /* 0x000fe80000100a00 */
[----:B------:R-:W-:Y:S01]  /*76c40*/  STL.64 [R1+0x3a8], R34 ;  /* 0x0003a82201007387 */ /* 0x000fe20000100a00 */
[C---:B---3--:R-:W-:Y:S08]  /*76c50*/  HMMA.16816.F32 R24, R28.reuse, R4, R24 ;  /* 0x000000041c18723c */ /* 0x048ff00000001818 */
        /* <DEDUP_REMOVED lines=18> */
[----:B------:R-:W-:Y:S04]  /*76d80*/  STL.64 [R1+0x350], R8 ;  /* 0x0003500801007387 */ /* 0x000fe80000100a00 */
[----:B------:R-:W-:Y:S04]  /*76d90*/  STL.64 [R1+0x358], R10 ;  /* 0x0003580a01007387 */ /* 0x000fe80000100a00 */
        /* <DEDUP_REMOVED lines=19> */
[----:B0-----:R-:W4:Y:S04]  /*76ed0*/  LDL.LU R52, [R1+0xa80] ;  /* 0x000a800001347983 */ /* 0x001f280000300800 */
        /* <DEDUP_REMOVED lines=52> */
[C---:B---3--:R-:W-:Y:S08]  /*77220*/  HMMA.16816.F32 R8, R28.reuse, R20, R8 ;  /* 0x000000141c08723c */ /* 0x048ff00000001808 */
[C---:B----4-:R-:W-:Y:S11]  /*77230*/  HMMA.16816.F32 R24, R28.reuse, R22, R24 ;  /* 0x000000161c18723c */ /* 0x050ff60000001818 */
        /* <DEDUP_REMOVED lines=11> */
[----:B------:R-:W-:Y:S01]  /*772f0*/  STL.64 [R1+0x3cd8], R20 ;  /* 0x003cd81401007387 */ /* 0x000fe20000100a00 */
        /* <DEDUP_REMOVED lines=9> */
[----:B------:R-:W2:Y:S01]  /*77390*/  LDL.LU.64 R32, [R1+0x3d30] ;  /* 0x003d300001207983 */ /* 0x000ea20000300a00 */
[----:B------:R-:W-:-:S02]  /*773a0*/  IMAD R48, R48, 0x100, R49 ;  /* 0x0000010030307824 */ /* 0x000fc400078e0231 */
[----:B---3--:R-:W-:Y:S02]  /*773b0*/  IMAD R38, R38, 0x100, R22 ;  /* 0x0000010026267824 */ /* 0x008fe400078e0216 */
[----:B------:R-:W-:Y:S02]  /*773c0*/  IMAD R39, R39, 0x100, R23 ;  /* 0x0000010027277824 */ /* 0x000fe400078e0217 */
[----:B------:R-:W-:Y:S01]  /*773d0*/  IMAD R49, R51, 0x100, R50 ;  /* 0x0000010033317824 */ /* 0x000fe200078e0232 */
[----:B------:R-:W-:Y:S04]  /*773e0*/  STL.64 [R1+0x3cf0], R26 ;  /* 0x003cf01a01007387 */ /* 0x000fe80000100a00 */
[----:B------:R-:W-:Y:S01]  /*773f0*/  STL.64 [R1+0x3ce8], R24 ;  /* 0x003ce81801007387 */ /* 0x000fe20000100a00 */
[----:B--2---:R-:W-:Y:S01]  /*77400*/  HMMA.16816.F32 R16, R28, R32, R16 ;  /* 0x000000201c10723c */ /* 0x004fe20000001810 */
[----:B------:R-:W-:-:S02]  /*77410*/  F2FP.F16.E4M3.UNPACK_B R28, R38 ;  /* 0x00000026ff1c723e */ /* 0x000fc400020006ff */
[----:B------:R-:W-:Y:S02]  /*77420*/  F2FP.F16.E4M3.UNPACK_B R29, R39 ;  /* 0x00000027ff1d723e */ /* 0x000fe400020006ff */
[----:B------:R-:W-:Y:S02]  /*77430*/  F2FP.F16.E4M3.UNPACK_B R30, R48 ;  /* 0x00000030ff1e723e */ /* 0x000fe400020006ff */
[----:B------:R-:W-:-:S12]  /*77440*/  F2FP.F16.E4M3.UNPACK_B R31, R49 ;  /* 0x00000031ff1f723e */ /* 0x000fd800020006ff */
[----:B------:R-:W-:Y:S04]  /*77450*/  STL.64 [R1+0xd0], R16 ;  /* 0x0000d01001007387 */ /* 0x000fe80000100a00 */
[----:B------:R0:W-:Y:S02]  /*77460*/  STL.64 [R1+0xd8], R18 ;  /* 0x0000d81201007387 */ /* 0x0001e40000100a00 */
[C---:B0-----:R-:W-:Y:S08]  /*77470*/  HMMA.16816.F32 R16, R28.reuse, R36, R12 ;  /* 0x000000241c10723c */ /* 0x041ff0000000180c */
[C---:B------:R-:W-:Y:S01]  /*77480*/  HMMA.16816.F32 R12, R28.reuse, R34, R40 ;  /* 0x000000221c0c723c */ /* 0x040fe20000001828 */
[----:B------:R-:W-:Y:S07]  /*77490*/  STL.64 [R1+0x3d08], R36 ;  /* 0x003d082401007387 */ /* 0x000fee0000100a00 */
[C---:B------:R-:W-:Y:S03]  /*774a0*/  HMMA.16816.F32 R20, R28.reuse, R2, R56 ;  /* 0x000000021c14723c */ /* 0x040fe60000001838 */
[----:B------:R-:W-:Y:S04]  /*774b0*/  STL.64 [R1+0x2d0], R16 ;  /* 0x0002d01001007387 */ /* 0x000fe80000100a00 */
[----:B------:R0:W-:Y:S04]  /*774c0*/  STL.64 [R1+0x2d8], R18 ;  /* 0x0002d81201007387 */ /* 0x0001e80000100a00 */
[----:B------:R-:W-:Y:S04]  /*774d0*/  STL.64 [R1+0x3d28], R34 ;  /* 0x003d282201007387 */ /* 0x000fe80000100a00 */
[----:B------:R-:W-:Y:S04]  /*774e0*/  STL.64 [R1+0x3d20], R32 ;  /* 0x003d202001007387 */ /* 0x000fe80000100a00 */
[----:B------:R-:W-:Y:S04]  /*774f0*/  STL.64 [R1+0x2c0], R12 ;  /* 0x0002c00c01007387 */ /* 0x000fe80000100a00 */
[----:B------:R1:W-:Y:S01]  /*77500*/  STL.64 [R1+0x2c8], R14 ;  /* 0x0002c80e01007387 */ /* 0x0003e20000100a00 */
[C---:B0-----:R-:W-:Y:S08]  /*77510*/  HMMA.16816.F32 R16, R28.reuse, R4, R52 ;  /* 0x000000041c10723c */ /* 0x041ff00000001834 */
[C---:B-1----:R-:W-:Y:S01]  /*77520*/  HMMA.16816.F32 R12, R28.reuse, R6, R44 ;  /* 0x000000061c0c723c */ /* 0x042fe2000000182c */
[----:B------:R0:W-:Y:S04]  /*77530*/  STL.64 [R1+0x2b0], R20 ;  /* 0x0002b01401007387 */ /* 0x0001e80000100a00 */
[----:B------:R1:W-:Y:S04]  /*77540*/  STL.64 [R1+0x2b8], R22 ;  /* 0x0002b81601007387 */ /* 0x0003e80000100a00 */
[----:B0-----:R-:W2:Y:S04]  /*77550*/  LDL.LU R20, [R1+0x230] ;  /* 0x0002300001147983 */ /* 0x001ea80000300800 */
[----:B------:R-:W-:Y:S04]  /*77560*/  STL.64 [R1+0x2a0], R16 ;  /* 0x0002a01001007387 */ /* 0x000fe80000100a00 */
[----:B------:R-:W-:Y:S04]  /*77570*/  STL.64 [R1+0x2a8], R18 ;  /* 0x0002a81201007387 */ /* 0x000fe80000100a00 */
[----:B------:R0:W-:Y:S04]  /*77580*/  STL.64 [R1+0x290], R12 ;  /* 0x0002900c01007387 */ /* 0x0001e80000100a00 */
[----:B------:R3:W-:Y:S04]  /*77590*/  STL.64 [R1+0x298], R14 ;  /* 0x0002980e01007387 */ /* 0x0007e80000100a00 */
[----:B------:R-:W2:Y:S04]  /*775a0*/  LDL.LU R21, [R1+0x234] ;  /* 0x0002340001157983 */ /* 0x000ea80000300800 */
[----:B-1----:R-:W2:Y:S04]  /*775b0*/  LDL.LU R22, [R1+0x238] ;  /* 0x0002380001167983 */ /* 0x002ea80000300800 */
[----:B------:R-:W2:Y:S04]  /*775c0*/  LDL.LU R23, [R1+0x23c] ;  /* 0x00023c0001177983 */ /* 0x000ea80000300800 */
[----:B------:R-:W2:Y:S04]  /*775d0*/  LDL.LU R24, [R1+0x9a0] ;  /* 0x0009a00001187983 */ /* 0x000ea80000300800 */
[----:B------:R-:W2:Y:S04]  /*775e0*/  LDL.LU R25, [R1+0x9a4] ;  /* 0x0009a40001197983 */ /* 0x000ea80000300800 */
[----:B------:R-:W2:Y:S04]  /*775f0*/  LDL.LU R26, [R1+0x9a8] ;  /* 0x0009a800011a7983 */ /* 0x000ea80000300800 */
[----:B------:R-:W2:Y:S04]  /*77600*/  LDL.LU R27, [R1+0x9ac] ;  /* 0x0009ac00011b7983 */ /* 0x000ea80000300800 */
[----:B0-----:R-:W2:Y:S04]  /*77610*/  LDL.LU R12, [R1+0x9d0] ;  /* 0x0009d000010c7983 */ /* 0x001ea80000300800 */
[----:B------:R-:W2:Y:S04]  /*77620*/  LDL.LU R13, [R1+0x9d4] ;  /* 0x0009d400010d7983 */ /* 0x000ea80000300800 */
[----:B---3--:R-:W2:Y:S04]  /*77630*/  LDL.LU R14, [R1+0x9d8] ;  /* 0x0009d800010e7983 */ /* 0x008ea80000300800 */
[----:B------:R-:W2:Y:S04]  /*77640*/  LDL.LU R15, [R1+0x9dc] ;  /* 0x0009dc00010f7983 */ /* 0x000ea80000300800 */
        /* <DEDUP_REMOVED lines=51> */
[C---:B---3--:R-:W-:Y:S08]  /*77980*/  HMMA.16816.F32 R36, R28.reuse, R12, R36 ;  /* 0x0000000c1c24723c */ /* 0x048ff00000001824 */
[C---:B--2---:R-:W-:Y:S11]  /*77990*/  HMMA.16816.F32 R16, R28.reuse, R14, R16 ;  /* 0x0000000e1c10723c */ /* 0x044ff60000001810 */
[----:B------:R0:W-:Y:S04]  /*779a0*/  STL.64 [R1+0x260], R36 ;  /* 0x0002602401007387 */ /* 0x0001e80000100a00 */
[----:B------:R-:W-:Y:S04]  /*779b0*/  STL.64 [R1+0x268], R38 ;  /* 0x0002682601007387 */ /* 0x000fe80000100a00 */
[----:B0-----:R-:W2:Y:S04]  /*779c0*/  LDL.LU.64 R36, [R1+0x3d08] ;  /* 0x003d080001247983 */ /* 0x001ea80000300a00 */
        /* <DEDUP_REMOVED lines=10> */
[C---:B--2---:R-:W-:Y:S08]  /*77a70*/  HMMA.16816.F32 R24, R28.reuse, R16, R24 ;  /* 0x000000101c18723c */ /* 0x044ff00000001818 */
[----:B---3--:R-:W-:Y:S11]  /*77a80*/  HMMA.16816.F32 R20, R28, R18, R20 ;  /* 0x000000121c14723c */ /* 0x008ff60000001814 */
[----:B------:R-:W-:Y:S04]  /*77a90*/  STL.64 [R1+0x240], R24 ;  /* 0x0002401801007387 */ /* 0x000fe80000100a00 */
[----:B------:R0:W-:Y:S04]  /*77aa0*/  STL.64 [R1+0x248], R26 ;  /* 0x0002481a01007387 */ /* 0x0001e80000100a00 */
[----:B0-----:R-:W2:Y:S04]  /*77ab0*/  LDL.LU.64 R26, [R1+0x3cf0] ;  /* 0x003cf000011a7983 */ /* 0x001ea80000300a00 */
[----:B------:R-:W4:Y:S04]  /*77ac0*/  LDL.LU.64 R24, [R1+0x3ce8] ;  /* 0x003ce80001187983 */ /* 0x000f280000300a00 */
[----:B------:R-:W-:Y:S04]  /*77ad0*/  STL.64 [R1+0x230], R20 ;  /* 0x0002301401007387 */ /* 0x000fe80000100a00 */
[----:B------:R0:W-:Y:S04]  /*77ae0*/  STL.64 [R1+0x238], R22 ;  /* 0x0002381601007387 */ /* 0x0001e80000100a00 */
[----:B0-----:R-:W3:Y:S04]  /*77af0*/  LDL.LU.64 R22, [R1+0x3ce0] ;  /* 0x003ce00001167983 */ /* 0x001ee80000300a00 */
[----:B------:R-:W3:Y:S04]  /*77b00*/  LDL.LU.64 R20, [R1+0x3cd8] ;  /* 0x003cd80001147983 */ /* 0x000ee80000300a00 */
[----:B------:R-:W-:Y:S04]  /*77b10*/  STL.64 [R1+0x3c68], R18 ;  /* 0x003c681201007387 */ /* 0x000fe80000100a00 */
[----:B------:R0:W-:Y:S04]  /*77b20*/  STL.64 [R1+0x3c60], R16 ;  /* 0x003c601001007387 */ /* 0x0001e80000100a00 */
[----:B0-----:R-:W3:Y:S04]  /*77b30*/  LDL.LU R16, [R1+0x990] ;  /* 0x0009900001107983 */ /* 0x001ee80000300800 */
[----:B------:R-:W3:Y:S04]  /*77b40*/  LDL.LU R17, [R1+0x994] ;  /* 0x0009940001117983 */ /* 0x000ee80000300800 */
[----:B------:R-:W3:Y:S04]  /*77b50*/  LDL.LU R18, [R1+0x998] ;  /* 0x0009980001127983 */ /* 0x000ee80000300800 */
[----:B------:R-:W3:Y:S01]  /*77b60*/  LDL.LU R19, [R1+0x99c] ;  /* 0x00099c0001137983 */ /* 0x000ee20000300800 */
[----:B------:R-:W-:-:S02]  /*77b70*/  IMAD R38, R43, 0x100, R42 ;  /* 0x000001002b267824 */ /* 0x000fc400078e022a */
[----:B------:R-:W-:Y:S02]  /*77b80*/  IMAD R39, R57, 0x100, R56 ;  /* 0x0000010039277824 */ /* 0x000fe400078e0238 */
[----:B------:R-:W-:Y:S02]  /*77b90*/  IMAD R48, R59, 0x100, R58 ;  /* 0x000001003b307824 */ /* 0x000fe400078e023a */
[----:B------:R-:W-:Y:S01]  /*77ba0*/  IMAD R49, R51, 0x100, R50 ;  /* 0x0000010033317824 */ /* 0x000fe200078e0232 */
[C---:B----4-:R-:W-:Y:S08]  /*77bb0*/  HMMA.16816.F32 R8, R28.reuse, R24, R8 ;  /* 0x000000181c08723c */ /* 0x050ff00000001808 */
[C---:B--2---:R-:W-:Y:S08]  /*77bc0*/  HMMA.16816.F32 R4, R28.reuse, R26, R4 ;  /* 0x0000001a1c04723c */ /* 0x044ff00000001804 */
[C---:B---3--:R-:W-:Y:S08]  /*77bd0*/  HMMA.16816.F32 R12, R28.reuse, R22, R12 ;  /* 0x000000161c0c723c */ /* 0x048ff0000000180c */
[----:B------:R-:W-:Y:S01]  /*77be0*/  HMMA.16816.F32 R16, R28, R20, R16 ;  /* 0x000000141c10723c */ /* 0x000fe20000001810 */
[----:B------:R-:W-:-:S15]  /*77bf0*/  STL.64 [R1+0x3c48], R22 ;  /* 0x003c481601007387 */ /* 0x000fde0000100a00 */
[----:B------:R-:W-:-:S03]  /*77c00*/  NOP ;  /* 0x0000000000007918 */ /* 0x000fc60000000000 */
        /* <DEDUP_REMOVED lines=94> */
[----:B------:R-:W3:Y:S02]  /*781f0*/  LDL.LU.64 R4, [R1+0x3cb8] ;  /* 0x003cb80001047983 */ /* 0x000ee40000300a00 */
[C---:B---3--:R-:W-:Y:S08]  /*78200*/  HMMA.16816.F32 R20, R28.reuse, R4, R20 ;  /* 0x000000041c14723c */ /* 0x048ff00000001814 */
[C---:B----4-:R-:W-:Y:S11]  /*78210*/  HMMA.16816.F32 R8, R28.reuse, R6, R8 ;  /* 0x000000061c08723c */ /* 0x050ff60000001808 */
        /* <DEDUP_REMOVED lines=44> */
[----:B------:R-:W2:Y:S01]  /*784e0*/  LDL.LU R15, [R1+0x8dc] ;  /* 0x0008dc00010f7983 */ /* 0x000ea20000300800 */
[C---:B----4-:R-:W-:Y:S08]  /*784f0*/  HMMA.16816.F32 R24, R28.reuse, R16, R24 ;  /* 0x000000101c18723c */ /* 0x050ff00000001818 */
[----:B---3--:R-:W-:Y:S11]  /*78500*/  HMMA.16816.F32 R20, R28, R18, R20 ;  /* 0x000000121c14723c */ /* 0x008ff60000001814 */
        /* <DEDUP_REMOVED lines=9> */
[----:B------:R-:W-:Y:S01]  /*785a0*/  STL.64 [R1+0x3bd8], R16 ;  /* 0x003bd81001007387 */ /* 0x000fe20000100a00 */
[----:B------:R-:W-:-:S02]  /*785b0*/  IMAD R38, R59, 0x100, R58 ;  /* 0x000001003b267824 */ /* 0x000fc400078e023a */
[----:B------:R-:W-:Y:S02]  /*785c0*/  IMAD R39, R53, 0x100, R52 ;  /* 0x0000010035277824 */ /* 0x000fe400078e0234 */
[----:B------:R-:W-:Y:S01]  /*785d0*/  IMAD R48, R55, 0x100, R54 ;  /* 0x0000010037307824 */ /* 0x000fe200078e0236 */
        /* <DEDUP_REMOVED lines=8> */
[C---:B----4-:R-:W-:Y:S08]  /*78660*/  HMMA.16816.F32 R8, R28.reuse, R24, R4 ;  /* 0x000000181c08723c */ /* 0x050ff00000001804 */
[C---:B---3--:R-:W-:Y:S01]  /*78670*/  HMMA.16816.F32 R4, R28.reuse, R26, R40 ;  /* 0x0000001a1c04723c */ /* 0x048fe20000001828 */
        /* <DEDUP_REMOVED lines=8> */
[----:B------:R0:W-:-:S13]  /*78700*/  STL.64 [R1+0x3c28], R32 ;  /* 0x003c282001007387 */ /* 0x0001da0000100a00 */
[----:B------:R1:W-:Y:S04]  /*78710*/  STL.64 [R1+0xb0], R4 ;  /* 0x0000b00401007387 */ /* 0x0003e80000100a00 */
[----:B------:R2:W-:Y:S04]  /*78720*/  STL.64 [R1+0xb8], R6 ;  /* 0x0000b80601007387 */ /* 0x0005e80000100a00 */
        /* <DEDUP_REMOVED lines=22> */
[----:B------:R-:W3:Y:S04]  /*78890*/  LDL.LU R34, [R1+0x888] ;  /* 0x0008880001227983 */ /* 0x000ee80000300800 */
[----:B------:R-:W3:Y:S01]  /*788a0*/  LDL.LU R35, [R1+0x88c] ;  /* 0x00088c0001237983 */ /* 0x000ee20000300800 */
[----:B------:R-:W-:-:S03]  /*788b0*/  IMAD R49, R51, 0x100, R50 ;  /* 0x0000010033317824 */ /* 0x000fc600078e0232 */
[----:B-1----:R-:W4:Y:S01]  /*788c0*/  LDL.LU R4, [R1+0x860] ;  /* 0x0008600001047983 */ /* 0x002f220000300800 */
[----:B------:R-:W-:Y:S02]  /*788d0*/  F2FP.F16.E4M3.UNPACK_B R28, R38 ;  /* 0x00000026ff1c723e */ /* 0x000fe400020006ff */
[----:B------:R-:W-:Y:S02]  /*788e0*/  F2FP.F16.E4M3.UNPACK_B R29, R39 ;  /* 0x00000027ff1d723e */ /* 0x000fe400020006ff */
[----:B------:R-:W-:Y:S02]  /*788f0*/  F2FP.F16.E4M3.UNPACK_B R30, R48 ;  /* 0x00000030ff1e723e */ /* 0x000fe400020006ff */
[----:B------:R-:W-:Y:S01]  /*78900*/  F2FP.F16.E4M3.UNPACK_B R31, R49 ;  /* 0x00000031ff1f723e */ /* 0x000fe200020006ff */
[----:B------:R-:W4:Y:S04]  /*78910*/  LDL.LU R5, [R1+0x864] ;  /* 0x0008640001057983 */ /* 0x000f280000300800 */
[----:B--2---:R-:W4:Y:S04]  /*78920*/  LDL.LU R6, [R1+0x868] ;  /* 0x0008680001067983 */ /* 0x004f280000300800 */
        /* <DEDUP_REMOVED lines=22> */
[----:B------:R-:W-:-:S03]  /*78a90*/  IMAD.MOV.U32 R51, RZ, RZ, R0 ;  /* 0x000000ffff337224 */ /* 0x000fc600078e0000 */
[----:B------:R-:W2:Y:S01]  /*78aa0*/  LDL.LU R0, [R1+0x3c38] ;  /* 0x003c380001007983 */ /* 0x000ea20000300800 */
[----:B---3--:R-:W-:-:S15]  /*78ab0*/  HMMA.16816.F32 R32, R28, R36, R32 ;  /* 0x000000241c20723c */ /* 0x008fde0000001820 */
[----:B------:R-:W-:-:S04]  /*78ac0*/  NOP ;  /* 0x0000000000007918 */ /* 0x000fc80000000000 */
[----:B------:R-:W-:Y:S04]  /*78ad0*/  STL.64 [R1+0xa0], R32 ;  /* 0x0000a02001007387 */ /* 0x000fe80000100a00 */
[----:B------:R0:W-:Y:S04]  /*78ae0*/  STL.64 [R1+0xa8], R34 ;  /* 0x0000a82201007387 */ /* 0x0001e80000100a00 */
[----:B0-----:R-:W3:Y:S01]  /*78af0*/  LDL.LU.64 R34, [R1+0x3c30] ;  /* 0x003c300001227983 */ /* 0x001ee20000300a00 */
[C---:B----4-:R-:W-:Y:S03]  /*78b00*/  HMMA.16816.F32 R4, R28.reuse, R2, R4 ;  /* 0x000000021c04723c */ /* 0x050fe60000001804 */
[----:B------:R-:W4:Y:S04]  /*78b10*/  LDL.LU.64 R32, [R1+0x3c28] ;  /* 0x003c280001207983 */ /* 0x000f280000300a00 */
[----:B------:R-:W2:Y:S04]  /*78b20*/  LDL.LU R36, [R1+0x366c] ;  /* 0x00366c0001247983 */ /* 0x000ea80000300800 */
[----:B------:R-:W2:Y:S01]  /*78b30*/  LDL.LU R37, [R1+0x3668] ;  /* 0x0036680001257983 */ /* 0x000ea20000300800 */
[----:B---3--:R-:W-:-:S15]  /*78b40*/  HMMA.16816.F32 R24, R28, R34, R24 ;  /* 0x000000221c18723c */ /* 0x008fde0000001818 */
[----:B------:R-:W-:-:S04]  /*78b50*/  NOP ;  /* 0x0000000000007918 */ /* 0x000fc80000000000 */
[----:B------:R-:W-:Y:S04]  /*78b60*/  STL.64 [R1+0x90], R24 ;  /* 0x0000901801007387 */ /* 0x000fe80000100a00 */
[----:B------:R0:W-:Y:S04]  /*78b70*/  STL.64 [R1+0x98], R26 ;  /* 0x0000981a01007387 */ /* 0x0001e80000100a00 */
[----:B0-----:R-:W3:Y:S04]  /*78b80*/  LDL.LU.64 R26, [R1+0x3c20] ;  /* 0x003c2000011a7983 */ /* 0x001ee80000300a00 */
[----:B------:R-:W2:Y:S04]  /*78b90*/  LDL.LU.64 R24, [R1+0x3c18] ;  /* 0x003c180001187983 */ /* 0x000ea80000300a00 */
[----:B------:R-:W2:Y:S04]  /*78ba0*/  LDL.LU R34, [R1+0x3664] ;  /* 0x0036640001227983 */ /* 0x000ea80000300800 */
[----:B------:R-:W2:Y:S04]  /*78bb0*/  LDL.LU R35, [R1+0x3660] ;  /* 0x0036600001237983 */ /* 0x000ea80000300800 */
[----:B------:R-:W-:Y:S04]  /*78bc0*/  STL.64 [R1+0x80], R4 ;  /* 0x0000800401007387 */ /* 0x000fe80000100a00 */
[----:B------:R0:W-:Y:S04]  /*78bd0*/  STL.64 [R1+0x88], R6 ;  /* 0x0000880601007387 */ /* 0x0001e80000100a00 */
[----:B0-----:R-:W2:Y:S04]  /*78be0*/  LDL.LU.64 R6, [R1+0x3c10] ;  /* 0x003c100001067983 */ /* 0x001ea80000300a00 */
[----:B------:R-:W2:Y:S04]  /*78bf0*/  LDL.LU.64 R4, [R1+0x3c08] ;  /* 0x003c080001047983 */ /* 0x000ea80000300a00 */
        /* <DEDUP_REMOVED lines=17> */
[C---:B------:R-:W-:Y:S11]  /*78d10*/  HMMA.16816.F32 R8, R28.reuse, R10, R12 ;  /* 0x0000000a1c08723c */ /* 0x040ff6000000180c */
[----:B------:R-:W-:Y:S04]  /*78d20*/  STL.64 [R1+0x50], R16 ;  /* 0x0000501001007387 */ /* 0x000fe80000100a00 */
[----:B------:R0:W-:Y:S04]  /*78d30*/  STL.64 [R1+0x58], R18 ;  /* 0x0000581201007387 */ /* 0x0001e80000100a00 */
[----:B0-----:R-:W3:Y:S04]  /*78d40*/  LDL.LU.64 R18, [R1+0x3be0] ;  /* 0x003be00001127983 */ /* 0x001ee80000300a00 */
[----:B------:R-:W2:Y:S04]  /*78d50*/  LDL.LU.64 R16, [R1+0x3bd8] ;  /* 0x003bd80001107983 */ /* 0x000ea80000300a00 */
[----:B------:R-:W2:Y:S04]  /*78d60*/  LDL.LU.64 R14, [R1+0x3bd0] ;  /* 0x003bd000010e7983 */ /* 0x000ea80000300a00 */
[----:B------:R-:W2:Y:S04]  /*78d70*/  LDL.LU.64 R12, [R1+0x3bc8] ;  /* 0x003bc800010c7983 */ /* 0x000ea80000300a00 */
[----:B------:R0:W-:Y:S04]  /*78d80*/  STL.64 [R1+0x40], R8 ;  /* 0x0000400801007387 */ /* 0x0001e80000100a00 */
[----:B------:R1:W-:Y:S04]  /*78d90*/  STL.64 [R1+0x48], R10 ;  /* 0x0000480a01007387 */ /* 0x0003e80000100a00 */
[----:B0-----:R-:W3:Y:S04]  /*78da0*/  LDL.LU R8, [R1+0x7f0] ;  /* 0x0007f00001087983 */ /* 0x001ee80000300800 */
[----:B------:R-:W3:Y:S04]  /*78db0*/  LDL.LU R9, [R1+0x7f4] ;  /* 0x0007f40001097983 */ /* 0x000ee80000300800 */
[----:B-1----:R-:W3:Y:S01]  /*78dc0*/  LDL.LU R10, [R1+0x7f8] ;  /* 0x0007f800010a7983 */ /* 0x002ee20000300800 */
[C---:B--2---:R-:W-:Y:S08]  /*78dd0*/  HMMA.16816.F32 R40, R28.reuse, R12, R40 ;  /* 0x0000000c1c28723c */ /* 0x044ff00000001828 */
[C---:B------:R-:W-:Y:S11]  /*78de0*/  HMMA.16816.F32 R12, R28.reuse, R14, R44 ;  /* 0x0000000e1c0c723c */ /* 0x040ff6000000182c */
[----:B------:R-:W-:Y:S04]  /*78df0*/  STL.64 [R1+0x30], R40 ;  /* 0x0000302801007387 */ /* 0x000fe80000100a00 */
[----:B------:R0:W-:Y:S04]  /*78e00*/  STL.64 [R1+0x38], R42 ;  /* 0x0000382a01007387 */ /* 0x0001e80000100a00 */
[----:B0-----:R-:W2:Y:S04]  /*78e10*/  LDL.LU.64 R42, [R1+0x3bc0] ;  /* 0x003bc000012a7983 */ /* 0x001ea80000300a00 */
[----:B------:R-:W2:Y:S04]  /*78e20*/  LDL.LU.64 R40, [R1+0x3bb8] ;  /* 0x003bb80001287983 */ /* 0x000ea80000300a00 */
[----:B------:R-:W2:Y:S04]  /*78e30*/  LDL.LU.64 R46, [R1+0x3bb0] ;  /* 0x003bb000012e7983 */ /* 0x000ea80000300a00 */
[----:B------:R-:W2:Y:S01]  /*78e40*/  LDL.LU.64 R44, [R1+0x3ba8] ;  /* 0x003ba800012c7983 */ /* 0x000ea20000300a00 */
[----:B------:R-:W-:Y:S01]  /*78e50*/  IMAD.MOV.U32 R11, RZ, RZ, R0 ;  /* 0x000000ffff0b7224 */ /* 0x000fe200078e0000 */
[C---:B------:R-:W-:Y:S08]  /*78e60*/  HMMA.16816.F32 R56, R28.reuse, R20, R56 ;  /* 0x000000141c38723c */ /* 0x040ff00000001838 */
[C---:B---3--:R-:W-:Y:S08]  /*78e70*/  HMMA.16816.F32 R8, R28.reuse, R16, R8 ;  /* 0x000000101c08723c */ /* 0x048ff00000001808 */
[C---:B------:R-:W-:Y:S08]  /*78e80*/  HMMA.16816.F32 R4, R28.reuse, R18, R4 ;  /* 0x000000121c04723c */ /* 0x040ff00000001804 */
[C---:B------:R-:W-:Y:S08]  /*78e90*/  HMMA.16816.F32 R52, R28.reuse, R22, R52 ;  /* 0x000000161c34723c */ /* 0x040ff00000001834 */
[C---:B------:R-:W-:Y:S01]  /*78ea0*/  HMMA.16816.F32 R48, R28.reuse, R24, R48 ;  /* 0x000000181c30723c */ /* 0x040fe20000001830 */
[----:B------:R-:W-:Y:S01]  /*78eb0*/  IMAD.MOV.U32 R0, RZ, RZ, R11 ;  /* 0x000000ffff007224 */ /* 0x000fe200078e000b */
[----:B------:R-:W-:Y:S04]  /*78ec0*/  STL.64 [R1+0x10], R8 ;  /* 0x0000100801007387 */ /* 0x000fe80000100a00 */
[----:B------:R0:W-:Y:S04]  /*78ed0*/  STL.64 [R1+0x20], R12 ;  /* 0x0000200c01007387 */ /* 0x0001e80000100a00 */
[----:B------:R1:W-:Y:S04]  /*78ee0*/  STL.64 [R1+0x28], R14 ;  /* 0x0000280e01007387 */ /* 0x0003e80000100a00 */
[----:B------:R-:W-:Y:S04]  /*78ef0*/  STL [R1+0x18], R10 ;  /* 0x0000180a01007387 */ /* 0x000fe80000100800 */
[----:B------:R-:W-:Y:S04]  /*78f00*/  STL [R1+0x3808], R0 ;  /* 0x0038080001007387 */ /* 0x000fe80000100800 */
[----:B------:R-:W-:Y:S04]  /*78f10*/  STL.64 [R1+0x3768], R58 ;  /* 0x0037683a01007387 */ /* 0x000fe80000100a00 */
[----:B------:R3:W-:Y:S04]  /*78f20*/  STL.64 [R1], R4 ;  /* 0x0000000401007387 */ /* 0x0007e80000100a00 */
[----:B------:R-:W-:Y:S04]  /*78f30*/  STL.64 [R1+0x8], R6 ;  /* 0x0000080601007387 */ /* 0x000fe80000100a00 */
[----:B------:R-:W-:Y:S04]  /*78f40*/  STL.64 [R1+0x3760], R56 ;  /* 0x0037603801007387 */ /* 0x000fe80000100a00 */
[----:B------:R-:W-:Y:S04]  /*78f50*/  STL.64 [R1+0x3778], R54 ;  /* 0x0037783601007387 */ /* 0x000fe80000100a00 */
[----:B------:R0:W-:Y:S04]  /*78f60*/  STL.64 [R1+0x3770], R52 ;  /* 0x0037703401007387 */ /* 0x0001e80000100a00 */
[----:B------:R-:W-:Y:S04]  /*78f70*/  STL.64 [R1+0x3790], R50 ;  /* 0x0037903201007387 */ /* 0x000fe80000100a00 */
[----:B------:R-:W-:Y:S01]  /*78f80*/  STL.64 [R1+0x3788], R48 ;  /* 0x0037883001007387 */ /* 0x000fe20000100a00 */
[----:B--2---:R-:W-:Y:S01]  /*78f90*/  HMMA.16816.F32 R44, R28, R26, R44 ;  /* 0x0000001a1c2c723c */ /* 0x004fe2000000182c */
[----:B------:R-:W-:-:S02]  /*78fa0*/  IMAD.MOV.U32 R18, RZ, RZ, R43 ;  /* 0x000000ffff127224 */ /* 0x000fc400078e002b */
[----:B------:R-:W-:Y:S02]  /*78fb0*/  IMAD.MOV.U32 R19, RZ, RZ, R42 ;  /* 0x000000ffff137224 */ /* 0x000fe400078e002a */
[----:B0-----:R-:W-:Y:S02]  /*78fc0*/  IMAD.MOV.U32 R12, RZ, RZ, R41 ;  /* 0x000000ffff0c7224 */ /* 0x001fe400078e0029 */
[----:B------:R-:W-:-:S12]  /*78fd0*/  IMAD.MOV.U32 R13, RZ, RZ, R40 ;  /* 0x000000ffff0d7224 */ /* 0x000fd800078e0028 */
[----:B------:R-:W-:Y:S04]  /*78fe0*/  STL.64 [R1+0x37a0], R46 ;  /* 0x0037a02e01007387 */ /* 0x000fe80000100a00 */
[----:B------:R0:W-:Y:S04]  /*78ff0*/  STL.64 [R1+0x3798], R44 ;  /* 0x0037982c01007387 */ /* 0x0001e80000100a00 */
[----:B------:R-:W2:Y:S04]  /*79000*/  LDL.LU R16, [R1+0x730] ;  /* 0x0007300001107983 */ /* 0x000ea80000300800 */
[----:B------:R-:W2:Y:S04]  /*79010*/  LDL.LU R17, [R1+0x734] ;  /* 0x0007340001117983 */ /* 0x000ea80000300800 */
[----:B------:R-:W2:Y:S04]  /*79020*/  LDL.LU R43, [R1+0x3ba0] ;  /* 0x003ba000012b7983 */ /* 0x000ea80000300800 */
[----:B------:R-:W2:Y:S04]  /*79030*/  LDL.LU R42, [R1+0x3b9c] ;  /* 0x003b9c00012a7983 */ /* 0x000ea80000300800 */
[----:B------:R-:W4:Y:S04]  /*79040*/  LDL.LU R41, [R1+0x3b98] ;  /* 0x003b980001297983 */ /* 0x000f280000300800 */
[----:B------:R-:W4:Y:S04]  /*79050*/  LDL.LU R40, [R1+0x3b94] ;  /* 0x003b940001287983 */ /* 0x000f280000300800 */
[----:B-1----:R-:W4:Y:S04]  /*79060*/  LDL.LU R14, [R1+0x748] ;  /* 0x00074800010e7983 */ /* 0x002f280000300800 */
[----:B------:R-:W4:Y:S04]  /*79070*/  LDL.LU R15, [R1+0x74c] ;  /* 0x00074c00010f7983 */ /* 0x000f280000300800 */
[----:B------:R-:W4:Y:S01]  /*79080*/  LDL.LU R20, [R1+0x760] ;  /* 0x0007600001147983 */ /* 0x000f220000300800 */
[----:B---3--:R-:W-:-:S02]  /*79090*/  IMAD R4, R37, 0x100, R36 ;  /* 0x0000010025047824 */ /* 0x008fc400078e0224 */
[----:B------:R-:W-:Y:S02]  /*790a0*/  IMAD R5, R38, 0x100, R39 ;  /* 0x0000010026057824 */ /* 0x000fe400078e0227 */
[----:B--2---:R-:W-:Y:S02]  /*790b0*/  IMAD.MOV.U32 R21, RZ, RZ, R42 ;  /* 0x000000ffff157224 */ /* 0x004fe400078e002a */
[----:B----4-:R-:W-:Y:S01]  /*790c0*/  IMAD.MOV.U32 R22, RZ, RZ, R41 ;  /* 0x000000ffff167224 */ /* 0x010fe200078e0029 */
[----:B------:R-:W2:Y:S04]  /*790d0*/  LDL.LU R42, [R1+0x3b90] ;  /* 0x003b9000012a7983 */ /* 0x000ea80000300800 */
[----:B------:R-:W3:Y:S01]  /*790e0*/  LDL.LU R41, [R1+0x3b8c] ;  /* 0x003b8c0001297983 */ /* 0x000ee20000300800 */
        /* <DEDUP_REMOVED lines=8> */
[----:B0-----:R-:W4:Y:S04]  /*79170*/  LDL.LU R44, [R1+0x790] ;  /* 0x00079000012c7983 */ /* 0x001f280000300800 */
[----:B------:R-:W4:Y:S01]  /*79180*/  LDL.LU R45, [R1+0x794] ;  /* 0x00079400012d7983 */ /* 0x000f220000300800 */
[----:B------:R-:W-:-:S03]  /*79190*/  IMAD R2, R3, 0x100, R2 ;  /* 0x0000010003027824 */ /* 0x000fc600078e0202 */
[----:B------:R-:W4:Y:S01]  /*791a0*/  LDL.LU R46, [R1+0x798] ;  /* 0x00079800012e7983 */ /* 0x000f220000300800 */
[----:B------:R-:W-:-:S03]  /*791b0*/  IMAD R3, R35, 0x100, R34 ;  /* 0x0000010023037824 */ /* 0x000fc600078e0222 */
[----:B------:R-:W4:Y:S04]  /*791c0*/  LDL.LU R47, [R1+0x79c] ;  /* 0x00079c00012f7983 */ /* 0x000f280000300800 */
[----:B------:R-:W4:Y:S04]  /*791d0*/  LDL.LU R34, [R1+0xe18] ;  /* 0x000e180001227983 */ /* 0x000f280000300800 */
[----:B------:R-:W4:Y:S04]  /*791e0*/  LDL.LU R35, [R1+0xe1c] ;  /* 0x000e1c0001237983 */ /* 0x000f280000300800 */
[----:B------:R-:W4:Y:S04]  /*791f0*/  LDL.LU R27, [R1+0xe08] ;  /* 0x000e0800011b7983 */ /* 0x000f280000300800 */
[----:B------:R-:W4:Y:S01]  /*79200*/  LDL.LU R48, [R1+0x780] ;  /* 0x0007800001307983 */ /* 0x000f220000300800 */
[----:B------:R-:W-:-:S02]  /*79210*/  IMAD.MOV.U32 R56, RZ, RZ, R43 ;  /* 0x000000ffff387224 */ /* 0x000fc400078e002b */
[----:B--2---:R-:W-:Y:S02]  /*79220*/  IMAD.MOV.U32 R51, RZ, RZ, R42 ;  /* 0x000000ffff337224 */ /* 0x004fe400078e002a */
[----:B---3--:R-:W-:Y:S02]  /*79230*/  IMAD.MOV.U32 R50, RZ, RZ, R41 ;  /* 0x000000ffff327224 */ /* 0x008fe400078e0029 */
[----:B----4-:R-:W-:Y:S02]  /*79240*/  IMAD.MOV.U32 R49, RZ, RZ, R40 ;  /* 0x000000ffff317224 */ /* 0x010fe400078e0028 */
[----:B------:R-:W2:Y:S04]  /*79250*/  LDL.LU R40, [R1+0x3b84] ;  /* 0x003b840001287983 */ /* 0x000ea80000300800 */
[----:B------:R-:W2:Y:S04]  /*79260*/  LDL.LU R41, [R1+0x3b80] ;  /* 0x003b800001297983 */ /* 0x000ea80000300800 */
        /* <DEDUP_REMOVED lines=14> */
[----:B------:R-:W3:Y:S01]  /*79350*/  LDL.LU R39, [R1+0xdc8] ;  /* 0x000dc80001277983 */ /* 0x000ee20000300800 */
[----:B------:R-:W-:-:S02]  /*79360*/  F2FP.F16.E4M3.UNPACK_B R36, R37.H1 ;  /* 0x00000025ff24723e */ /* 0x000fc400030006ff */
[----:B------:R-:W-:Y:S02]  /*79370*/  F2FP.F16.E4M3.UNPACK_B R37, R38.H1 ;  /* 0x00000026ff25723e */ /* 0x000fe400030006ff */
[----:B------:R-:W-:Y:S02]  /*79380*/  F2FP.F16.E4M3.UNPACK_B R34, R34.H1 ;  /* 0x00000022ff22723e */ /* 0x000fe400030006ff */
[----:B------:R-:W-:Y:S01]  /*79390*/  F2FP.F16.E4M3.UNPACK_B R35, R35.H1 ;  /* 0x00000023ff23723e */ /* 0x000fe200030006ff */
[----:B--2---:R-:W-:-:S15]  /*793a0*/  HMMA.16816.F32 R40, R28, R32, R40 ;  /* 0x000000201c28723c */ /* 0x004fde0000001828 */
[----:B------:R-:W-:-:S04]  /*793b0*/  NOP ;  /* 0x0000000000007918 */ /* 0x000fc80000000000 */
[----:B------:R-:W-:Y:S04]  /*793c0*/  STL.64 [R1+0x37b0], R42 ;  /* 0x0037b02a01007387 */ /* 0x000fe80000100a00 */
[----:B------:R0:W-:Y:S04]  /*793d0*/  STL.64 [R1+0x37a8], R40 ;  /* 0x0037a82801007387 */ /* 0x0001e80000100a00 */
[----:B------:R-:W2:Y:S01]  /*793e0*/  LDL.LU R38, [R1+0xdcc] ;  /* 0x000dcc0001267983 */ /* 0x000ea20000300800 */
[----:B------:R-:W-:Y:S02]  /*793f0*/  F2FP.F16.E4M3.UNPACK_B R28, R2 ;  /* 0x00000002ff1c723e */ /* 0x000fe400020006ff */
[----:B------:R-:W-:-:S02]  /*79400*/  F2FP.F16.E4M3.UNPACK_B R29, R3 ;  /* 0x00000003ff1d723e */ /* 0x000fc400020006ff */
[----:B------:R-:W-:Y:S02]  /*79410*/  F2FP.F16.E4M3.UNPACK_B R30, R4 ;  /* 0x00000004ff1e723e */ /* 0x000fe400020006ff */
[----:B------:R-:W-:-:S07]  /*79420*/  F2FP.F16.E4M3.UNPACK_B R31, R5 ;  /* 0x00000005ff1f723e */ /* 0x000fce00020006ff */
[C---:B0-----:R-:W-:Y:S01]  /*79430*/  HMMA.16816.F32 R40, R28.reuse, R36, R44 ;  /* 0x000000241c28723c */ /* 0x041fe2000000182c */
[----:B------:R-:W-:Y:S02]  /*79440*/  F2FP.F16.E4M3.UNPACK_B R2, R27.H1 ;  /* 0x0000001bff02723e */ /* 0x000fe400030006ff */
[----:B---3--:R-:W-:Y:S01]  /*79450*/  F2FP.F16.E4M3.UNPACK_B R3, R24.H1 ;  /* 0x00000018ff03723e */ /* 0x008fe200030006ff */
[----:B------:R-:W-:Y:S04]  /*79460*/  STL [R1+0x3b54], R36 ;  /* 0x003b542401007387 */ /* 0x000fe80000100800 */
[----:B------:R-:W-:Y:S01]  /*79470*/  STL [R1+0x3b50], R37 ;  /* 0x003b502501007387 */ /* 0x000fe20000100800 */
[----:B----4-:R-:W-:Y:S02]  /*79480*/  F2FP.F16.E4M3.UNPACK_B R4, R25.H1 ;  /* 0x00000019ff04723e */ /* 0x010fe400030006ff */
[----:B------:R-:W-:Y:S01]  /*79490*/  F2FP.F16.E4M3.UNPACK_B R5, R0.H1 ;  /* 0x00000000ff05723e */ /* 0x000fe200030006ff */
[C---:B------:R-:W-:Y:S08]  /*794a0*/  HMMA.16816.F32 R24, R28.reuse, R2, R52 ;  /* 0x000000021c18723c */ /* 0x040ff00000001834 */
[C---:B------:R-:W-:Y:S01]  /*794b0*/  HMMA.16816.F32 R20, R28.reuse, R4, R20 ;  /* 0x000000041c14723c */ /* 0x040fe20000001814 */
[----:B------:R-:W-:Y:S04]  /*794c0*/  STL.64 [R1+0x790], R40 ;  /* 0x0007902801007387 */ /* 0x000fe80000100a00 */
[----:B------:R0:W-:Y:S03]  /*794d0*/  STL.64 [R1+0x798], R42 ;  /* 0x0007982a01007387 */ /* 0x0001e60000100a00 */
[----:B0-----:R-:W-:Y:S01]  /*794e0*/  HMMA.16816.F32 R40, R28, R34, R48 ;  /* 0x000000221c28723c */ /* 0x001fe20000001830 */
[----:B------:R-:W-:Y:S01]  /*794f0*/  STL.64 [R1+0x3b70], R34 ;  /* 0x003b702201007387 */ /* 0x000fe20000100a00 */
[----:B------:R-:W-:-:S02]  /*79500*/  F2FP.F16.E4M3.UNPACK_B R6, R6.H1 ;  /* 0x00000006ff06723e */ /* 0x000fc400030006ff */
[----:B------:R-:W-:Y:S02]  /*79510*/  F2FP.F16.E4M3.UNPACK_B R7, R7.H1 ;  /* 0x00000007ff07723e */ /* 0x000fe400030006ff */
[----:B------:R-:W-:Y:S02]  /*79520*/  F2FP.F16.E4M3.UNPACK_B R8, R8.H1 ;  /* 0x00000008ff08723e */ /* 0x000fe400030006ff */
[----:B------:R-:W-:-:S11]  /*79530*/  F2FP.F16.E4M3.UNPACK_B R9, R9.H1 ;  /* 0x00000009ff09723e */ /* 0x000fd600030006ff */
        /* <DEDUP_REMOVED lines=12> */
[----:B------:R-:W-:Y:S04]  /*79600*/  STL.64 [R1+0x750], R20 ;  /* 0x0007501401007387 */ /* 0x000fe80000100a00 */
[----:B------:R-:W-:Y:S04]  /*79610*/  STL.64 [R1+0x758], R22 ;  /* 0x0007581601007387 */ /* 0x000fe80000100a00 */
[----:B------:R-:W-:Y:S04]  /*79620*/  STL.64 [R1+0x740], R4 ;  /* 0x0007400401007387 */ /* 0x000fe80000100a00 */
[----:B------:R0:W-:Y:S02]  /*79630*/  STL.64 [R1+0x748], R6 ;  /* 0x0007480601007387 */ /* 0x0001e40000100a00 */
[----:B0-----:R-:W-:Y:S02]  /*79640*/  HMMA.16816.F32 R4, R28, R10, R16 ;  /* 0x0000000a1c04723c */ /* 0x001fe40000001810 */
[----:B------:R-:W-:Y:S04]  /*79650*/  STL.64 [R1+0x3af8], R10 ;  /* 0x003af80a01007387 */ /* 0x000fe80000100a00 */
[----:B------:R-:W-:Y:S01]  /*79660*/  STL.64 [R1+0x3af0], R8 ;  /* 0x003af00801007387 */ /* 0x000fe20000100a00 */
[----:B------:R-:W-:-:S12]  /*79670*/  F2FP.F16.E4M3.UNPACK_B R12, R39.H1 ;  /* 0x00000027ff0c723e */ /* 0x000fd800030006ff */
        /* <DEDUP_REMOVED lines=15> */
[----:B------:R-:W3:Y:S01]  /*79770*/  LDL.LU R37, [R1+0x724] ;  /* 0x0007240001257983 */ /* 0x000ee20000300800 */
[----:B--2---:R-:W-:-:S03]  /*79780*/  F2FP.F16.E4M3.UNPACK_B R13, R38.H1 ;  /* 0x00000026ff0d723e */ /* 0x004fc600030006ff */
[----:B------:R-:W3:Y:S04]  /*79790*/  LDL.LU R38, [R1+0x728] ;  /* 0x0007280001267983 */ /* 0x000ee80000300800 */
[----:B------:R-:W3:Y:S04]  /*797a0*/  LDL.LU R39, [R1+0x72c] ;  /* 0x00072c0001277983 */ /* 0x000ee80000300800 */
        /* <DEDUP_REMOVED lines=32> */
[----:B--2---:R-:W-:Y:S01]  /*799b0*/  F2FP.F16.E4M3.UNPACK_B R14, R14.H1 ;  /* 0x0000000eff0e723e */ /* 0x004fe200030006ff */
[----:B---3--:R-:W-:Y:S01]  /*799c0*/  HMMA.16816.F32 R36, R28, R12, R36 ;  /* 0x0000000c1c24723c */ /* 0x008fe20000001824 */
[----:B----4-:R-:W-:-:S02]  /*799d0*/  F2FP.F16.E4M3.UNPACK_B R15, R15.H1 ;  /* 0x0000000fff0f723e */ /* 0x010fc400030006ff */
[----:B------:R-:W-:Y:S02]  /*799e0*/  F2FP.F16.E4M3.UNPACK_B R16, R16.H1 ;  /* 0x00000010ff10723e */ /* 0x000fe400030006ff */
[----:B------:R-:W-:Y:S02]  /*799f0*/  F2FP.F16.E4M3.UNPACK_B R17, R17.H1 ;  /* 0x00000011ff11723e */ /* 0x000fe400030006ff */
[----:B------:R-:W-:Y:S01]  /*79a00*/  F2FP.F16.E4M3.UNPACK_B R18, R18.H1 ;  /* 0x00000012ff12723e */ /* 0x000fe200030006ff */
[----:B------:R-:W-:Y:S01]  /*79a10*/  HMMA.16816.F32 R32, R28, R14, R32 ;  /* 0x0000000e1c20723c */ /* 0x000fe20000001820 */
[----:B------:R-:W-:-:S07]  /*79a20*/  F2FP.F16.E4M3.UNPACK_B R19, R19.H1 ;  /* 0x00000013ff13723e */ /* 0x000fce00030006ff */
[C---:B------:R-:W-:Y:S08]  /*79a30*/  HMMA.16816.F32 R8, R28.reuse, R16, R8 ;  /* 0x000000101c08723c */ /* 0x040ff00000001808 */
[----:B------:R-:W-:Y:S01]  /*79a40*/  HMMA.16816.F32 R4, R28, R18, R4 ;  /* 0x000000121c04723c */ /* 0x000fe20000001804 */
[----:B------:R-:W-:Y:S04]  /*79a50*/  STL.64 [R1+0x720], R36 ;  /* 0x0007202401007387 */ /* 0x000fe80000100a00 */
[----:B------:R0:W-:Y:S01]  /*79a60*/  STL.64 [R1+0x728], R38 ;  /* 0x0007282601007387 */ /* 0x0001e20000100a00 */
[----:B------:R-:W-:-:S02]  /*79a70*/  F2FP.F16.E4M3.UNPACK_B R20, R20.H1 ;  /* 0x00000014ff14723e */ /* 0x000fc400030006ff */
[----:B------:R-:W-:Y:S01]  /*79a80*/  F2FP.F16.E4M3.UNPACK_B R21, R21.H1 ;  /* 0x00000015ff15723e */ /* 0x000fe200030006ff */
[----:B0-----:R-:W2:Y:S04]  /*79a90*/  LDL.LU R39, [R1+0x367c] ;  /* 0x00367c0001277983 */ /* 0x001ea80000300800 */
[----:B------:R-:W2:Y:S04]  /*79aa0*/  LDL.LU R38, [R1+0x3678] ;  /* 0x0036780001267983 */ /* 0x000ea80000300800 */
[----:B------:R-:W-:Y:S04]  /*79ab0*/  STL.64 [R1+0xb40], R32 ;  /* 0x000b402001007387 */ /* 0x000fe80000100a00 */
[----:B------:R0:W-:Y:S04]  /*79ac0*/  STL.64 [R1+0xb48], R34 ;  /* 0x000b482201007387 */ /* 0x0001e80000100a00 */
        /* <DEDUP_REMOVED lines=27> */
[----:B0-----:R-:W-:Y:S02]  /*79c80*/  HMMA.16816.F32 R4, R28, R26, R56 ;  /* 0x0000001a1c04723c */ /* 0x001fe40000001838 */
[----:B------:R-:W-:Y:S04]  /*79c90*/  STL.64 [R1+0x3ae8], R26 ;  /* 0x003ae81a01007387 */ /* 0x000fe80000100a00 */
[----:B------:R-:W-:Y:S01]  /*79ca0*/  STL.64 [R1+0x3ae0], R24 ;  /* 0x003ae01801007387 */ /* 0x000fe20000100a00 */
[----:B------:R-:W-:-:S02]  /*79cb0*/  IMAD.MOV.U32 R52, RZ, RZ, R60 ;  /* 0x000000ffff347224 */ /* 0x000fc400078e003c */
[----:B------:R-:W-:Y:S01]  /*79cc0*/  IMAD.MOV.U32 R53, RZ, RZ, R61 ;  /* 0x000000ffff357224 */ /* 0x000fe200078e003d */
[----:B------:R-:W-:-:S09]  /*79cd0*/  F2FP.F16.E4M3.UNPACK_B R32, R55.H1 ;  /* 0x00000037ff20723e */ /* 0x000fd200030006ff */
[----:B------:R0:W-:Y:S04]  /*79ce0*/  STL.64 [R1+0xbe0], R4 ;  /* 0x000be00401007387 */ /* 0x0001e80000100a00 */
[----:B------:R1:W-:Y:S04]  /*79cf0*/  STL.64 [R1+0xbe8], R6 ;  /* 0x000be80601007387 */ /* 0x0003e80000100a00 */
[----:B------:R-:W4:Y:S04]  /*79d00*/  LDL.LU R60, [R1+0x3b6c] ;  /* 0x003b6c00013c7983 */ /* 0x000f280000300800 */
[----:B------:R-:W2:Y:S04]  /*79d10*/  LDL.LU R61, [R1+0x3b68] ;  /* 0x003b6800013d7983 */ /* 0x000ea80000300800 */
[----:B------:R-:W2:Y:S04]  /*79d20*/  LDL.LU R54, [R1+0x618] ;  /* 0x0006180001367983 */ /* 0x000ea80000300800 */
[----:B------:R-:W2:Y:S01]  /*79d30*/  LDL.LU R55, [R1+0x61c] ;  /* 0x00061c0001377983 */ /* 0x000ea20000300800 */
[----:B----4-:R-:W-:-:S03]  /*79d40*/  IMAD.MOV.U32 R45, RZ, RZ, R60 ;  /* 0x000000ffff2d7224 */ /* 0x010fc600078e003c */
[----:B--2---:R-:W-:Y:S04]  /*79d50*/  STL.64 [R1+0x3b48], R54 ;  /* 0x003b483601007387 */ /* 0x004fe80000100a00 */
[----:B------:R2:W-:Y:S04]  /*79d60*/  STL.64 [R1+0x3b40], R52 ;  /* 0x003b403401007387 */ /* 0x0005e80000100a00 */
[----:B------:R-:W4:Y:S04]  /*79d70*/  LDL.LU R44, [R1+0x630] ;  /* 0x00063000012c7983 */ /* 0x000f280000300800 */
[----:B------:R-:W2:Y:S01]  /*79d80*/  LDL.LU R60, [R1+0x3b64] ;  /* 0x003b6400013c7983 */ /* 0x000ea20000300800 */
[----:B------:R-:W-:-:S03]  /*79d90*/  IMAD.MOV.U32 R46, RZ, RZ, R61 ;  /* 0x000000ffff2e7224 */ /* 0x000fc600078e003d */
[----:B------:R-:W0:Y:S04]  /*79da0*/  LDL.LU R61, [R1+0x3b60] ;  /* 0x003b6000013d7983 */ /* 0x000e280000300800 */
[----:B------:R-:W4:Y:S04]  /*79db0*/  LDL.LU R47, [R1+0x63c] ;  /* 0x00063c00012f7983 */ /* 0x000f280000300800 */
[----:B------:R-:W3:Y:S04]  /*79dc0*/  LDL.LU R8, [R1+0x670] ;  /* 0x0006700001087983 */ /* 0x000ee80000300800 */
[----:B------:R-:W3:Y:S04]  /*79dd0*/  LDL.LU R9, [R1+0x674] ;  /* 0x0006740001097983 */ /* 0x000ee80000300800 */
[----:B------:R-:W3:Y:S01]  /*79de0*/  LDL.LU R10, [R1+0x678] ;  /* 0x00067800010a7983 */ /* 0x000ee20000300800 */
[----:B--2---:R-:W-:-:S03]  /*79df0*/  IMAD.MOV.U32 R11, RZ, RZ, R60 ;  /* 0x000000ffff0b7224 */ /* 0x004fc600078e003c */
[----:B------:R-:W2:Y:S01]  /*79e00*/  LDL.LU R60, [R1+0x3b5c] ;  /* 0x003b5c00013c7983 */ /* 0x000ea20000300800 */
[----:B0-----:R-:W-:-:S03]  /*79e10*/  IMAD.MOV.U32 R4, RZ, RZ, R61 ;  /* 0x000000ffff047224 */ /* 0x001fc600078e003d */
[----:B------:R-:W3:Y:S04]  /*79e20*/  LDL.LU R61, [R1+0x3b58] ;  /* 0x003b5800013d7983 */ /* 0x000ee80000300800 */
[----:B------:R-:W4:Y:S04]  /*79e30*/  LDL.LU R5, [R1+0x694] ;  /* 0x0006940001057983 */ /* 0x000f280000300800 */
[----:B-1----:R-:W4:Y:S04]  /*79e40*/  LDL.LU R6, [R1+0x698] ;  /* 0x0006980001067983 */ /* 0x002f280000300800 */
[----:B------:R-:W4:Y:S04]  /*79e50*/  LDL.LU R7, [R1+0x69c] ;  /* 0x00069c0001077983 */ /* 0x000f280000300800 */
[----:B------:R-:W4:Y:S04]  /*79e60*/  LDL.LU R52, [R1+0x5c0] ;  /* 0x0005c00001347983 */ /* 0x000f280000300800 */
[----:B------:R-:W4:Y:S01]  /*79e70*/  LDL.LU R53, [R1+0x5c4] ;  /* 0x0005c40001357983 */ /* 0x000f220000300800 */
[----:B------:R-:W-:-:S03]  /*79e80*/  IMAD R38, R38, 0x100, R39 ;  /* 0x0000010026267824 */ /* 0x000fc600078e0227 */
[----:B------:R-:W4:Y:S04]  /*79e90*/  LDL.LU R36, [R1+0x3684] ;  /* 0x0036840001247983 */ /* 0x000f280000300800 */
[----:B------:R-:W4:Y:S04]  /*79ea0*/  LDL.LU R39, [R1+0x3680] ;  /* 0x0036800001277983 */ /* 0x000f280000300800 */
[----:B------:R-:W4:Y:S01]  /*79eb0*/  LDL.LU R37, [R1+0x368c] ;  /* 0x00368c0001257983 */ /* 0x000f220000300800 */
[----:B------:R-:W-:Y:S01]  /*79ec0*/  F2FP.F16.E4M3.UNPACK_B R33, R0.H1 ;  /* 0x00000000ff21723e */ /* 0x000fe200030006ff */
[----:B--2---:R-:W-:-:S02]  /*79ed0*/  IMAD.MOV.U32 R55, RZ, RZ, R60 ;  /* 0x000000ffff377224 */ /* 0x004fc400078e003c */
[----:B------:R-:W2:Y:S01]  /*79ee0*/  LDL.LU R60, [R1+0x3688] ;  /* 0x00368800013c7983 */ /* 0x000ea20000300800 */
[----:B---3--:R-:W-:-:S03]  /*79ef0*/  IMAD.MOV.U32 R54, RZ, RZ, R61 ;  /* 0x000000ffff367224 */ /* 0x008fc600078e003d */
        /* <DEDUP_REMOVED lines=30> */
[----:B----4-:R-:W-:-:S03]  /*7a0e0*/  IMAD R39, R39, 0x100, R36 ;  /* 0x0000010027277824 */ /* 0x010fc600078e0224 */
[----:B------:R-:W4:Y:S01]  /*7a0f0*/  LDL.LU R36, [R1+0x3b54] ;  /* 0x003b540001247983 */ /* 0x000f220000300800 */
[----:B--2---:R-:W-:-:S03]  /*7a100*/  IMAD R60, R60, 0x100, R37 ;  /* 0x000001003c3c7824 */ /* 0x004fc600078e0225 */
[----:B------:R-:W4:Y:S01]  /*7a110*/  LDL.LU R37, [R1+0x3b50] ;  /* 0x003b500001257983 */ /* 0x000f220000300800 */
[----:B------:R-:W-:Y:S03]  /*7a120*/  HMMA.16816.F32 R28, R28, R32, R52 ;  /* 0x000000201c1c723c */ /* 0x000fe60000001834 */
[----:B------:R-:W2:Y:S01]  /*7a130*/  LDL.LU.64 R54, [R1+0x3b48] ;  /* 0x003b480001367983 */ /* 0x000ea20000300a00 */
[----:B---3--:R-:W-:-:S03]  /*7a140*/  IMAD R61, R61, 0x100, R0 ;  /* 0x000001003d3d7824 */ /* 0x008fc600078e0200 */
[----:B------:R-:W2:Y:S04]  /*7a150*/  LDL.LU.64 R52, [R1+0x3b40] ;  /* 0x003b400001347983 */ /* 0x000ea80000300a00 */
[----:B------:R-:W-:Y:S04]  /*7a160*/  STL [R1+0x3ab4], R32 ;  /* 0x003ab42001007387 */ /* 0x000fe80000100800 */
[----:B------:R-:W-:Y:S04]  /*7a170*/  STL [R1+0x3ab0], R33 ;  /* 0x003ab02101007387 */ /* 0x000fe80000100800 */
        /* <DEDUP_REMOVED lines=8> */
[----:B----4-:R-:W-:-:S15]  /*7a200*/  HMMA.16816.F32 R20, R28, R36, R20 ;  /* 0x000000241c14723c */ /* 0x010fde0000001814 */
[----:B------:R-:W-:-:S04]  /*7a210*/  NOP ;  /* 0x0000000000007918 */ /* 0x000fc80000000000 */
        /* <DEDUP_REMOVED lines=624> */
[----:B-1----:R-:W2:Y:S04]  /*7c920*/  LDL.LU R40, [R1+0x2d0] ;  /* 0x0002d00001287983 */ /* 0x002ea80000300800 */
        /* <DEDUP_REMOVED lines=36> */
[----:B------:R-:W-:Y:S01]  /*7cb70*/  STL [R1+0x38b8], R33 ;  /* 0x0038b82101007387 */ /* 0x000fe20000100800 */
[C---:B--2---:R-:W-:Y:S08]  /*7cb80*/  HMMA.16816.F32 R40, R28.reuse, R36, R40 ;  /* 0x000000241c28723c */ /* 0x044ff00000001828 */
[C---:B---3--:R-:W-:Y:S08]  /*7cb90*/  HMMA.16816.F32 R44, R28.reuse, R34, R44 ;  /* 0x000000221c2c723c */ /* 0x048ff0000000182c */
[C---:B----4-:R-:W-:Y:S03]  /*7cba0*/  HMMA.16816.F32 R4, R28.reuse, R2, R4 ;  /* 0x000000021c04723c */ /* 0x050fe60000001804 */
        /* <DEDUP_REMOVED lines=57> */
[----:B------:R-:W-:Y:S01]  /*7cf40*/  IMAD R39, R0, 0x100, R59 ;  /* 0x0000010000277824 */ /* 0x000fe200078e023b */
        /* <DEDUP_REMOVED lines=21> */
[----:B------:R-:W-:Y:S04]  /*7d0a0*/  STL.64 [R1+0x3888], R24 ;  /* 0x0038881801007387 */ /* 0x000fe80000100a00 */
[----:B------:R0:W-:Y:S04]  /*7d0b0*/  STL.64 [R1+0x590], R4 ;  /* 0x0005900401007387 */ /* 0x0001e80000100a00 */
[----:B------:R1:W-:Y:S04]  /*7d0c0*/  STL.64 [R1+0x598], R6 ;  /* 0x0005980601007387 */ /* 0x0003e80000100a00 */
[----:B------:R-:W-:Y:S04]  /*7d0d0*/  STL.64 [R1+0x38b0], R38 ;  /* 0x0038b02601007387 */ /* 0x000fe80000100a00 */
[----:B------:R2:W-:Y:S04]  /*7d0e0*/  STL.64 [R1+0x38a8], R36 ;  /* 0x0038a82401007387 */ /* 0x0005e80000100a00 */
[----:B------:R-:W3:Y:S04]  /*7d0f0*/  LDL.LU R52, [R1+0x130] ;  /* 0x0001300001347983 */ /* 0x000ee80000300800 */
[----:B------:R-:W3:Y:S04]  /*7d100*/  LDL.LU R53, [R1+0x134] ;  /* 0x0001340001357983 */ /* 0x000ee80000300800 */
[----:B------:R-:W4:Y:S04]  /*7d110*/  LDL.LU R54, [R1+0x138] ;  /* 0x0001380001367983 */ /* 0x000f280000300800 */
[----:B------:R-:W4:Y:S04]  /*7d120*/  LDL.LU R55, [R1+0x13c] ;  /* 0x00013c0001377983 */ /* 0x000f280000300800 */
[----:B----4-:R-:W-:Y:S04]  /*7d130*/  STL.64 [R1+0x38a0], R54 ;  /* 0x0038a03601007387 */ /* 0x010fe80000100a00 */
[----:B---3--:R3:W-:Y:S04]  /*7d140*/  STL.64 [R1+0x3898], R52 ;  /* 0x0038983401007387 */ /* 0x0087e80000100a00 */
        /* <DEDUP_REMOVED lines=52> */
[----:B----4-:R-:W-:-:S03]  /*7d490*/  IMAD R60, R60, 0x100, R33 ;  /* 0x000001003c3c7824 */ /* 0x010fc600078e0221 */
[----:B------:R-:W2:Y:S01]  /*7d4a0*/  LDL.LU R33, [R1+0x38b8] ;  /* 0x0038b80001217983 */ /* 0x000ea20000300800 */
[----:B------:R-:W-:Y:S01]  /*7d4b0*/  IMAD R61, R0, 0x100, R61 ;  /* 0x00000100003d7824 */ /* 0x000fe200078e023d */
[----:B--2---:R-:W-:Y:S02]  /*7d4c0*/  HMMA.16816.F32 R28, R28, R32, R36 ;  /* 0x000000201c1c723c */ /* 0x004fe40000001824 */
[----:B------:R-:W2:Y:S04]  /*7d4d0*/  LDL.LU.64 R38, [R1+0x38b0] ;  /* 0x0038b00001267983 */ /* 0x000ea80000300a00 */
[----:B------:R-:W3:Y:S04]  /*7d4e0*/  LDL.LU.64 R36, [R1+0x38a8] ;  /* 0x0038a80001247983 */ /* 0x000ee80000300a00 */
[----:B------:R-:W-:Y:S04]  /*7d4f0*/  STL [R1+0x3810], R32 ;  /* 0x0038102001007387 */ /* 0x000fe80000100800 */
[----:B------:R-:W-:Y:S05]  /*7d500*/  STL [R1+0x380c], R33 ;  /* 0x00380c2101007387 */ /* 0x000fea0000100800 */
[----:B------:R-:W-:Y:S04]  /*7d510*/  STL.64 [R1+0xc50], R28 ;  /* 0x000c501c01007387 */ /* 0x000fe80000100a00 */
[----:B------:R0:W-:Y:S02]  /*7d520*/  STL.64 [R1+0xc58], R30 ;  /* 0x000c581e01007387 */ /* 0x0001e40000100a00 */
[----:B0-----:R-:W-:-:S02]  /*7d530*/  F2FP.F16.E4M3.UNPACK_B R30, R60 ;  /* 0x0000003cff1e723e */ /* 0x001fc400020006ff */
[----:B------:R-:W-:Y:S02]  /*7d540*/  F2FP.F16.E4M3.UNPACK_B R31, R61 ;  /* 0x0000003dff1f723e */ /* 0x000fe400020006ff */
[----:B--2---:R-:W-:Y:S02]  /*7d550*/  F2FP.F16.E4M3.UNPACK_B R28, R38 ;  /* 0x00000026ff1c723e */ /* 0x004fe400020006ff */
[----:B------:R-:W-:-:S07]  /*7d560*/  F2FP.F16.E4M3.UNPACK_B R29, R39 ;  /* 0x00000027ff1d723e */ /* 0x000fce00020006ff */
[C---:B---3--:R-:W-:Y:S08]  /*7d570*/  HMMA.16816.F32 R52, R28.reuse, R36, R52 ;  /* 0x000000241c34723c */ /* 0x048ff00000001834 */
[C---:B------:R-:W-:Y:S08]  /*7d580*/  HMMA.16816.F32 R24, R28.reuse, R34, R24 ;  /* 0x000000221c18723c */ /* 0x040ff00000001818 */
        /* <DEDUP_REMOVED lines=41> */
[----:B------:R3:W-:Y:S02]  /*7d820*/  STL.64 [R1+0x37b8], R8 ;  /* 0x0037b80801007387 */ /* 0x0007e40000100a00 */
        /* <DEDUP_REMOVED lines=19> */
[----:B------:R0:W-:Y:S04]  /*7d960*/  STL.64 [R1+0x7e0], R8 ;  /* 0x0007e00801007387 */ /* 0x0001e80000100a00 */
[----:B------:R1:W-:Y:S04]  /*7d970*/  STL.64 [R1+0x7e8], R10 ;  /* 0x0007e80a01007387 */ /* 0x0003e80000100a00 */
[----:B------:R-:W-:Y:S04]  /*7d980*/  STL.64 [R1+0x37f8], R20 ;  /* 0x0037f81401007387 */ /* 0x000fe80000100a00 */
[----:B------:R2:W-:Y:S04]  /*7d990*/  STL.64 [R1+0x7d0], R4 ;  /* 0x0007d00401007387 */ /* 0x0005e80000100a00 */
[----:B------:R3:W-:Y:S04]  /*7d9a0*/  STL.64 [R1+0x7d8], R6 ;  /* 0x0007d80601007387 */ /* 0x0007e80000100a00 */
[----:B------:R-:W2:Y:S04]  /*7d9b0*/  LDL.LU R40, [R1+0x60] ;  /* 0x0000600001287983 */ /* 0x000ea80000300800 */
[----:B------:R-:W2:Y:S04]  /*7d9c0*/  LDL.LU R41, [R1+0x64] ;  /* 0x0000640001297983 */ /* 0x000ea80000300800 */
[----:B------:R-:W2:Y:S04]  /*7d9d0*/  LDL.LU R42, [R1+0x68] ;  /* 0x00006800012a7983 */ /* 0x000ea80000300800 */
[----:B------:R-:W2:Y:S04]  /*7d9e0*/  LDL.LU R43, [R1+0x6c] ;  /* 0x00006c00012b7983 */ /* 0x000ea80000300800 */
[----:B--2---:R-:W-:Y:S04]  /*7d9f0*/  STL.64 [R1+0x3820], R42 ;  /* 0x0038202a01007387 */ /* 0x004fe80000100a00 */
[----:B------:R2:W-:Y:S04]  /*7da00*/  STL.64 [R1+0x3818], R40 ;  /* 0x0038182801007387 */ /* 0x0005e80000100a00 */
[----:B0-----:R-:W2:Y:S04]  /*7da10*/  LDL.LU R8, [R1+0x70] ;  /* 0x0000700001087983 */ /* 0x001ea80000300800 */
[----:B------:R-:W2:Y:S04]  /*7da20*/  LDL.LU R9, [R1+0x74] ;  /* 0x0000740001097983 */ /* 0x000ea80000300800 */
[----:B-1----:R-:W2:Y:S04]  /*7da30*/  LDL.LU R10, [R1+0x78] ;  /* 0x00007800010a7983 */ /* 0x002ea80000300800 */
[----:B------:R-:W2:Y:S04]  /*7da40*/  LDL.LU R11, [R1+0x7c] ;  /* 0x00007c00010b7983 */ /* 0x000ea80000300800 */
[----:B--2---:R-:W-:Y:S04]  /*7da50*/  STL.64 [R1+0x3830], R10 ;  /* 0x0038300a01007387 */ /* 0x004fe80000100a00 */
[----:B------:R0:W-:Y:S04]  /*7da60*/  STL.64 [R1+0x3828], R8 ;  /* 0x0038280801007387 */ /* 0x0001e80000100a00 */
[----:B------:R-:W2:Y:S04]  /*7da70*/  LDL.LU R4, [R1+0x80] ;  /* 0x0000800001047983 */ /* 0x000ea80000300800 */
[----:B------:R-:W2:Y:S04]  /*7da80*/  LDL.LU R5, [R1+0x84] ;  /* 0x0000840001057983 */ /* 0x000ea80000300800 */
[----:B---3--:R-:W2:Y:S04]  /*7da90*/  LDL.LU R6, [R1+0x88] ;  /* 0x0000880001067983 */ /* 0x008ea80000300800 */
        /* <DEDUP_REMOVED lines=46> */
[----:B----4-:R-:W-:Y:S01]  /*7dd80*/  HMMA.16816.F32 R8, R28, R24, R8 ;  /* 0x000000181c08723c */ /* 0x010fe20000001808 */
[----:B--2---:R-:W-:-:S02]  /*7dd90*/  IMAD R38, R38, 0x100, R37 ;  /* 0x0000010026267824 */ /* 0x004fc400078e0225 */
[----:B------:R-:W-:-:S15]  /*7dda0*/  IMAD R39, R39, 0x100, R32 ;  /* 0x0000010027277824 */ /* 0x000fde00078e0220 */
[----:B------:R-:W-:Y:S01]  /*7ddb0*/  NOP ;  /* 0x0000000000007918 */ /* 0x000fe20000000000 */
[----:B------:R-:W-:Y:S04]  /*7ddc0*/  STL.64 [R1+0x7b0], R8 ;  /* 0x0007b00801007387 */ /* 0x000fe80000100a00 */
[----:B------:R0:W-:Y:S01]  /*7ddd0*/  STL.64 [R1+0x7b8], R10 ;  /* 0x0007b80a01007387 */ /* 0x0001e20000100a00 */
[----:B------:R-:W-:-:S03]  /*7dde0*/  IMAD R60, R60, 0x100, R33 ;  /* 0x000001003c3c7824 */ /* 0x000fc600078e0221 */
[----:B0-----:R-:W2:Y:S04]  /*7ddf0*/  LDL.LU.64 R10, [R1+0x3830] ;  /* 0x00383000010a7983 */ /* 0x001ea80000300a00 */
[----:B------:R-:W2:Y:S04]  /*7de00*/  LDL.LU.64 R8, [R1+0x3828] ;  /* 0x0038280001087983 */ /* 0x000ea80000300a00 */
[----:B------:R-:W-:Y:S04]  /*7de10*/  STL.64 [R1+0x7a0], R40 ;  /* 0x0007a02801007387 */ /* 0x000fe80000100a00 */
[----:B------:R0:W-:Y:S04]  /*7de20*/  STL.64 [R1+0x7a8], R42 ;  /* 0x0007a82a01007387 */ /* 0x0001e80000100a00 */
[----:B0-----:R-:W3:Y:S04]  /*7de30*/  LDL.LU.64 R42, [R1+0x3820] ;  /* 0x00382000012a7983 */ /* 0x001ee80000300a00 */
[----:B------:R-:W3:Y:S04]  /*7de40*/  LDL.LU.64 R40, [R1+0x3818] ;  /* 0x0038180001287983 */ /* 0x000ee80000300a00 */
[----:B------:R-:W4:Y:S04]  /*7de50*/  LDL.LU R37, [R1+0x3814] ;  /* 0x0038140001257983 */ /* 0x000f280000300800 */
        /* <DEDUP_REMOVED lines=14> */
[----:B------:R-:W2:Y:S02]  /*7df40*/  LDL.LU R39, [R1+0xfd8] ;  /* 0x000fd80001277983 */ /* 0x000ea40000300800 */
        /* <DEDUP_REMOVED lines=21> */
[C---:B---3--:R-:W-:Y:S03]  /*7e0a0*/  HMMA.16816.F32 R4, R28.reuse, R6, R40 ;  /* 0x000000061c04723c */ /* 0x048fe60000001828 */
[----:B------:R-:W3:Y:S04]  /*7e0b0*/  LDL.LU.64 R42, [R1+0x37b0] ;  /* 0x0037b000012a7983 */ /* 0x000ee80000300a00 */
[----:B------:R-:W3:Y:S01]  /*7e0c0*/  LDL.LU.64 R40, [R1+0x37a8] ;  /* 0x0037a80001287983 */ /* 0x000ee20000300a00 */
[C---:B------:R-:W-:Y:S11]  /*7e0d0*/  HMMA.16816.F32 R52, R28.reuse, R12, R52 ;  /* 0x0000000c1c34723c */ /* 0x040ff60000001834 */
[----:B------:R0:W-:Y:S04]  /*7e0e0*/  STL.64 [R1+0x6e0], R4 ;  /* 0x0006e00401007387 */ /* 0x0001e80000100a00 */
[----:B------:R1:W-:Y:S04]  /*7e0f0*/  STL.64 [R1+0x6e8], R6 ;  /* 0x0006e80601007387 */ /* 0x0003e80000100a00 */
[----:B0-----:R-:W4:Y:S04]  /*7e100*/  LDL.LU R4, [R1] ;  /* 0x0000000001047983 */ /* 0x001f280000300800 */
[----:B------:R-:W4:Y:S04]  /*7e110*/  LDL.LU R5, [R1+0x4] ;  /* 0x0000040001057983 */ /* 0x000f280000300800 */
[----:B-1----:R-:W4:Y:S04]  /*7e120*/  LDL.LU R6, [R1+0x8] ;  /* 0x0000080001067983 */ /* 0x002f280000300800 */
[----:B------:R-:W4:Y:S04]  /*7e130*/  LDL.LU R7, [R1+0xc] ;  /* 0x00000c0001077983 */ /* 0x000f280000300800 */
        /* <DEDUP_REMOVED lines=14> */
[----:B-1----:R-:W2:Y:S01]  /*7e220*/  LDL.LU R10, [R1+0x18] ;  /* 0x00001800010a7983 */ /* 0x002ea20000300800 */
[----:B------:R-:W-:-:S03]  /*7e230*/  IMAD.MOV.U32 R11, RZ, RZ, R0 ;  /* 0x000000ffff0b7224 */ /* 0x000fc600078e0000 */
[----:B------:R0:W5:Y:S04]  /*7e240*/  LDL.LU R0, [R1+0x3780] ;  /* 0x0037800001007983 */ /* 0x0001680000300800 */
[----:B------:R-:W-:Y:S04]  /*7e250*/  STL.64 [R1+0x6a0], R52 ;  /* 0x0006a03401007387 */ /* 0x000fe80000100a00 */
[----:B------:R1:W-:Y:S04]  /*7e260*/  STL.64 [R1+0x6a8], R54 ;  /* 0x0006a83601007387 */ /* 0x0003e80000100a00 */
[----:B-1----:R-:W3:Y:S04]  /*7e270*/  LDL.LU.64 R54, [R1+0x3778] ;  /* 0x0037780001367983 */ /* 0x002ee80000300a00 */
[----:B------:R-:W3:Y:S04]  /*7e280*/  LDL.LU.64 R52, [R1+0x3770] ;  /* 0x0037700001347983 */ /* 0x000ee80000300a00 */
[----:B------:R-:W3:Y:S04]  /*7e290*/  LDL.LU.64 R58, [R1+0x3768] ;  /* 0x00376800013a7983 */ /* 0x000ee80000300a00 */
[----:B------:R-:W3:Y:S04]  /*7e2a0*/  LDL.LU.64 R56, [R1+0x3760] ;  /* 0x0037600001387983 */ /* 0x000ee80000300a00 */
[----:B------:R-:W-:Y:S04]  /*7e2b0*/  STL.64 [R1+0x690], R12 ;  /* 0x0006900c01007387 */ /* 0x000fe80000100a00 */
[----:B------:R4:W-:Y:S02]  /*7e2c0*/  STL.64 [R1+0x698], R14 ;  /* 0x0006980e01007387 */ /* 0x0009e40000100a00 */
[----:B----4-:R-:W-:Y:S01]  /*7e2d0*/  HMMA.16816.F32 R12, R28, R18, R4 ;  /* 0x000000121c0c723c */ /* 0x010fe20000001804 */
[----:B------:R-:W-:-:S02]  /*7e2e0*/  IADD3 R39, P3, PT, R39, UR75, RZ ;  /* 0x0000004b27277c10 */ /* 0x000fc4000ff7e0ff */
[----:B------:R-:W-:-:S05]  /*7e2f0*/  IADD3 R38, P4, PT, R38, UR75, RZ ;  /* 0x0000004b26267c10 */ /* 0x000fca000ff9e0ff */
[----:B--2---:R-:W-:-:S15]  /*7e300*/  HMMA.16816.F32 R8, R28, R16, R8 ;  /* 0x000000101c08723c */ /* 0x004fde0000001808 */
[----:B------:R-:W-:-:S04]  /*7e310*/  NOP ;  /* 0x0000000000007918 */ /* 0x000fc80000000000 */
[----:B------:R-:W-:Y:S04]  /*7e320*/  STL.64 [R1+0x680], R8 ;  /* 0x0006800801007387 */ /* 0x000fe80000100a00 */
[----:B------:R1:W-:Y:S01]  /*7e330*/  STL.64 [R1+0x688], R10 ;  /* 0x0006880a01007387 */ /* 0x0003e20000100a00 */
[C---:B---3--:R-:W-:Y:S08]  /*7e340*/  HMMA.16816.F32 R4, R28.reuse, R22, R52 ;  /* 0x000000161c04723c */ /* 0x048ff00000001834 */
[C---:B-1----:R-:W-:Y:S01]  /*7e350*/  HMMA.16816.F32 R8, R28.reuse, R20, R56 ;  /* 0x000000141c08723c */ /* 0x042fe20000001838 */
[----:B------:R-:W-:Y:S04]  /*7e360*/  STL.64 [R1+0x660], R12 ;  /* 0x0006600c01007387 */ /* 0x000fe80000100a00 */
[----:B------:R1:W-:Y:S03]  /*7e370*/  STL.64 [R1+0x668], R14 ;  /* 0x0006680e01007387 */ /* 0x0003e60000100a00 */
[C---:B-1----:R-:W-:Y:S11]  /*7e380*/  HMMA.16816.F32 R12, R28.reuse, R24, R48 ;  /* 0x000000181c0c723c */ /* 0x042ff60000001830 */
[----:B------:R-:W-:Y:S04]  /*7e390*/  STL.64 [R1+0x650], R8 ;  /* 0x0006500801007387 */ /* 0x000fe80000100a00 */
[----:B------:R1:W-:Y:S04]  /*7e3a0*/  STL.64 [R1+0x658], R10 ;  /* 0x0006580a01007387 */ /* 0x0003e80000100a00 */
[----:B------:R-:W-:Y:S04]  /*7e3b0*/  STL.64 [R1+0x640], R4 ;  /* 0x0006400401007387 */ /* 0x000fe80000100a00 */
[----:B------:R2:W-:Y:S01]  /*7e3c0*/  STL.64 [R1+0x648], R6 ;  /* 0x0006480601007387 */ /* 0x0005e20000100a00 */
[C---:B-1----:R-:W-:Y:S08]  /*7e3d0*/  HMMA.16816.F32 R8, R28.reuse, R26, R44 ;  /* 0x0000001a1c08723c */ /* 0x042ff0000000182c */
[----:B--2---:R-:W-:Y:S01]  /*7e3e0*/  HMMA.16816.F32 R4, R28, R32, R40 ;  /* 0x000000201c04723c */ /* 0x004fe20000001828 */
[----:B------:R-:W-:Y:S04]  /*7e3f0*/  STL.64 [R1+0x630], R12 ;  /* 0x0006300c01007387 */ /* 0x000fe80000100a00 */
[----:B------:R-:W-:Y:S06]  /*7e400*/  STL.64 [R1+0x638], R14 ;  /* 0x0006380e01007387 */ /* 0x000fec0000100a00 */
[----:B------:R-:W-:Y:S04]  /*7e410*/  STL.64 [R1+0x620], R8 ;  /* 0x0006200801007387 */ /* 0x000fe80000100a00 */
[----:B------:R-:W-:Y:S04]  /*7e420*/  STL.64 [R1+0x628], R10 ;  /* 0x0006280a01007387 */ /* 0x000fe80000100a00 */
[----:B------:R-:W2:Y:S04]  /*7e430*/  LDL.LU R57, [R1+0xff0] ;  /* 0x000ff00001397983 */ /* 0x000ea80000300800 */
[----:B------:R-:W-:Y:S04]  /*7e440*/  STL.64 [R1+0x610], R4 ;  /* 0x0006100401007387 */ /* 0x000fe80000100a00 */
[----:B------:R-:W-:Y:S04]  /*7e450*/  STL.64 [R1+0x618], R6 ;  /* 0x0006180601007387 */ /* 0x000fe80000100a00 */
[----:B------:R-:W3:Y:S04]  /*7e460*/  LDL.LU R58, [R1+0x1cd0] ;  /* 0x001cd000013a7983 */ /* 0x000ee80000300800 */
[----:B------:R1:W-:Y:S04]  /*7e470*/  STL [R1+0xfd8], R39 ;  /* 0x000fd82701007387 */ /* 0x0003e80000100800 */
[----:B-1----:R-:W4:Y:S04]  /*7e480*/  LDL.LU R39, [R1+0x1cc8] ;  /* 0x001cc80001277983 */ /* 0x002f280000300800 */
[----:B------:R-:W4:Y:S04]  /*7e490*/  LDL.LU R59, [R1+0x1cc0] ;  /* 0x001cc000013b7983 */ /* 0x000f280000300800 */
[----:B------:R-:W4:Y:S04]  /*7e4a0*/  LDL.LU R18, [R1+0xfd4] ;  /* 0x000fd40001127983 */ /* 0x000f280000300800 */
[----:B------:R-:W4:Y:S04]  /*7e4b0*/  LDL.LU R19, [R1+0x1cb8] ;  /* 0x001cb80001137983 */ /* 0x000f280000300800 */
[----:B------:R1:W-:Y:S04]  /*7e4c0*/  STL [R1+0xfe0], R38 ;  /* 0x000fe02601007387 */ /* 0x0003e80000100800 */
        /* <DEDUP_REMOVED lines=10> */
[----:B-1----:R-:W4:Y:S01]  /*7e570*/  LDL.LU R38, [R1+0x1cbc] ;  /* 0x001cbc0001267983 */ /* 0x002f220000300800 */
[----:B------:R-:W-:-:S03]  /*7e580*/  IADD3 R60, P5, PT, R60, UR75, RZ ;  /* 0x0000004b3c3c7c10 */ /* 0x000fc6000ffbe0ff */
        /* <DEDUP_REMOVED lines=13> */
[----:B--2---:R-:W-:-:S02]  /*7e660*/  IADD3 R57, P6, PT, R57, UR75, RZ ;  /* 0x0000004b39397c10 */ /* 0x004fc4000ffde0ff */
[----:B---3--:R-:W-:Y:S02]  /*7e670*/  IADD3 R58, P0, PT, R58, UR75, RZ ;  /* 0x0000004b3a3a7c10 */ /* 0x008fe4000ff1e0ff */
[----:B----4-:R-:W-:Y:S02]  /*7e680*/  IADD3 R39, P1, PT, R39, UR75, RZ ;  /* 0x0000004b27277c10 */ /* 0x010fe4000ff3e0ff */
[----:B------:R-:W-:-:S03]  /*7e690*/  IADD3 R59, P2, PT, R59, UR75, RZ ;  /* 0x0000004b3b3b7c10 */ /* 0x000fc6000ff5e0ff */
[----:B------:R1:W-:Y:S04]  /*7e6a0*/  STL [R1+0x1cc8], R39 ;  /* 0x001cc82701007387 */ /* 0x0003e80000100800 */
[----:B------:R-:W-:Y:S01]  /*7e6b0*/  STL [R1+0xff0], R57 ;  /* 0x000ff03901007387 */ /* 0x000fe20000100800 */
[----:B------:R-:W-:Y:S02]  /*7e6c0*/  IADD3.X R18, PT, PT, R18, UR72, RZ, P3, !PT ;  /* 0x0000004812127c10 */ /* 0x000fe40009ffe4ff */
[----:B------:R-:W-:Y:S02]  /*7e6d0*/  IADD3 R19, P3, PT, R19, UR75, RZ ;  /* 0x0000004b13137c10 */ /* 0x000fe4000ff7e0ff */
[----:B------:R-:W-:Y:S01]  /*7e6e0*/  IADD3.X R16, PT, PT, R16, UR72, RZ, P4, !PT ;  /* 0x0000004810107c10 */ /* 0x000fe2000a7fe4ff */
[----:B-1----:R-:W2:Y:S04]  /*7e6f0*/  LDL.LU R39, [R1+0x1c58] ;  /* 0x001c580001277983 */ /* 0x002ea80000300800 */
[----:B------:R-:W-:Y:S01]  /*7e700*/  STL [R1+0x1cd0], R58 ;  /* 0x001cd03a01007387 */ /* 0x000fe20000100800 */
[----:B------:R-:W-:-:S03]  /*7e710*/  IADD3 R17, P4, PT, R17, UR75, RZ ;  /* 0x0000004b11117c10 */ /* 0x000fc6000ff9e0ff */
[----:B------:R-:W-:Y:S01]  /*7e720*/  STL [R1+0x1cc0], R59 ;  /* 0x001cc03b01007387 */ /* 0x000fe20000100800 */
[----:B------:R-:W-:-:S03]  /*7e730*/  IADD3.X R14, PT, PT, R14, UR72, RZ, P5, !PT ;  /* 0x000000480e0e7c10 */ /* 0x000fc6000affe4ff */
        /* <DEDUP_REMOVED lines=13> */
[----:B------:R-:W-:-:S03]  /*7e810*/  IADD3.X R8, PT, PT, R8, UR72, RZ, P1, !PT ;  /* 0x0000004808087c10 */ /* 0x000fc60008ffe4ff */
[----:B------:R-:W-:Y:S04]  /*7e820*/  STL [R1+0x1ca0], R13 ;  /* 0x001ca00d01007387 */ /* 0x000fe80000100800 */
[----:B------:R-:W-:Y:S04]  /*7e830*/  STL [R1+0x1ccc], R10 ;  /* 0x001ccc0a01007387 */ /* 0x000fe80000100800 */
[----:B------:R-:W-:Y:S04]  /*7e840*/  STL [R1+0x1c98], R11 ;  /* 0x001c980b01007387 */ /* 0x000fe80000100800 */
[----:B------:R1:W-:Y:S04]  /*7e850*/  STL [R1+0x1cbc], R38 ;  /* 0x001cbc2601007387 */ /* 0x0003e80000100800 */
[----:B------:R-:W-:Y:S04]  /*7e860*/  STL [R1+0x1cc4], R8 ;  /* 0x001cc40801007387 */ /* 0x000fe80000100800 */
[----:B-1----:R-:W3:Y:S01]  /*7e870*/  LDL.LU R38, [R1+0x1c84] ;  /* 0x001c840001267983 */ /* 0x002ee20000300800 */
[----:B------:R-:W-:-:S02]  /*7e880*/  IADD3 R9, P1, PT, R9, UR75, RZ ;  /* 0x0000004b09097c10 */ /* 0x000fc4000ff3e0ff */
[----:B------:R-:W-:Y:S02]  /*7e890*/  IADD3 R6, P2, PT, R6, UR75, RZ ;  /* 0x0000004b06067c10 */ /* 0x000fe4000ff5e0ff */
[----:B------:R-:W-:Y:S02]  /*7e8a0*/  IADD3.X R7, PT, PT, R7, UR72, RZ, P3, !PT ;  /* 0x0000004807077c10 */ /* 0x000fe40009ffe4ff */
[----:B------:R-:W-:Y:S02]  /*7e8b0*/  IADD3 R4, P3, PT, R4, UR75, RZ ;  /* 0x0000004b04047c10 */ /* 0x000fe4000ff7e0ff */
[----:B------:R-:W-:Y:S01]  /*7e8c0*/  IADD3.X R5, PT, PT, R5, UR72, RZ, P4, !PT ;  /* 0x0000004805057c10 */ /* 0x000fe2000a7fe4ff */
        /* <DEDUP_REMOVED lines=10> */
[----:B------:R-:W-:Y:S04]  /*7e970*/  STL [R1+0x1c78], R2 ;  /* 0x001c780201007387 */ /* 0x000fe80000100800 */
[----:B------:R-:W-:Y:S01]  /*7e980*/  STL [R1+0x1ca4], R3 ;  /* 0x001ca40301007387 */ /* 0x000fe20000100800 */
[----:B------:R-:W-:-:S03]  /*7e990*/  IADD3.X R37, PT, PT, R37, UR72, RZ, P0, !PT ;  /* 0x0000004825257c10 */ /* 0x000fc600087fe4ff */
[----:B------:R-:W-:Y:S01]  /*7e9a0*/  STL [R1+0x1c70], R34 ;  /* 0x001c702201007387 */ /* 0x000fe20000100800 */
[----:B------:R-:W-:-:S03]  /*7e9b0*/  IADD3 R61, P0, PT, R61, UR75, RZ ;  /* 0x0000004b3d3d7c10 */ /* 0x000fc6000ff1e0ff */
[----:B------:R-:W-:Y:S01]  /*7e9c0*/  STL [R1+0x1c9c], R35 ;  /* 0x001c9c2301007387 */ /* 0x000fe20000100800 */
[----:B------:R-:W-:-:S03]  /*7e9d0*/  IADD3.X R60, PT, PT, R60, UR72, RZ, P1, !PT ;  /* 0x000000483c3c7c10 */ /* 0x000fc60008ffe4ff */
[----:B------:R-:W-:Y:S04]  /*7e9e0*/  STL [R1+0x1c68], R36 ;  /* 0x001c682401007387 */ /* 0x000fe80000100800 */
[----:B------:R-:W4:Y:S04]  /*7e9f0*/  LDL.LU R57, [R1+0x1c50] ;  /* 0x001c500001397983 */ /* 0x000f280000300800 */
[----:B------:R-:W-:Y:S04]  /*7ea00*/  STL [R1+0x1c94], R37 ;  /* 0x001c942501007387 */ /* 0x000fe80000100800 */
[----:B------:R-:W4:Y:S04]  /*7ea10*/  LDL.LU R58, [R1+0x1c7c] ;  /* 0x001c7c00013a7983 */ /* 0x000f280000300800 */
[----:B------:R-:W-:Y:S04]  /*7ea20*/  STL [R1+0x1c60], R61 ;  /* 0x001c603d01007387 */ /* 0x000fe80000100800 */
[----:B------:R1:W-:Y:S04]  /*7ea30*/  STL [R1+0x1c8c], R60 ;  /* 0x001c8c3c01007387 */ /* 0x0003e80000100800 */
[----:B-1----:R-:W4:Y:S04]  /*7ea40*/  LDL.LU R60, [R1+0x1c48] ;  /* 0x001c4800013c7983 */ /* 0x002f280000300800 */
[----:B------:R-:W4:Y:S04]  /*7ea50*/  LDL.LU R59, [R1+0x1c74] ;  /* 0x001c7400013b7983 */ /* 0x000f280000300800 */
[----:B------:R-:W4:Y:S04]  /*7ea60*/  LDL.LU R18, [R1+0x1c40] ;  /* 0x001c400001127983 */ /* 0x000f280000300800 */
[----:B------:R-:W4:Y:S01]  /*7ea70*/  LDL.LU R19, [R1+0x1c6c] ;  /* 0x001c6c0001137983 */ /* 0x000f220000300800 */
[----:B--2---:R-:W-:-:S05]  /*7ea80*/  IADD3 R39, P1, PT, R39, UR75, RZ ;  /* 0x0000004b27277c10 */ /* 0x004fca000ff3e0ff */
[----:B------:R1:W-:Y:S04]  /*7ea90*/  STL [R1+0x1c58], R39 ;  /* 0x001c582701007387 */ /* 0x0003e80000100800 */
        /* <DEDUP_REMOVED lines=10> */
[----:B-1----:R-:W2:Y:S04]  /*7eb40*/  LDL.LU R39, [R1+0x1c28] ;  /* 0x001c280001277983 */ /* 0x002ea80000300800 */
[----:B------:R-:W2:Y:S04]  /*7eb50*/  LDL.LU R6, [R1+0x1c3c] ;  /* 0x001c3c0001067983 */ /* 0x000ea80000300800 */
[----:B------:R-:W2:Y:S04]  /*7eb60*/  LDL.LU R7, [R1+0x1c20] ;  /* 0x001c200001077983 */ /* 0x000ea80000300800 */
[----:B------:R-:W2:Y:S01]  /*7eb70*/  LDL.LU R4, [R1+0x1c34] ;  /* 0x001c340001047983 */ /* 0x000ea20000300800 */
[----:B---3--:R-:W-:-:S05]  /*7eb80*/  IADD3.X R38, PT, PT, R38, UR72, RZ, P2, !PT ;  /* 0x0000004826267c10 */ /* 0x008fca00097fe4ff */
[----:B------:R1:W-:Y:S04]  /*7eb90*/  STL [R1+0x1c84], R38 ;  /* 0x001c842601007387 */ /* 0x0003e80000100800 */
        /* <DEDUP_REMOVED lines=8> */
[----:B-1----:R-:W3:Y:S01]  /*7ec20*/  LDL.LU R38, [R1+0x1bf8] ;  /* 0x001bf80001267983 */ /* 0x002ee20000300800 */
[----:B----4-:R-:W-:-:S02]  /*7ec30*/  IADD3 R57, P2, PT, R57, UR75, RZ ;  /* 0x0000004b39397c10 */ /* 0x010fc4000ff5e0ff */
[----:B------:R-:W-:Y:S02]  /*7ec40*/  IADD3.X R58, PT, PT, R58, UR72, RZ, P3, !PT ;  /* 0x000000483a3a7c10 */ /* 0x000fe40009ffe4ff */
[----:B------:R-:W-:-:S05]  /*7ec50*/  IADD3 R60, P3, PT, R60, UR75, RZ ;  /* 0x0000004b3c3c7c10 */ /* 0x000fca000ff7e0ff */
[----:B------:R1:W-:Y:S04]  /*7ec60*/  STL [R1+0x1c48], R60 ;  /* 0x001c483c01007387 */ /* 0x0003e80000100800 */
[----:B------:R-:W-:Y:S04]  /*7ec70*/  STL [R1+0x1c50], R57 ;  /* 0x001c503901007387 */ /* 0x000fe80000100800 */
[----:B-1----:R-:W4:Y:S01]  /*7ec80*/  LDL.LU R60, [R1+0x1c24] ;  /* 0x001c2400013c7983 */ /* 0x002f220000300800 */
[----:B------:R-:W-:Y:S02]  /*7ec90*/  IADD3.X R59, PT, PT, R59, UR72, RZ, P4, !PT ;  /* 0x000000483b3b7c10 */ /* 0x000fe4000a7fe4ff */
[----:B------:R-:W-:-:S02]  /*7eca0*/  IADD3 R18, P4, PT, R18, UR75, RZ ;  /* 0x0000004b12127c10 */ /* 0x000fc4000ff9e0ff */
[----:B------:R-:W-:Y:S01]  /*7ecb0*/  IADD3.X R19, PT, PT, R19, UR72, RZ, P5, !PT ;  /* 0x0000004813137c10 */ /* 0x000fe2000affe4ff */
[----:B------:R-:W-:Y:S04]  /*7ecc0*/  STL [R1+0x1c7c], R58 ;  /* 0x001c7c3a01007387 */ /* 0x000fe80000100800 */
[----:B------:R-:W-:Y:S04]  /*7ecd0*/  STL [R1+0x1c74], R59 ;  /* 0x001c743b01007387 */ /* 0x000fe80000100800 */
[----:B------:R-:W-:Y:S04]  /*7ece0*/  STL [R1+0x1c40], R18 ;  /* 0x001c401201007387 */ /* 0x000fe80000100800 */
[----:B------:R-:W-:Y:S01]  /*7ecf0*/  STL [R1+0x1c6c], R19 ;  /* 0x001c6c1301007387 */ /* 0x000fe20000100800 */
[----:B--2---:R-:W-:-:S02]  /*7ed00*/  IADD3 R16, P5, PT, R16, UR75, RZ ;  /* 0x0000004b10107c10 */ /* 0x004fc4000ffbe0ff */
[----:B------:R-:W-:Y:S02]  /*7ed10*/  IADD3.X R17, PT, PT, R17, UR72, RZ, P6, !PT ;  /* 0x0000004811117c10 */ /* 0x000fe4000b7fe4ff */
[----:B------:R-:W-:Y:S02]  /*7ed20*/  IADD3 R14, P6, PT, R14, UR75, RZ ;  /* 0x0000004b0e0e7c10 */ /* 0x000fe4000ffde0ff */
[----:B------:R-:W-:Y:S02]  /*7ed30*/  IADD3.X R15, PT, PT, R15, UR72, RZ, P0, !PT ;  /* 0x000000480f0f7c10 */ /* 0x000fe400087fe4ff */
[----:B------:R-:W-:Y:S01]  /*7ed40*/  IADD3 R12, P0, PT, R12, UR75, RZ ;  /* 0x0000004b0c0c7c10 */ /* 0x000fe2000ff1e0ff */
[----:B------:R-:W-:Y:S01]  /*7ed50*/  STL [R1+0x1c38], R16 ;  /* 0x001c381001007387 */ /* 0x000fe20000100800 */
[----:B------:R-:W-:-:S03]  /*7ed60*/  IADD3.X R13, PT, PT, R13, UR72, RZ, P1, !PT ;  /* 0x000000480d0d7c10 */ /* 0x000fc60008ffe4ff */
[----:B------:R-:W-:Y:S01]  /*7ed70*/  STL [R1+0x1c64], R17 ;  /* 0x001c641101007387 */ /* 0x000fe20000100800 */
[----:B------:R-:W-:-:S03]  /*7ed80*/  IADD3 R10, P1, PT, R10, UR75, RZ ;  /* 0x0000004b0a0a7c10 */ /* 0x000fc6000ff3e0ff */
[----:B------:R-:W-:Y:S01]  /*7ed90*/  STL [R1+0x1ce8], R14 ;  /* 0x001ce80e01007387 */ /* 0x000fe20000100800 */
[----:B------:R-:W-:Y:S02]  /*7eda0*/  IADD3.X R11, PT, PT, R11, UR72, RZ, P2, !PT ;  /* 0x000000480b0b7c10 */ /* 0x000fe400097fe4ff */
[----:B------:R-:W-:Y:S01]  /*7edb0*/  IADD3.X R9, PT, PT, R9, UR72, RZ, P3, !PT ;  /* 0x0000004809097c10 */ /* 0x000fe20009ffe4ff */
[----:B------:R-:W-:Y:S01]  /*7edc0*/  STL [R1+0x1c5c], R15 ;  /* 0x001c5c0f01007387 */ /* 0x000fe20000100800 */
[----:B------:R-:W-:-:S03]  /*7edd0*/  IADD3 R39, P3, PT, R39, UR75, RZ ;  /* 0x0000004b27277c10 */ /* 0x000fc6000ff7e0ff */
[----:B------:R-:W-:Y:S01]  /*7ede0*/  STL [R1+0x1ce0], R12 ;  /* 0x001ce00c01007387 */ /* 0x000fe20000100800 */
[----:B------:R-:W-:-:S03]  /*7edf0*/  IADD3 R8, P2, PT, R8, UR75, RZ ;  /* 0x0000004b08087c10 */ /* 0x000fc6000ff5e0ff */
[----:B------:R-:W-:Y:S04]  /*7ee00*/  STL [R1+0x1c54], R13 ;  /* 0x001c540d01007387 */ /* 0x000fe80000100800 */
[----:B------:R-:W-:Y:S04]  /*7ee10*/  STL [R1+0x1cd8], R10 ;  /* 0x001cd80a01007387 */ /* 0x000fe80000100800 */
[----:B------:R-:W-:Y:S04]  /*7ee20*/  STL [R1+0x1c4c], R11 ;  /* 0x001c4c0b01007387 */ /* 0x000fe80000100800 */
[----:B------:R1:W-:Y:S04]  /*7ee30*/  STL [R1+0x1c28], R39 ;  /* 0x001c282701007387 */ /* 0x0003e80000100800 */
[----:B------:R-:W-:Y:S01]  /*7ee40*/  STL [R1+0x1c30], R8 ;  /* 0x001c300801007387 */ /* 0x000fe20000100800 */
[----:B------:R-:W-:-:S02]  /*7ee50*/  IADD3.X R6, PT, PT, R6, UR72, RZ, P4, !PT ;  /* 0x0000004806067c10 */ /* 0x000fc4000a7fe4ff */
[----:B------:R-:W-:Y:S02]  /*7ee60*/  IADD3 R7, P4, PT, R7, UR75, RZ ;  /* 0x0000004b07077c10 */ /* 0x000fe4000ff9e0ff */
[----:B------:R-:W-:Y:S01]  /*7ee70*/  IADD3.X R4, PT, PT, R4, UR72, RZ, P5, !PT ;  /* 0x0000004804047c10 */ /* 0x000fe2000affe4ff */
[----:B-1----:R-:W2:Y:S04]  /*7ee80*/  LDL.LU R39, [R1+0x1bf0] ;  /* 0x001bf00001277983 */ /* 0x002ea80000300800 */
[----:B------:R-:W-:Y:S01]  /*7ee90*/  STL [R1+0x1c44], R9 ;  /* 0x001c440901007387 */ /* 0x000fe20000100800 */
[----:B---3--:R-:W-:Y:S02]  /*7eea0*/  IADD3 R5, P5, PT, R5, UR75, RZ ;  /* 0x0000004b05057c10 */ /* 0x008fe4000ffbe0ff */
        /* <DEDUP_REMOVED lines=9> */
[----:B------:R-:W-:Y:S04]  /*7ef40*/  STL [R1+0x1ce4], R2 ;  /* 0x001ce40201007387 */ /* 0x000fe80000100800 */
[----:B------:R-:W-:Y:S01]  /*7ef50*/  STL [R1+0x1c10], R3 ;  /* 0x001c100301007387 */ /* 0x000fe20000100800 */
[----:B------:R-:W-:-:S03]  /*7ef60*/  IADD3 R37, P1, PT, R37, UR75, RZ ;  /* 0x0000004b25257c10 */ /* 0x000fc6000ff3e0ff */
[----:B------:R-:W-:Y:S01]  /*7ef70*/  STL [R1+0x1cdc], R34 ;  /* 0x001cdc2201007387 */ /* 0x000fe20000100800 */
[----:B------:R-:W-:-:S03]  /*7ef80*/  IADD3.X R61, PT, PT, R61, UR72, RZ, P2, !PT ;  /* 0x000000483d3d7c10 */ /* 0x000fc600097fe4ff */
[----:B------:R-:W-:Y:S01]  /*7ef90*/  STL [R1+0x1c08], R35 ;  /* 0x001c082301007387 */ /* 0x000fe20000100800 */
[----:B------:R-:W-:-:S03]  /*7efa0*/  IADD3 R38, P2, PT, R38, UR75, RZ ;  /* 0x0000004b26267c10 */ /* 0x000fc6000ff5e0ff */
[----:B------:R-:W-:Y:S04]  /*7efb0*/  STL [R1+0x1cd4], R36 ;  /* 0x001cd42401007387 */ /* 0x000fe80000100800 */
[----:B------:R-:W3:Y:S04]  /*7efc0*/  LDL.LU R57, [R1+0x1c1c] ;  /* 0x001c1c0001397983 */ /* 0x000ee80000300800 */
[----:B------:R-:W-:Y:S04]  /*7efd0*/  STL [R1+0x1c00], R37 ;  /* 0x001c002501007387 */ /* 0x000fe80000100800 */
[----:B------:R-:W3:Y:S04]  /*7efe0*/  LDL.LU R58, [R1+0x1be8] ;  /* 0x001be800013a7983 */ /* 0x000ee80000300800 */
[----:B------:R-:W-:Y:S04]  /*7eff0*/  STL [R1+0x1c2c], R61 ;  /* 0x001c2c3d01007387 */ /* 0x000fe80000100800 */
[----:B------:R1:W-:Y:S04]  /*7f000*/  STL [R1+0x1bf8], R38 ;  /* 0x001bf82601007387 */ /* 0x0003e80000100800 */
[----:B-1----:R-:W3:Y:S04]  /*7f010*/  LDL.LU R38, [R1+0x1c14] ;  /* 0x001c140001267983 */ /* 0x002ee80000300800 */
[----:B------:R-:W3:Y:S04]  /*7f020*/  LDL.LU R59, [R1+0x1be0] ;  /* 0x001be000013b7983 */ /* 0x000ee80000300800 */
[----:B------:R-:W3:Y:S04]  /*7f030*/  LDL.LU R18, [R1+0x1c0c] ;  /* 0x001c0c0001127983 */ /* 0x000ee80000300800 */
[----:B------:R-:W3:Y:S01]  /*7f040*/  LDL.LU R19, [R1+0x1bd8] ;  /* 0x001bd80001137983 */ /* 0x000ee20000300800 */
[----:B----4-:R-:W-:-:S05]  /*7f050*/  IADD3.X R60, PT, PT, R60, UR72, RZ, P3, !PT ;  /* 0x000000483c3c7c10 */ /* 0x010fca0009ffe4ff */
        /* <DEDUP_REMOVED lines=25> */
[----:B-1----:R-:W2:Y:S01]  /*7f1f0*/  LDL.LU R39, [R1+0x1bac] ;  /* 0x001bac0001277983 */ /* 0x002ea20000300800 */
[----:B---3--:R-:W-:-:S02]  /*7f200*/  IADD3.X R57, PT, PT, R57, UR72, RZ, P4, !PT ;  /* 0x0000004839397c10 */ /* 0x008fc4000a7fe4ff */
[----:B------:R-:W-:-:S05]  /*7f210*/  IADD3.X R38, PT, PT, R38, UR72, RZ, P5, !PT ;  /* 0x0000004826267c10 */ /* 0x000fca000affe4ff */
[----:B------:R1:W-:Y:S04]  /*7f220*/  STL [R1+0x1c14], R38 ;  /* 0x001c142601007387 */ /* 0x0003e80000100800 */
[----:B------:R-:W-:Y:S04]  /*7f230*/  STL [R1+0x1c1c], R57 ;  /* 0x001c1c3901007387 */ /* 0x000fe80000100800 */
[----:B-1----:R-:W3:Y:S01]  /*7f240*/  LDL.LU R38, [R1+0x1b78] ;  /* 0x001b780001267983 */ /* 0x002ee20000300800 */
[----:B------:R-:W-:Y:S02]  /*7f250*/  IADD3 R58, P4, PT, R58, UR75, RZ ;  /* 0x0000004b3a3a7c10 */ /* 0x000fe4000ff9e0ff */
[----:B------:R-:W-:-:S02]  /*7f260*/  IADD3 R59, P5, PT, R59, UR75, RZ ;  /* 0x0000004b3b3b7c10 */ /* 0x000fc4000ffbe0ff */
[----:B------:R-:W-:Y:S02]  /*7f270*/  IADD3.X R18, PT, PT, R18, UR72, RZ, P6, !PT ;  /* 0x0000004812127c10 */ /* 0x000fe4000b7fe4ff */
[----:B------:R-:W-:Y:S02]  /*7f280*/  IADD3 R19, P6, PT, R19, UR75, RZ ;  /* 0x0000004b13137c10 */ /* 0x000fe4000ffde0ff */
[----:B----4-:R-:W-:Y:S01]  /*7f290*/  IADD3.X R16, PT, PT, R16, UR72, RZ, P0, !PT ;  /* 0x0000004810107c10 */ /* 0x010fe200087fe4ff */
        /* <DEDUP_REMOVED lines=23> */
[----:B-1----:R-:W4:Y:S01]  /*7f410*/  LDL.LU R60, [R1+0x1ba4] ;  /* 0x001ba400013c7983 */ /* 0x002f220000300800 */
[----:B------:R-:W-:-:S02]  /*7f420*/  IADD3 R9, P4, PT, R9, UR75, RZ ;  /* 0x0000004b09097c10 */ /* 0x000fc4000ff9e0ff */
[----:B------:R-:W-:Y:S02]  /*7f430*/  IADD3 R6, P5, PT, R6, UR75, RZ ;  /* 0x0000004b06067c10 */ /* 0x000fe4000ffbe0ff */
[----:B------:R-:W-:Y:S02]  /*7f440*/  IADD3.X R7, PT, PT, R7, UR72, RZ, P6, !PT ;  /* 0x0000004807077c10 */ /* 0x000fe4000b7fe4ff */
[----:B------:R-:W-:Y:S01]  /*7f450*/  IADD3 R4, P6, PT, R4, UR75, RZ ;  /* 0x0000004b04047c10 */ /* 0x000fe2000ffde0ff */
[----:B------:R-:W-:Y:S04]  /*7f460*/  STL [R1+0x1bb0], R9 ;  /* 0x001bb00901007387 */ /* 0x000fe80000100800 */
[----:B------:R-:W-:Y:S04]  /*7f470*/  STL [R1+0x1ba8], R6 ;  /* 0x001ba80601007387 */ /* 0x000fe80000100800 */
[----:B------:R-:W-:Y:S04]  /*7f480*/  STL [R1+0x1bd4], R7 ;  /* 0x001bd40701007387 */ /* 0x000fe80000100800 */
[----:B------:R-:W-:Y:S01]  /*7f490*/  STL [R1+0x1ba0], R4 ;  /* 0x001ba00401007387 */ /* 0x000fe20000100800 */
[----:B--2---:R-:W-:-:S02]  /*7f4a0*/  IADD3.X R5, PT, PT, R5, UR72, RZ, P0, !PT ;  /* 0x0000004805057c10 */ /* 0x004fc400087fe4ff */
[----:B------:R-:W-:Y:S02]  /*7f4b0*/  IADD3 R2, P0, PT, R2, UR75, RZ ;  /* 0x0000004b02027c10 */ /* 0x000fe4000ff1e0ff */
[----:B------:R-:W-:Y:S02]  /*7f4c0*/  IADD3.X R3, PT, PT, R3, UR72, RZ, P1, !PT ;  /* 0x0000004803037c10 */ /* 0x000fe40008ffe4ff */
[----:B------:R-:W-:Y:S02]  /*7f4d0*/  IADD3 R34, P1, PT, R34, UR75, RZ ;  /* 0x0000004b22227c10 */ /* 0x000fe4000ff3e0ff */
[----:B------:R-:W-:Y:S01]  /*7f4e0*/  IADD3.X R35, PT, PT, R35, UR72, RZ, P2, !PT ;  /* 0x0000004823237c10 */ /* 0x000fe200097fe4ff */
        /* <DEDUP_REMOVED lines=10> */
[----:B------:R-:W2:Y:S04]  /*7f590*/  LDL.LU R57, [R1+0x1b70] ;  /* 0x001b700001397983 */ /* 0x000ea80000300800 */
[----:B------:R-:W-:Y:S04]  /*7f5a0*/  STL [R1+0x1bb4], R37 ;  /* 0x001bb42501007387 */ /* 0x000fe80000100800 */
[----:B------:R-:W2:Y:S04]  /*7f5b0*/  LDL.LU R58, [R1+0x1b9c] ;  /* 0x001b9c00013a7983 */ /* 0x000ea80000300800 */
[----:B------:R-:W-:Y:S04]  /*7f5c0*/  STL [R1+0x1b80], R61 ;  /* 0x001b803d01007387 */ /* 0x000fe80000100800 */
[----:B------:R1:W-:Y:S04]  /*7f5d0*/  STL [R1+0x1bac], R39 ;  /* 0x001bac2701007387 */ /* 0x0003e80000100800 */
[----:B-1----:R-:W2:Y:S04]  /*7f5e0*/  LDL.LU R39, [R1+0x1b68] ;  /* 0x001b680001277983 */ /* 0x002ea80000300800 */
[----:B------:R-:W2:Y:S04]  /*7f5f0*/  LDL.LU R59, [R1+0x1b94] ;  /* 0x001b9400013b7983 */ /* 0x000ea80000300800 */
[----:B------:R-:W2:Y:S04]  /*7f600*/  LDL.LU R18, [R1+0x1b60] ;  /* 0x001b600001127983 */ /* 0x000ea80000300800 */
[----:B------:R-:W2:Y:S01]  /*7f610*/  LDL.LU R19, [R1+0x1b8c] ;  /* 0x001b8c0001137983 */ /* 0x000ea20000300800 */
[----:B---3--:R-:W-:-:S05]  /*7f620*/  IADD3 R38, P4, PT, R38, UR75, RZ ;  /* 0x0000004b26267c10 */ /* 0x008fca000ff9e0ff */
        /* <DEDUP_REMOVED lines=27> */
[----:B------:R-:W-:Y:S02]  /*7f7e0*/  IADD3.X R58, PT, PT, R58, UR72, RZ, P6, !PT ;  /* 0x000000483a3a7c10 */ /* 0x000fe4000b7fe4ff */
[----:B------:R-:W-:Y:S02]  /*7f7f0*/  IADD3 R39, P6, PT, R39, UR75, RZ ;  /* 0x0000004b27277c10 */ /* 0x000fe4000ffde0ff */
[----:B------:R-:W-:-:S03]  /*7f800*/  IADD3.X R59, PT, PT, R59, UR72, RZ, P0, !PT ;  /* 0x000000483b3b7c10 */ /* 0x000fc600087fe4ff */
[----:B------:R1:W-:Y:S04]  /*7f810*/  STL [R1+0x1b68], R39 ;  /* 0x001b682701007387 */ /* 0x0003e80000100800 */
[----:B------:R-:W-:Y:S01]  /*7f820*/  STL [R1+0x1b70], R57 ;  /* 0x001b703901007387 */ /* 0x000fe20000100800 */
[----:B------:R-:W-:Y:S02]  /*7f830*/  IADD3 R18, P0, PT, R18, UR75, RZ ;  /* 0x0000004b12127c10 */ /* 0x000fe4000ff1e0ff */
[----:B------:R-:W-:Y:S01]  /*7f840*/  IADD3.X R19, PT, PT, R19, UR72, RZ, P1, !PT ;  /* 0x0000004813137c10 */ /* 0x000fe20008ffe4ff */
[----:B-1----:R-:W2:Y:S04]  /*7f850*/  LDL.LU R39, [R1+0x1b2c] ;  /* 0x001b2c0001277983 */ /* 0x002ea80000300800 */
[----:B------:R-:W-:Y:S04]  /*7f860*/  STL [R1+0x1b9c], R58 ;  /* 0x001b9c3a01007387 */ /* 0x000fe80000100800 */
[----:B------:R-:W-:Y:S04]  /*7f870*/  STL [R1+0x1b94], R59 ;  /* 0x001b943b01007387 */ /* 0x000fe80000100800 */
[----:B------:R-:W-:Y:S01]  /*7f880*/  STL [R1+0x1b60], R18 ;  /* 0x001b601201007387 */ /* 0x000fe20000100800 */
[----:B---3--:R-:W-:-:S02]  /*7f890*/  IADD3 R16, P1, PT, R16, UR75, RZ ;  /* 0x0000004b10107c10 */ /* 0x008fc4000ff3e0ff */
        /* <DEDUP_REMOVED lines=20> */
[----:B------:R-:W-:Y:S04]  /*7f9e0*/  STL [R1+0x1b38], R8 ;  /* 0x001b380801007387 */ /* 0x000fe80000100800 */
[----:B-1----:R-:W3:Y:S01]  /*7f9f0*/  LDL.LU R38, [R1+0x1af8] ;  /* 0x001af80001267983 */ /* 0x002ee20000300800 */
[----:B------:R-:W-:-:S02]  /*7fa00*/  IADD3.X R6, PT, PT, R6, UR72, RZ, P0, !PT ;  /* 0x0000004806067c10 */ /* 0x000fc400087fe4ff */
[----:B------:R-:W-:Y:S02]  /*7fa10*/  IADD3 R7, P0, PT, R7, UR75, RZ ;  /* 0x0000004b07077c10 */ /* 0x000fe4000ff1e0ff */
[----:B------:R-:W-:Y:S01]  /*7fa20*/  IADD3.X R4, PT, PT, R4, UR72, RZ, P1, !PT ;  /* 0x0000004804047c10 */ /* 0x000fe20008ffe4ff */
[----:B------:R-:W-:Y:S04]  /*7fa30*/  STL [R1+0x1b64], R9 ;  /* 0x001b640901007387 */ /* 0x000fe80000100800 */
[----:B------:R-:W-:Y:S01]  /*7fa40*/  STL [R1+0x1b5c], R6 ;  /* 0x001b5c0601007387 */ /* 0x000fe20000100800 */
[----:B----4-:R-:W-:Y:S02]  /*7fa50*/  IADD3 R5, P1, PT, R5, UR75, RZ ;  /* 0x0000004b05057c10 */ /* 0x010fe4000ff3e0ff */
[----:B------:R-:W-:-:S02]  /*7fa60*/  IADD3.X R2, PT, PT, R2, UR72, RZ, P2, !PT ;  /* 0x0000004802027c10 */ /* 0x000fc400097fe4ff */
[----:B------:R-:W-:Y:S01]  /*7fa70*/  IADD3 R3, P2, PT, R3, UR75, RZ ;  /* 0x0000004b03037c10 */ /* 0x000fe2000ff5e0ff */
        /* <DEDUP_REMOVED lines=23> */
[----:B--2---:R-:W-:-:S05]  /*7fbf0*/  IADD3.X R39, PT, PT, R39, UR72, RZ, P6, !PT ;  /* 0x0000004827277c10 */ /* 0x004fca000b7fe4ff */
        /* <DEDUP_REMOVED lines=26> */
[----:B----4-:R-:W-:-:S02]  /*7fda0*/  IADD3.X R57, PT, PT, R57, UR72, RZ, P0, !PT ;  /* 0x0000004839397c10 */ /* 0x010fc400087fe4ff */
[----:B------:R-:W-:-:S05]  /*7fdb0*/  IADD3.X R60, PT, PT, R60, UR72, RZ, P1, !PT ;  /* 0x000000483c3c7c10 */ /* 0x000fca0008ffe4ff */
[----:B------:R1:W-:Y:S04]  /*7fdc0*/  STL [R1+0x1b1c], R60 ;  /* 0x001b1c3c01007387 */ /* 0x0003e80000100800 */
[----:B------:R-:W-:Y:S04]  /*7fdd0*/  STL [R1+0x1b24], R57 ;  /* 0x001b243901007387 */ /* 0x000fe80000100800 */
[----:B-1----:R-:W4:Y:S01]  /*7fde0*/  LDL.LU R60, [R1+0x1a80] ;  /* 0x001a8000013c7983 */ /* 0x002f220000300800 */
[----:B------:R-:W-:Y:S02]  /*7fdf0*/  IADD3 R58, P0, PT, R58, UR75, RZ ;  /* 0x0000004b3a3a7c10 */ /* 0x000fe4000ff1e0ff */
[----:B------:R-:W-:-:S02]  /*7fe00*/  IADD3 R59, P1, PT, R59, UR75, RZ ;  /* 0x0000004b3b3b7c10 */ /* 0x000fc4000ff3e0ff */
        /* <DEDUP_REMOVED lines=24> */
[----:B------:R1:W-:Y:S01]  /*7ff90*/  STL [R1+0x1ae4], R39 ;  /* 0x001ae42701007387 */ /* 0x0003e20000100800 */
[----:B------:R-:W-:-:S03]  /*7ffa0*/  IADD3 R9, P0, PT, R9, UR75, RZ ;  /* 0x0000004b09097c10 */ /* 0x000fc6000ff1e0ff */
[----:B------:R-:W-:Y:S01]  /*7ffb0*/  STL [R1+0x1aec], R8 ;  /* 0x001aec0801007387 */ /* 0x000fe20000100800 */
[----:B------:R-:W-:Y:S02]  /*7ffc0*/  IADD3 R6, P1, PT, R6, UR75, RZ ;  /* 0x0000004b06067c10 */ /* 0x000fe4000ff3e0ff */
[----:B------:R-:W-:Y:S02]  /*7ffd0*/  IADD3.X R7, PT, PT, R7, UR72, RZ, P2, !PT ;  /* 0x0000004807077c10 */ /* 0x000fe400097fe4ff */
[----:B------:R-:W-:Y:S01]  /*7ffe0*/  IADD3 R4, P2, PT, R4, UR75, RZ ;  /* 0x0000004b04047c10 */ /* 0x000fe2000ff5e0ff */
[----:B-1----:R-:W2:Y:S04]  /*7fff0*/  LDL.LU R39, [R1+0x1aac] ;  /* 0x001aac0001277983 */ /* 0x002ea80000300800 */
[----:B------:R-:W-:Y:S04]  /*80000*/  STL [R1+0x1ab8], R9 ;  /* 0x001ab80901007387 */ /* 0x000fe80000100800 */
[----:B------:R-:W-:Y:S04]  /*80010*/  STL [R1+0x1ab0], R6 ;  /* 0x001ab00601007387 */ /* 0x000fe80000100800 */
[----:B------:R-:W-:Y:S04]  /*80020*/  STL [R1+0x1adc], R7 ;  /* 0x001adc0701007387 */ /* 0x000fe80000100800 */
[----:B------:R-:W-:Y:S01]  /*80030*/  STL [R1+0x1aa8], R4 ;  /* 0x001aa80401007387 */ /* 0x000fe20000100800 */
[----:B---3--:R-:W-:-:S02]  /*80040*/  IADD3.X R5, PT, PT, R5, UR72, RZ, P3, !PT ;  /* 0x0000004805057c10 */ /* 0x008fc40009ffe4ff */
        /* <DEDUP_REMOVED lines=23> */
[----:B----4-:R-:W-:-:S05]  /*801c0*/  IADD3 R60, P0, PT, R60, UR75, RZ ;  /* 0x0000004b3c3c7c10 */ /* 0x010fca000ff1e0ff */
        /* <DEDUP_REMOVED lines=26> */
[----:B---3--:R-:W-:-:S02]  /*80370*/  IADD3 R57, P1, PT, R57, UR75, RZ ;  /* 0x0000004b39397c10 */ /* 0x008fc4000ff3e0ff */
[----:B------:R-:W-:Y:S02]  /*80380*/  IADD3.X R58, PT, PT, R58, UR72, RZ, P2, !PT ;  /* 0x000000483a3a7c10 */ /* 0x000fe400097fe4ff */
[----:B------:R-:W-:-:S05]  /*80390*/  IADD3 R38, P2, PT, R38, UR75, RZ ;  /* 0x0000004b26267c10 */ /* 0x000fca000ff5e0ff */
[----:B------:R1:W-:Y:S04]  /*803a0*/  STL [R1+0x1a70], R38 ;  /* 0x001a702601007387 */ /* 0x0003e80000100800 */
[----:B------:R-:W-:Y:S04]  /*803b0*/  STL [R1+0x1a78], R57 ;  /* 0x001a783901007387 */ /* 0x000fe80000100800 */
[----:B-1----:R-:W3:Y:S01]  /*803c0*/  LDL.LU R38, [R1+0x1a34] ;  /* 0x001a340001267983 */ /* 0x002ee20000300800 */
[----:B------:R-:W-:Y:S02]  /*803d0*/  IADD3.X R59, PT, PT, R59, UR72, RZ, P3, !PT ;  /* 0x000000483b3b7c10 */ /* 0x000fe40009ffe4ff */
[----:B------:R-:W-:-:S02]  /*803e0*/  IADD3 R18, P3, PT, R18, UR75, RZ ;  /* 0x0000004b12127c10 */ /* 0x000fc4000ff7e0ff */
[----:B------:R-:W-:Y:S01]  /*803f0*/  IADD3.X R19, PT, PT, R19, UR72, RZ, P4, !PT ;  /* 0x0000004813137c10 */ /* 0x000fe2000a7fe4ff */
[----:B------:R-:W-:Y:S04]  /*80400*/  STL [R1+0x1aa4], R58 ;  /* 0x001aa43a01007387 */ /* 0x000fe80000100800 */
[----:B------:R-:W-:Y:S04]  /*80410*/  STL [R1+0x1a9c], R59 ;  /* 0x001a9c3b01007387 */ /* 0x000fe80000100800 */
[----:B------:R-:W-:Y:S01]  /*80420*/  STL [R1+0x1a68], R18 ;  /* 0x001a681201007387 */ /* 0x000fe20000100800 */
[----:B----4-:R-:W-:-:S02]  /*80430*/  IADD3 R16, P4, PT, R16, UR75, RZ ;  /* 0x0000004b10107c10 */ /* 0x010fc4000ff9e0ff */
        /* <DEDUP_REMOVED lines=21> */
[----:B-1----:R-:W4:Y:S01]  /*80590*/  LDL.LU R60, [R1+0x1a00] ;  /* 0x001a0000013c7983 */ /* 0x002f220000300800 */
[----:B------:R-:W-:-:S02]  /*805a0*/  IADD3.X R6, PT, PT, R6, UR72, RZ, P3, !PT ;  /* 0x0000004806067c10 */ /* 0x000fc40009ffe4ff */
[----:B------:R-:W-:Y:S02]  /*805b0*/  IADD3 R7, P3, PT, R7, UR75, RZ ;  /* 0x0000004b07077c10 */ /* 0x000fe4000ff7e0ff */
        /* <DEDUP_REMOVED lines=56> */
[----:B--2---:R-:W-:-:S02]  /*80940*/  IADD3.X R57, PT, PT, R57, UR72, RZ, P3, !PT ;  /* 0x0000004839397c10 */ /* 0x004fc40009ffe4ff */
[----:B------:R-:W-:Y:S02]  /*80950*/  IADD3 R58, P3, PT, R58, UR75, RZ ;  /* 0x0000004b3a3a7c10 */ /* 0x000fe4000ff7e0ff */
[----:B------:R-:W-:Y:S02]  /*80960*/  IADD3.X R39, PT, PT, R39, UR72, RZ, P4, !PT ;  /* 0x0000004827277c10 */ /* 0x000fe4000a7fe4ff */
[----:B------:R-:W-:-:S03]  /*80970*/  IADD3 R59, P4, PT, R59, UR75, RZ ;  /* 0x0000004b3b3b7c10 */ /* 0x000fc6000ff9e0ff */
[----:B------:R1:W-:Y:S04]  /*80980*/  STL [R1+0x1a24], R39 ;  /* 0x001a242701007387 */ /* 0x0003e80000100800 */
[----:B------:R-:W-:Y:S01]  /*80990*/  STL [R1+0x1a2c], R57 ;  /* 0x001a2c3901007387 */ /* 0x000fe20000100800 */
        /* <DEDUP_REMOVED lines=31> */
[----:B------:R-:W-:Y:S01]  /*80b90*/  IADD3 R4, P5, PT, R4, UR75, RZ ;  /* 0x0000004b04047c10 */ /* 0x000fe2000ffbe0ff */
[----:B------:R-:W-:Y:S04]  /*80ba0*/  STL [R1+0x19c0], R9 ;  /* 0x0019c00901007387 */ /* 0x000fe80000100800 */
[----:B------:R-:W-:Y:S04]  /*80bb0*/  STL [R1+0x19b8], R6 ;  /* 0x0019b80601007387 */ /* 0x000fe80000100800 */
[----:B------:R-:W-:Y:S01]  /*80bc0*/  STL [R1+0x19e4], R7 ;  /* 0x0019e40701007387 */ /* 0x000fe20000100800 */
[----:B----4-:R-:W-:-:S02]  /*80bd0*/  IADD3.X R5, PT, PT, R5, UR72, RZ, P6, !PT ;  /* 0x0000004805057c10 */ /* 0x010fc4000b7fe4ff */
[----:B------:R-:W-:Y:S02]  /*80be0*/  IADD3 R2, P6, PT, R2, UR75, RZ ;  /* 0x0000004b02027c10 */ /* 0x000fe4000ffde0ff */
[----:B------:R-:W-:Y:S02]  /*80bf0*/  IADD3.X R3, PT, PT, R3, UR72, RZ, P0, !PT ;  /* 0x0000004803037c10 */ /* 0x000fe400087fe4ff */
[----:B------:R-:W-:Y:S01]  /*80c00*/  IADD3 R34, P0, PT, R34, UR75, RZ ;  /* 0x0000004b22227c10 */ /* 0x000fe2000ff1e0ff */
        /* <DEDUP_REMOVED lines=245> */
[----:B------:R-:W-:Y:S04]  /*81b60*/  STL [R1+0x1878], R18 ;  /* 0x0018781201007387 */ /* 0x000fe80000100800 */
[----:B------:R-:W-:Y:S01]  /*81b70*/  STL [R1+0x18a4], R19 ;  /* 0x0018a41301007387 */ /* 0x000fe20000100800 */
[----:B---3--:R-:W-:-:S02]  /*81b80*/  IADD3 R16, P3, PT, R16, UR75, RZ ;  /* 0x0000004b10107c10 */ /* 0x008fc4000ff7e0ff */
        /* <DEDUP_REMOVED lines=25> */
[----:B------:R-:W-:Y:S04]  /*81d20*/  STL [R1+0x1874], R6 ;  /* 0x0018740601007387 */ /* 0x000fe80000100800 */
[----:B------:R-:W-:Y:S04]  /*81d30*/  STL [R1+0x1840], R7 ;  /* 0x0018400701007387 */ /* 0x000fe80000100800 */
[----:B------:R-:W-:Y:S01]  /*81d40*/  STL [R1+0x186c], R4 ;  /* 0x00186c0401007387 */ /* 0x000fe20000100800 */
[----:B----4-:R-:W-:-:S02]  /*81d50*/  IADD3 R5, P3, PT, R5, UR75, RZ ;  /* 0x0000004b05057c10 */ /* 0x010fc4000ff7e0ff */
        /* <DEDUP_REMOVED lines=278> */
[----:B----4-:R-:W-:-:S02]  /*82ec0*/  IADD3.X R5, PT, PT, R5, UR72, RZ, P1, !PT ;  /* 0x0000004805057c10 */ /* 0x010fc40008ffe4ff */
        /* <DEDUP_REMOVED lines=1806> */
[----:B--2---:R-:W-:-:S05]  /*89fb0*/  IADD3 R39, P6, PT, R39, UR75, RZ ;  /* 0x0000004b27277c10 */ /* 0x004fca000ffde0ff */
        /* <DEDUP_REMOVED lines=9> */
[----:B--2---:R-:W2:Y:S01]  /*8a050*/  LDL.LU R39, [R1+0x2d10] ;  /* 0x002d100001277983 */ /* 0x004ea20000300800 */
        /* <DEDUP_REMOVED lines=27> */
[----:B------:R-:W-:Y:S04]  /*8a210*/  STL [R1+0x2d24], R13 ;  /* 0x002d240d01007387 */ /* 0x000fe80000100800 */
[----:B------:R-:W-:Y:S04]  /*8a220*/  STL [R1+0x2d50], R10 ;  /* 0x002d500a01007387 */ /* 0x000fe80000100800 */
[----:B------:R-:W-:Y:S04]  /*8a230*/  STL [R1+0x2d1c], R11 ;  /* 0x002d1c0b01007387 */ /* 0x000fe80000100800 */
[----:B------:R1:W-:Y:S02]  /*8a240*/  STL [R1+0x2d40], R5 ;  /* 0x002d400501007387 */ /* 0x0003e40000100800 */
[----:B-1----:R-:W1:Y:S01]  /*8a250*/  LDC R5, c[0x0][0x3ac] ;  /* 0x0000eb00ff057b82 */ /* 0x002e620000000800 */
[----:B------:R-:W-:-:S02]  /*8a260*/  IADD3.X R8, PT, PT, R8, UR72, RZ, P0, !PT ;  /* 0x0000004808087c10 */ /* 0x000fc400087fe4ff */
[----:B------:R-:W-:Y:S02]  /*8a270*/  IADD3 R9, P0, PT, R9, UR75, RZ ;  /* 0x0000004b09097c10 */ /* 0x000fe4000ff1e0ff */
[----:B------:R-:W-:Y:S02]  /*8a280*/  IADD3.X R7, PT, PT, R7, UR72, RZ, P2, !PT ;  /* 0x0000004807077c10 */ /* 0x000fe400097fe4ff */
[----:B------:R-:W-:Y:S01]  /*8a290*/  IADD3 R4, P2, PT, R4, UR75, RZ ;  /* 0x0000004b04047c10 */ /* 0x000fe2000ff5e0ff */
[----:B------:R-:W-:Y:S04]  /*8a2a0*/  STL [R1+0x2d48], R8 ;  /* 0x002d480801007387 */ /* 0x000fe80000100800 */
[----:B------:R-:W-:Y:S04]  /*8a2b0*/  STL [R1+0x2d14], R9 ;  /* 0x002d140901007387 */ /* 0x000fe80000100800 */
[----:B------:R1:W-:Y:S01]  /*8a2c0*/  STL [R1+0x2d04], R4 ;  /* 0x002d040401007387 */ /* 0x0003e20000100800 */
[----:B------:R-:W-:-:S05]  /*8a2d0*/  IADD3 R6, P1, PT, R6, UR75, RZ ;  /* 0x0000004b06067c10 */ /* 0x000fca000ff3e0ff */
[----:B------:R-:W-:Y:S04]  /*8a2e0*/  STL [R1+0x2d0c], R6 ;  /* 0x002d0c0601007387 */ /* 0x000fe80000100800 */
[----:B------:R-:W-:Y:S01]  /*8a2f0*/  STL [R1+0x2d38], R7 ;  /* 0x002d380701007387 */ /* 0x000fe20000100800 */
[----:B-1----:R-:W-:Y:S01]  /*8a300*/  IMAD.SHL.U32 R4, R5, 0x80, RZ ;  /* 0x0000008005047824 */ /* 0x002fe200078e00ff */
[----:B------:R-:W-:Y:S02]  /*8a310*/  IADD3.X R2, PT, PT, R2, UR72, RZ, P3, !PT ;  /* 0x0000004802027c10 */ /* 0x000fe40009ffe4ff */
[----:B------:R-:W-:Y:S02]  /*8a320*/  IADD3 R3, P3, PT, R3, UR75, RZ ;  /* 0x0000004b03037c10 */ /* 0x000fe4000ff7e0ff */
[----:B------:R-:W-:-:S02]  /*8a330*/  IADD3.X R34, PT, PT, R34, UR72, RZ, P4, !PT ;  /* 0x0000004822227c10 */ /* 0x000fc4000a7fe4ff */
[----:B------:R-:W-:Y:S02]  /*8a340*/  IADD3 R35, P4, PT, R4, R35, RZ ;  /* 0x0000002304237210 */ /* 0x000fe40007f9e0ff */
[----:B------:R-:W-:Y:S01]  /*8a350*/  IADD3.X R36, PT, PT, R36, UR72, RZ, P5, !PT ;  /* 0x0000004824247c10 */ /* 0x000fe2000affe4ff */
[----:B------:R1:W-:Y:S01]  /*8a360*/  STL [R1+0x2d30], R2 ;  /* 0x002d300201007387 */ /* 0x0003e20000100800 */
[----:B------:R-:W-:-:S03]  /*8a370*/  IADD3 R37, P5, PT, R4, R37, RZ ;  /* 0x0000002504257210 */ /* 0x000fc60007fbe0ff */
[----:B------:R4:W-:Y:S04]  /*8a380*/  STL [R1+0x2cfc], R3 ;  /* 0x002cfc0301007387 */ /* 0x0009e80000100800 */
[----:B------:R0:W-:Y:S01]  /*8a390*/  STL [R1+0x2d28], R34 ;  /* 0x002d282201007387 */ /* 0x0001e20000100800 */
[----:B------:R-:W-:-:S03]  /*8a3a0*/  IADD3.X R61, PT, PT, R61, UR72, RZ, P6, !PT ;  /* 0x000000483d3d7c10 */ /* 0x000fc6000b7fe4ff */
[----:B------:R0:W-:Y:S01]  /*8a3b0*/  STL [R1+0x2ce8], R35 ;  /* 0x002ce82301007387 */ /* 0x0001e20000100800 */
[----:B------:R-:W-:-:S03]  /*8a3c0*/  IADD3 R60, P6, PT, R4, R60, RZ ;  /* 0x0000003c043c7210 */ /* 0x000fc60007fde0ff */
[----:B------:R0:W-:Y:S04]  /*8a3d0*/  STL [R1+0x2d20], R36 ;  /* 0x002d202401007387 */ /* 0x0001e80000100800 */
[----:B------:R0:W-:Y:S04]  /*8a3e0*/  STL [R1+0x2cf4], R37 ;  /* 0x002cf42501007387 */ /* 0x0001e80000100800 */
[----:B------:R-:W4:Y:S04]  /*8a3f0*/  LDL.LU R21, [R1+0x2d08] ;  /* 0x002d080001157983 */ /* 0x000f280000300800 */
[----:B------:R0:W-:Y:S04]  /*8a400*/  STL [R1+0x2d18], R61 ;  /* 0x002d183d01007387 */ /* 0x0001e80000100800 */
[----:B------:R-:W4:Y:S04]  /*8a410*/  LDL.LU R56, [R1+0x1d08] ;  /* 0x001d080001387983 */ /* 0x000f280000300800 */
[----:B------:R0:W-:Y:S04]  /*8a420*/  STL [R1+0x2cf0], R60 ;  /* 0x002cf03c01007387 */ /* 0x0001e80000100800 */
[----:B-1----:R-:W4:Y:S01]  /*8a430*/  LDL.LU R2, [R1+0x2d00] ;  /* 0x002d000001027983 */ /* 0x002f220000300800 */
[----:B--2---:R-:W-:-:S05]  /*8a440*/  IADD3.X R39, PT, PT, R39, UR72, RZ, P0, !PT ;  /* 0x0000004827277c10 */ /* 0x004fca00087fe4ff */
[----:B------:R1:W-:Y:S04]  /*8a450*/  STL [R1+0x2d10], R39 ;  /* 0x002d102701007387 */ /* 0x0003e80000100800 */
[----:B------:R-:W2:Y:S04]  /*8a460*/  LDL.LU R57, [R1+0x1d18] ;  /* 0x001d180001397983 */ /* 0x000ea80000300800 */
[----:B------:R-:W2:Y:S04]  /*8a470*/  LDL.LU R58, [R1+0x2cf8] ;  /* 0x002cf800013a7983 */ /* 0x000ea80000300800 */
[----:B------:R-:W2:Y:S01]  /*8a480*/  LDL.LU R59, [R1+0x1d20] ;  /* 0x001d2000013b7983 */ /* 0x000ea20000300800 */
[----:B---3--:R-:W-:-:S05]  /*8a490*/  IADD3 R38, P0, PT, R4, R38, RZ ;  /* 0x0000002604267210 */ /* 0x008fca0007f1e0ff */
        /* <DEDUP_REMOVED lines=16> */
[----:B----4-:R-:W4:Y:S04]  /*8a5a0*/  LDL.LU R3, [R1+0x2b60] ;  /* 0x002b600001037983 */ /* 0x010f280000300800 */
[----:B0-----:R-:W4:Y:S04]  /*8a5b0*/  LDL.LU R34, [R1+0x1d04] ;  /* 0x001d040001227983 */ /* 0x001f280000300800 */
[----:B------:R-:W4:Y:S04]  /*8a5c0*/  LDL.LU R35, [R1+0x2b58] ;  /* 0x002b580001237983 */ /* 0x000f280000300800 */
[----:B------:R-:W4:Y:S04]  /*8a5d0*/  LDL.LU R36, [R1+0x1d00] ;  /* 0x001d000001247983 */ /* 0x000f280000300800 */
[----:B------:R-:W4:Y:S04]  /*8a5e0*/  LDL.LU R37, [R1+0x2b50] ;  /* 0x002b500001257983 */ /* 0x000f280000300800 */
[----:B------:R-:W4:Y:S04]  /*8a5f0*/  LDL.LU R61, [R1+0x1d14] ;  /* 0x001d1400013d7983 */ /* 0x000f280000300800 */
[----:B------:R-:W4:Y:S04]  /*8a600*/  LDL.LU R60, [R1+0x2b48] ;  /* 0x002b4800013c7983 */ /* 0x000f280000300800 */
[----:B-1----:R-:W4:Y:S04]  /*8a610*/  LDL.LU R39, [R1+0x1d1c] ;  /* 0x001d1c0001277983 */ /* 0x002f280000300800 */
[----:B---3--:R-:W3:Y:S01]  /*8a620*/  LDL.LU R38, [R1+0x2b40] ;  /* 0x002b400001267983 */ /* 0x008ee20000300800 */
[----:B------:R-:W-:-:S02]  /*8a630*/  IADD3.X R2, PT, PT, R2, UR72, RZ, P2, !PT ;  /* 0x0000004802027c10 */ /* 0x000fc400097fe4ff */
[----:B------:R-:W-:Y:S02]  /*8a640*/  IADD3.X R21, PT, PT, R21, UR72, RZ, P1, !PT ;  /* 0x0000004815157c10 */ /* 0x000fe40008ffe4ff */
[C---:B------:R-:W-:Y:S01]  /*8a650*/  IADD3 R56, P1, PT, R4.reuse, R56, RZ ;  /* 0x0000003804387210 */ /* 0x040fe20007f3e0ff */
[----:B------:R0:W-:Y:S01]  /*8a660*/  STL [R1+0x2d00], R2 ;  /* 0x002d000201007387 */ /* 0x0001e20000100800 */
[----:B--2---:R-:W-:Y:S02]  /*8a670*/  IADD3 R57, P2, PT, R4, R57, RZ ;  /* 0x0000003904397210 */ /* 0x004fe40007f5e0ff */
[----:B------:R-:W-:Y:S02]  /*8a680*/  IADD3.X R58, PT, PT, R58, UR72, RZ, P3, !PT ;  /* 0x000000483a3a7c10 */ /* 0x000fe40009ffe4ff */
[----:B------:R-:W-:Y:S01]  /*8a690*/  IADD3 R59, P3, PT, R4, R59, RZ ;  /* 0x0000003b043b7210 */ /* 0x000fe20007f7e0ff */
[----:B------:R1:W-:Y:S01]  /*8a6a0*/  STL [R1+0x2d08], R21 ;  /* 0x002d081501007387 */ /* 0x0003e20000100800 */
[----:B0-----:R-:W-:-:S03]  /*8a6b0*/  SHF.R.S32.HI R2, RZ, 0x1f, R4 ;  /* 0x0000001fff027819 */ /* 0x001fc60000011404 */
[----:B------:R0:W-:Y:S04]  /*8a6c0*/  STL [R1+0x1d08], R56 ;  /* 0x001d083801007387 */ /* 0x0001e80000100800 */
[----:B------:R2:W-:Y:S04]  /*8a6d0*/  STL [R1+0x1d18], R57 ;  /* 0x001d183901007387 */ /* 0x0005e80000100800 */
[----:B------:R0:W-:Y:S04]  /*8a6e0*/  STL [R1+0x2cf8], R58 ;  /* 0x002cf83a01007387 */ /* 0x0001e80000100800 */
[----:B------:R0:W-:Y:S01]  /*8a6f0*/  STL [R1+0x1d20], R59 ;  /* 0x001d203b01007387 */ /* 0x0001e20000100800 */
[----:B------:R-:W-:Y:S01]  /*8a700*/  IMAD.X R18, R2, 0x1, R18, P4 ;  /* 0x0000000102127824 */ /* 0x000fe200020e0612 */
[----:B------:R-:W-:Y:S01]  /*8a710*/  IADD3 R19, P4, PT, R4, R19, RZ ;  /* 0x0000001304137210 */ /* 0x000fe20007f9e0ff */
[----:B------:R-:W-:Y:S01]  /*8a720*/  IMAD.X R16, R2, 0x1, R16, P5 ;  /* 0x0000000102107824 */ /* 0x000fe200028e0610 */
[----:B------:R-:W-:Y:S01]  /*8a730*/  IADD3 R17, P5, PT, R4, R17, RZ ;  /* 0x0000001104117210 */ /* 0x000fe20007fbe0ff */
[----:B------:R-:W-:Y:S01]  /*8a740*/  IMAD.X R14, R2, 0x1, R14, P6 ;  /* 0x00000001020e7824 */ /* 0x000fe200030e060e */
[----:B------:R0:W-:Y:S01]  /*8a750*/  STL [R1+0x2cd0], R18 ;  /* 0x002cd01201007387 */ /* 0x0001e20000100800 */
[----:B------:R-:W-:-:S03]  /*8a760*/  IADD3 R15, P6, PT, R4, R15, RZ ;  /* 0x0000000f040f7210 */ /* 0x000fc60007fde0ff */
[----:B------:R0:W-:Y:S01]  /*8a770*/  STL [R1+0x1d28], R19 ;  /* 0x001d281301007387 */ /* 0x0001e20000100800 */
[----:B------:R-:W-:-:S03]  /*8a780*/  IMAD.X R12, R2, 0x1, R12, P0 ;  /* 0x00000001020c7824 */ /* 0x000fc600000e060c */
        /* <DEDUP_REMOVED lines=17> */
[----:B----4-:R-:W-:-:S03]  /*8a8a0*/  IADD3 R3, P4, PT, R4, R3, RZ ;  /* 0x0000000304037210 */ /* 0x010fc60007f9e0ff */
        /* <DEDUP_REMOVED lines=10> */
[----:B------:R0:W-:Y:S04]  /*8a950*/  STL [R1+0x1d04], R34 ;  /* 0x001d042201007387 */ /* 0x0001e80000100800 */
[----:B------:R0:W-:Y:S01]  /*8a960*/  STL [R1+0x2b58], R35 ;  /* 0x002b582301007387 */ /* 0x0001e20000100800 */
[----:B------:R-:W-:-:S03]  /*8a970*/  IADD3 R60, P0, PT, R4, R60, RZ ;  /* 0x0000003c043c7210 */ /* 0x000fc60007f1e0ff */
[----:B------:R0:W-:Y:S01]  /*8a980*/  STL [R1+0x1d00], R36 ;  /* 0x001d002401007387 */ /* 0x0001e20000100800 */
[----:B------:R-:W-:-:S03]  /*8a990*/  IMAD.X R39, R2, 0x1, R39, P1 ;  /* 0x0000000102277824 */ /* 0x000fc600008e0627 */
[----:B------:R0:W-:Y:S04]  /*8a9a0*/  STL [R1+0x2b50], R37 ;  /* 0x002b502501007387 */ /* 0x0001e80000100800 */
[----:B------:R0:W-:Y:S01]  /*8a9b0*/  STL [R1+0x1d14], R61 ;  /* 0x001d143d01007387 */ /* 0x0001e20000100800 */
[----:B---3--:R-:W-:-:S03]  /*8a9c0*/  IADD3 R38, P1, PT, R4, R38, RZ ;  /* 0x0000002604267210 */ /* 0x008fc60007f3e0ff */
[----:B------:R-:W3:Y:S04]  /*8a9d0*/  LDL.LU R55, [R1+0x1d24] ;  /* 0x001d240001377983 */ /* 0x000ee80000300800 */
[----:B------:R0:W-:Y:S04]  /*8a9e0*/  STL [R1+0x2b48], R60 ;  /* 0x002b483c01007387 */ /* 0x0001e80000100800 */
[----:B------:R-:W3:Y:S04]  /*8a9f0*/  LDL.LU R20, [R1+0x2b38] ;  /* 0x002b380001147983 */ /* 0x000ee80000300800 */
[----:B------:R0:W-:Y:S04]  /*8aa00*/  STL [R1+0x1d1c], R39 ;  /* 0x001d1c2701007387 */ /* 0x0001e80000100800 */
[----:B-1----:R-:W3:Y:S04]  /*8aa10*/  LDL.LU R21, [R1+0x2b64] ;  /* 0x002b640001157983 */ /* 0x002ee80000300800 */
[----:B------:R1:W-:Y:S04]  /*8aa20*/  STL [R1+0x2b40], R38 ;  /* 0x002b402601007387 */ /* 0x0003e80000100800 */
[----:B0-----:R-:W3:Y:S04]  /*8aa30*/  LDL.LU R56, [R1+0x2b30] ;  /* 0x002b300001387983 */ /* 0x001ee80000300800 */
        /* <DEDUP_REMOVED lines=27> */
[----:B---3--:R-:W-:Y:S01]  /*8abf0*/  IMAD.X R55, R2, 0x1, R55, P2 ;  /* 0x0000000102377824 */ /* 0x008fe200010e0637 */
[----:B------:R-:W-:Y:S01]  /*8ac00*/  IADD3 R20, P2, PT, R4, R20, RZ ;  /* 0x0000001404147210 */ /* 0x000fe20007f5e0ff */
[----:B------:R-:W-:Y:S01]  /*8ac10*/  IMAD.X R21, R2, 0x1, R21, P3 ;  /* 0x0000000102157824 */ /* 0x000fe200018e0615 */
[----:B------:R-:W-:Y:S01]  /*8ac20*/  IADD3 R56, P3, PT, R4, R56, RZ ;  /* 0x0000003804387210 */ /* 0x000fe20007f7e0ff */
[----:B--2---:R-:W-:Y:S01]  /*8ac30*/  IMAD.X R57, R2, 0x1, R57, P4 ;  /* 0x0000000102397824 */ /* 0x004fe200020e0639 */
        /* <DEDUP_REMOVED lines=27> */
[----:B----4-:R-:W-:-:S03]  /*8adf0*/  IMAD.X R9, R2, 0x1, R9, P4 ;  /* 0x0000000102097824 */ /* 0x010fc600020e0609 */
        /* <DEDUP_REMOVED lines=18> */
[----:B------:R0:W-:Y:S04]  /*8af20*/  STL [R1+0x2ae0], R34 ;  /* 0x002ae02201007387 */ /* 0x0001e80000100800 */
[----:B------:R0:W-:Y:S01]  /*8af30*/  STL [R1+0x2b0c], R35 ;  /* 0x002b0c2301007387 */ /* 0x0001e20000100800 */
[----:B------:R-:W-:-:S03]  /*8af40*/  IMAD.X R60, R2, 0x1, R60, P2 ;  /* 0x00000001023c7824 */ /* 0x000fc600010e063c */
[----:B------:R0:W-:Y:S01]  /*8af50*/  STL [R1+0x2ad8], R36 ;  /* 0x002ad82401007387 */ /* 0x0001e20000100800 */
[----:B------:R-:W-:-:S03]  /*8af60*/  IADD3 R39, P2, PT, R4, R39, RZ ;  /* 0x0000002704277210 */ /* 0x000fc60007f5e0ff */
[----:B------:R1:W-:Y:S04]  /*8af70*/  STL [R1+0x2b04], R37 ;  /* 0x002b042501007387 */ /* 0x0003e80000100800 */
[----:B------:R1:W-:Y:S01]  /*8af80*/  STL [R1+0x2ad0], R61 ;  /* 0x002ad03d01007387 */ /* 0x0003e20000100800 */
[----:B------:R-:W-:-:S03]  /*8af90*/  IMAD.X R38, R2, 0x1, R38, P3 ;  /* 0x0000000102267824 */ /* 0x000fc600018e0626 */
[----:B0-----:R-:W4:Y:S04]  /*8afa0*/  LDL.LU R55, [R1+0x2ac0] ;  /* 0x002ac00001377983 */ /* 0x001f280000300800 */
[----:B------:R0:W-:Y:S04]  /*8afb0*/  STL [R1+0x2afc], R60 ;  /* 0x002afc3c01007387 */ /* 0x0001e80000100800 */
[----:B-1----:R-:W4:Y:S04]  /*8afc0*/  LDL.LU R20, [R1+0x2aec] ;  /* 0x002aec0001147983 */ /* 0x002f280000300800 */
[----:B------:R1:W-:Y:S04]  /*8afd0*/  STL [R1+0x2ac8], R39 ;  /* 0x002ac82701007387 */ /* 0x0003e80000100800 */
[----:B--2---:R-:W2:Y:S04]  /*8afe0*/  LDL.LU R21, [R1+0x2ab8] ;  /* 0x002ab80001157983 */ /* 0x004ea80000300800 */
[----:B------:R0:W-:Y:S04]  /*8aff0*/  STL [R1+0x2af4], R38 ;  /* 0x002af42601007387 */ /* 0x0001e80000100800 */
        /* <DEDUP_REMOVED lines=26> */
[----:B-1----:R-:W4:Y:S04]  /*8b1a0*/  LDL.LU R39, [R1+0x2a7c] ;  /* 0x002a7c0001277983 */ /* 0x002f280000300800 */
[----:B------:R-:W4:Y:S01]  /*8b1b0*/  LDL.LU R38, [R1+0x2a48] ;  /* 0x002a480001267983 */ /* 0x000f220000300800 */
[----:B------:R-:W-:Y:S01]  /*8b1c0*/  IADD3 R55, P3, PT, R4, R55, RZ ;  /* 0x0000003704377210 */ /* 0x000fe20007f7e0ff */
[----:B------:R-:W-:Y:S01]  /*8b1d0*/  IMAD.X R20, R2, 0x1, R20, P4 ;  /* 0x0000000102147824 */ /* 0x000fe200020e0614 */
[----:B--2---:R-:W-:Y:S01]  /*8b1e0*/  IADD3 R21, P4, PT, R4, R21, RZ ;  /* 0x0000001504157210 */ /* 0x004fe20007f9e0ff */
[----:B---3--:R-:W-:Y:S01]  /*8b1f0*/  IMAD.X R56, R2, 0x1, R56, P5 ;  /* 0x0000000102387824 */ /* 0x008fe200028e0638 */
[----:B------:R-:W-:Y:S01]  /*8b200*/  IADD3 R57, P5, PT, R4, R57, RZ ;  /* 0x0000003904397210 */ /* 0x000fe20007fbe0ff */
        /* <DEDUP_REMOVED lines=53> */
[----:B------:R-:W-:-:S03]  /*8b560*/  IADD3 R38, P4, PT, R4, R38, RZ ;  /* 0x0000002604267210 */ /* 0x000fc60007f9e0ff */
        /* <DEDUP_REMOVED lines=34> */
[----:B------:R-:W-:Y:S01]  /*8b790*/  IMAD.X R55, R2, 0x1, R55, P5 ;  /* 0x0000000102377824 */ /* 0x000fe200028e0637 */
[----:B------:R-:W-:Y:S01]  /*8b7a0*/  IADD3 R20, P5, PT, R4, R20, RZ ;  /* 0x0000001404147210 */ /* 0x000fe20007fbe0ff */
[----:B--2---:R-:W-:Y:S01]  /*8b7b0*/  IMAD.X R21, R2, 0x1, R21, P6 ;  /* 0x0000000102157824 */ /* 0x004fe200030e0615 */
[----:B---3--:R-:W-:Y:S01]  /*8b7c0*/  IADD3 R56, P6, PT, R4, R56, RZ ;  /* 0x0000003804387210 */ /* 0x008fe20007fde0ff */
        /* <DEDUP_REMOVED lines=186> */
[----:B----4-:R-:W-:Y:S01]  /*8c370*/  IMAD.X R57, R2, 0x1, R57, P3 ;  /* 0x0000000102397824 */ /* 0x010fe200018e0639 */
        /* <DEDUP_REMOVED lines=92> */
[----:B----4-:R-:W-:Y:S01]  /*8c940*/  IADD3 R57, P4, PT, R4, R57, RZ ;  /* 0x0000003904397210 */ /* 0x010fe20007f9e0ff */
        /* <DEDUP_REMOVED lines=651> */
[----:B------:R-:W-:Y:S01]  /*8f200*/  STL [R1+0x259c], R55 ;  /* 0x00259c3701007387 */ /* 0x000fe20000100800 */
[----:B------:R-:W-:-:S03]  /*8f210*/  IADD3 R58, P1, PT, R4, R58, RZ ;  /* 0x0000003a043a7210 */ /* 0x000fc60007f3e0ff */
[----:B------:R-:W-:Y:S01]  /*8f220*/  STL [R1+0x2568], R20 ;  /* 0x0025681401007387 */ /* 0x000fe20000100800 */
[----:B------:R-:W-:-:S03]  /*8f230*/  IMAD.X R59, R2, 0x1, R59, P2 ;  /* 0x00000001023b7824 */ /* 0x000fc600010e063b */
        /* <DEDUP_REMOVED lines=48> */
[----:B------:R-:W-:Y:S04]  /*8f540*/  STL [R1+0x252c], R37 ;  /* 0x00252c2501007387 */ /* 0x000fe80000100800 */
[----:B------:R-:W-:Y:S04]  /*8f550*/  STL [R1+0x2524], R61 ;  /* 0x0025243d01007387 */ /* 0x000fe80000100800 */
[----:B------:R-:W-:Y:S04]  /*8f560*/  STL [R1+0x250c], R38 ;  /* 0x00250c2601007387 */ /* 0x000fe80000100800 */
[----:B------:R0:W-:Y:S04]  /*8f570*/  STL [R1+0x251c], R60 ;  /* 0x00251c3c01007387 */ /* 0x0001e80000100800 */
[----:B------:R1:W-:Y:S04]  /*8f580*/  STL [R1+0x2514], R39 ;  /* 0x0025142701007387 */ /* 0x0003e80000100800 */
[----:B0-----:R-:W2:Y:S04]  /*8f590*/  LDL.LU R60, [R1+0x2508] ;  /* 0x00250800013c7983 */ /* 0x001ea80000300800 */
[----:B-1----:R-:W3:Y:S04]  /*8f5a0*/  LDL.LU R39, [R1+0x2500] ;  /* 0x0025000001277983 */ /* 0x002ee80000300800 */
[----:B------:R-:W4:Y:S04]  /*8f5b0*/  LDL.LU R38, [R1+0x24f8] ;  /* 0x0024f80001267983 */ /* 0x000f280000300800 */
[----:B------:R-:W4:Y:S04]  /*8f5c0*/  LDL.LU R35, [R1+0x13b0] ;  /* 0x0013b00001237983 */ /* 0x000f280000300800 */
[----:B------:R-:W4:Y:S04]  /*8f5d0*/  LDL.LU R20, [R1+0x24f0] ;  /* 0x0024f00001147983 */ /* 0x000f280000300800 */
[----:B------:R-:W4:Y:S01]  /*8f5e0*/  LDL.LU R21, [R1+0x24e8] ;  /* 0x0024e80001157983 */ /* 0x000f220000300800 */
[----:B--2---:R-:W-:-:S02]  /*8f5f0*/  IADD3 R60, P2, PT, R4, R60, RZ ;  /* 0x0000003c043c7210 */ /* 0x004fc40007f5e0ff */
[----:B---3--:R-:W-:-:S03]  /*8f600*/  IADD3 R39, P3, PT, R4, R39, RZ ;  /* 0x0000002704277210 */ /* 0x008fc60007f7e0ff */
[----:B------:R-:W-:Y:S04]  /*8f610*/  STL [R1+0x2508], R60 ;  /* 0x0025083c01007387 */ /* 0x000fe80000100800 */
[----:B------:R-:W2:Y:S01]  /*8f620*/  LDL.LU R56, [R1+0x24e0] ;  /* 0x0024e00001387983 */ /* 0x000ea20000300800 */
[C---:B----4-:R-:W-:Y:S01]  /*8f630*/  IADD3 R38, P4, PT, R4.reuse, R38, RZ ;  /* 0x0000002604267210 */ /* 0x050fe20007f9e0ff */
[----:B------:R-:W-:Y:S02]  /*8f640*/  VIADD R35, R35, 0x1 ;  /* 0x0000000123237836 */ /* 0x000fe40000000000 */
[----:B------:R0:W-:Y:S04]  /*8f650*/  STL [R1+0x2500], R39 ;  /* 0x0025002701007387 */ /* 0x0001e80000100800 */
        /* <DEDUP_REMOVED lines=23> */
[----:B------:R0:W-:Y:S04]  /*8f7d0*/  STL [R1+0x24f8], R38 ;  /* 0x0024f82601007387 */ /* 0x0001e80000100800 */
[----:B------:R-:W4:Y:S04]  /*8f7e0*/  LDL.LU R61, [R1+0x24ac] ;  /* 0x0024ac00013d7983 */ /* 0x000f280000300800 */
[----:B------:R-:W4:Y:S04]  /*8f7f0*/  LDL.LU R60, [R1+0x2478] ;  /* 0x00247800013c7983 */ /* 0x000f280000300800 */
[----:B0-----:R-:W4:Y:S01]  /*8f800*/  LDL.LU R38, [R1+0x24a4] ;  /* 0x0024a40001267983 */ /* 0x001f220000300800 */
[----:B------:R-:W-:-:S02]  /*8f810*/  IADD3 R20, P5, PT, R4, R20, RZ ;  /* 0x0000001404147210 */ /* 0x000fc40007fbe0ff */
[C---:B------:R-:W-:Y:S01]  /*8f820*/  IADD3 R21, P6, PT, R4.reuse, R21, RZ ;  /* 0x0000001504157210 */ /* 0x040fe20007fde0ff */
[----:B------:R-:W-:Y:S04]  /*8f830*/  STL [R1+0x13b0], R35 ;  /* 0x0013b02301007387 */ /* 0x000fe80000100800 */
[----:B------:R-:W-:Y:S04]  /*8f840*/  STL [R1+0x24f0], R20 ;  /* 0x0024f01401007387 */ /* 0x000fe80000100800 */
[----:B------:R-:W-:Y:S01]  /*8f850*/  STL [R1+0x24e8], R21 ;  /* 0x0024e81501007387 */ /* 0x000fe20000100800 */
[----:B--2---:R-:W-:-:S02]  /*8f860*/  IADD3 R56, P0, PT, R4, R56, RZ ;  /* 0x0000003804387210 */ /* 0x004fc40007f1e0ff */
[----:B---3--:R-:W-:-:S03]  /*8f870*/  IADD3 R57, P1, PT, R4, R57, RZ ;  /* 0x0000003904397210 */ /* 0x008fc60007f3e0ff */
[----:B------:R-:W-:Y:S01]  /*8f880*/  STL [R1+0x24e0], R56 ;  /* 0x0024e03801007387 */ /* 0x000fe20000100800 */
[----:B----4-:R-:W-:-:S03]  /*8f890*/  IMAD.X R58, R2, 0x1, R58, P2 ;  /* 0x00000001023a7824 */ /* 0x010fc600010e063a */
        /* <DEDUP_REMOVED lines=33> */
[----:B------:R-:W-:Y:S01]  /*8fab0*/  IADD3 R3, P3, PT, R4, R3, RZ ;  /* 0x0000000304037210 */ /* 0x000fe20007f7e0ff */
[----:B------:R-:W-:Y:S01]  /*8fac0*/  IMAD.X R39, R2, 0x1, R39, P4 ;  /* 0x0000000102277824 */ /* 0x000fe200020e0627 */
[----:B------:R-:W-:-:S04]  /*8fad0*/  IADD3 R34, P4, PT, R4, R34, RZ ;  /* 0x0000002204227210 */ /* 0x000fc80007f9e0ff */
[----:B------:R0:W-:Y:S01]  /*8fae0*/  STL [R1+0x24bc], R39 ;  /* 0x0024bc2701007387 */ /* 0x0001e20000100800 */
[----:B------:R-:W-:-:S03]  /*8faf0*/  IMAD.X R36, R2, 0x1, R36, P5 ;  /* 0x0000000102247824 */ /* 0x000fc600028e0624 */
[----:B------:R1:W-:Y:S01]  /*8fb00*/  STL [R1+0x24c4], R5 ;  /* 0x0024c40501007387 */ /* 0x0003e20000100800 */
[----:B------:R-:W-:-:S03]  /*8fb10*/  IADD3 R37, P5, PT, R4, R37, RZ ;  /* 0x0000002504257210 */ /* 0x000fc60007fbe0ff */
[----:B0-----:R-:W2:Y:S04]  /*8fb20*/  LDL.LU R39, [R1+0x2470] ;  /* 0x0024700001277983 */ /* 0x001ea80000300800 */
[----:B------:R0:W-:Y:S01]  /*8fb30*/  STL [R1+0x2490], R3 ;  /* 0x0024900301007387 */ /* 0x0001e20000100800 */
[----:B------:R-:W-:-:S03]  /*8fb40*/  IMAD.X R61, R2, 0x1, R61, P6 ;  /* 0x00000001023d7824 */ /* 0x000fc600030e063d */
[----:B------:R-:W-:Y:S01]  /*8fb50*/  STL [R1+0x2488], R34 ;  /* 0x0024882201007387 */ /* 0x000fe20000100800 */
[----:B------:R-:W-:-:S03]  /*8fb60*/  IADD3 R60, P6, PT, R4, R60, RZ ;  /* 0x0000003c043c7210 */ /* 0x000fc60007fde0ff */
[----:B------:R-:W-:Y:S01]  /*8fb70*/  STL [R1+0x24b4], R36 ;  /* 0x0024b42401007387 */ /* 0x000fe20000100800 */
[----:B------:R-:W-:-:S03]  /*8fb80*/  IMAD.X R38, R2, 0x1, R38, P0 ;  /* 0x0000000102267824 */ /* 0x000fc600000e0626 */
[----:B------:R-:W-:Y:S04]  /*8fb90*/  STL [R1+0x2480], R37 ;  /* 0x0024802501007387 */ /* 0x000fe80000100800 */
[----:B------:R-:W3:Y:S04]  /*8fba0*/  LDL.LU R55, [R1+0x249c] ;  /* 0x00249c0001377983 */ /* 0x000ee80000300800 */
[----:B------:R-:W-:Y:S04]  /*8fbb0*/  STL [R1+0x24ac], R61 ;  /* 0x0024ac3d01007387 */ /* 0x000fe80000100800 */
[----:B------:R-:W4:Y:S04]  /*8fbc0*/  LDL.LU R20, [R1+0x2468] ;  /* 0x0024680001147983 */ /* 0x000f280000300800 */
[----:B------:R-:W-:Y:S04]  /*8fbd0*/  STL [R1+0x2478], R60 ;  /* 0x0024783c01007387 */ /* 0x000fe80000100800 */
        /* <DEDUP_REMOVED lines=21> */
[----:B0-----:R-:W4:Y:S04]  /*8fd30*/  LDL.LU R3, [R1+0x2444] ;  /* 0x0024440001037983 */ /* 0x001f280000300800 */
[----:B------:R-:W4:Y:S04]  /*8fd40*/  LDL.LU R38, [R1+0x2410] ;  /* 0x0024100001267983 */ /* 0x000f280000300800 */
[----:B------:R-:W4:Y:S04]  /*8fd50*/  LDL.LU R34, [R1+0x243c] ;  /* 0x00243c0001227983 */ /* 0x000f280000300800 */
[----:B------:R-:W4:Y:S04]  /*8fd60*/  LDL.LU R36, [R1+0x2408] ;  /* 0x0024080001247983 */ /* 0x000f280000300800 */
[----:B------:R-:W4:Y:S01]  /*8fd70*/  LDL.LU R37, [R1+0x2434] ;  /* 0x0024340001257983 */ /* 0x000f220000300800 */
[----:B--2---:R-:W-:-:S05]  /*8fd80*/  IADD3 R39, P0, PT, R4, R39, RZ ;  /* 0x0000002704277210 */ /* 0x004fca0007f1e0ff */
[----:B------:R0:W-:Y:S04]  /*8fd90*/  STL [R1+0x2470], R39 ;  /* 0x0024702701007387 */ /* 0x0001e80000100800 */
[----:B------:R-:W2:Y:S04]  /*8fda0*/  LDL.LU R61, [R1+0x2400] ;  /* 0x00240000013d7983 */ /* 0x000ea80000300800 */
[----:B------:R-:W2:Y:S04]  /*8fdb0*/  LDL.LU R60, [R1+0x242c] ;  /* 0x00242c00013c7983 */ /* 0x000ea80000300800 */
[----:B0-----:R-:W2:Y:S01]  /*8fdc0*/  LDL.LU R39, [R1+0x23f8] ;  /* 0x0023f80001277983 */ /* 0x001ea20000300800 */
[----:B---3--:R-:W-:Y:S01]  /*8fdd0*/  IMAD.X R55, R2, 0x1, R55, P1 ;  /* 0x0000000102377824 */ /* 0x008fe200008e0637 */
[----:B----4-:R-:W-:-:S04]  /*8fde0*/  IADD3 R20, P1, PT, R4, R20, RZ ;  /* 0x0000001404147210 */ /* 0x010fc80007f3e0ff */
        /* <DEDUP_REMOVED lines=41> */
[----:B------:R-:W-:Y:S01]  /*90080*/  IADD3 R38, P5, PT, R4, R38, RZ ;  /* 0x0000002604267210 */ /* 0x000fe20007fbe0ff */
[----:B------:R-:W-:Y:S04]  /*90090*/  STL [R1+0x244c], R7 ;  /* 0x00244c0701007387 */ /* 0x000fe80000100800 */
[----:B------:R0:W-:Y:S04]  /*900a0*/  STL [R1+0x2410], R38 ;  /* 0x0024102601007387 */ /* 0x0001e80000100800 */
[----:B------:R1:W-:Y:S04]  /*900b0*/  STL [R1+0x2418], R5 ;  /* 0x0024180501007387 */ /* 0x0003e80000100800 */
[----:B0-----:R-:W3:Y:S01]  /*900c0*/  LDL.LU R38, [R1+0x2424] ;  /* 0x0024240001267983 */ /* 0x001ee20000300800 */
[----:B------:R-:W-:Y:S01]  /*900d0*/  IMAD.X R34, R2, 0x1, R34, P6 ;  /* 0x0000000102227824 */ /* 0x000fe200030e0622 */
[----:B------:R-:W-:Y:S01]  /*900e0*/  IADD3 R36, P6, PT, R4, R36, RZ ;  /* 0x0000002404247210 */ /* 0x000fe20007fde0ff */
[----:B------:R-:W-:Y:S01]  /*900f0*/  IMAD.X R37, R2, 0x1, R37, P0 ;  /* 0x0000000102257824 */ /* 0x000fe200000e0625 */
[----:B------:R0:W-:Y:S04]  /*90100*/  STL [R1+0x2444], R3 ;  /* 0x0024440301007387 */ /* 0x0001e80000100800 */
[----:B------:R-:W-:Y:S04]  /*90110*/  STL [R1+0x243c], R34 ;  /* 0x00243c2201007387 */ /* 0x000fe80000100800 */
[----:B------:R-:W-:Y:S04]  /*90120*/  STL [R1+0x2408], R36 ;  /* 0x0024082401007387 */ /* 0x000fe80000100800 */
[----:B------:R-:W-:Y:S04]  /*90130*/  STL [R1+0x2434], R37 ;  /* 0x0024342501007387 */ /* 0x000fe80000100800 */
[----:B------:R-:W4:Y:S01]  /*90140*/  LDL.LU R55, [R1+0x23f0] ;  /* 0x0023f00001377983 */ /* 0x000f220000300800 */
[----:B--2---:R-:W-:Y:S01]  /*90150*/  IADD3 R61, P0, PT, R4, R61, RZ ;  /* 0x0000003d043d7210 */ /* 0x004fe20007f1e0ff */
[----:B------:R-:W-:-:S04]  /*90160*/  IMAD.X R60, R2, 0x1, R60, P1 ;  /* 0x00000001023c7824 */ /* 0x000fc800008e063c */
[----:B------:R-:W-:Y:S01]  /*90170*/  STL [R1+0x2400], R61 ;  /* 0x0024003d01007387 */ /* 0x000fe20000100800 */
[----:B------:R-:W-:-:S03]  /*90180*/  IADD3 R39, P1, PT, R4, R39, RZ ;  /* 0x0000002704277210 */ /* 0x000fc60007f3e0ff */
[----:B------:R-:W2:Y:S04]  /*90190*/  LDL.LU R20, [R1+0x241c] ;  /* 0x00241c0001147983 */ /* 0x000ea80000300800 */
[----:B------:R-:W-:Y:S04]  /*901a0*/  STL [R1+0x242c], R60 ;  /* 0x00242c3c01007387 */ /* 0x000fe80000100800 */
[----:B------:R-:W2:Y:S04]  /*901b0*/  LDL.LU R21, [R1+0x23e8] ;  /* 0x0023e80001157983 */ /* 0x000ea80000300800 */
        /* <DEDUP_REMOVED lines=20> */
[----:B0-----:R-:W2:Y:S04]  /*90300*/  LDL.LU R3, [R1+0x2398] ;  /* 0x0023980001037983 */ /* 0x001ea80000300800 */
[----:B------:R-:W2:Y:S04]  /*90310*/  LDL.LU R39, [R1+0x23c4] ;  /* 0x0023c40001277983 */ /* 0x000ea80000300800 */
[----:B------:R-:W2:Y:S04]  /*90320*/  LDL.LU R34, [R1+0x2390] ;  /* 0x0023900001227983 */ /* 0x000ea80000300800 */
[----:B------:R-:W2:Y:S04]  /*90330*/  LDL.LU R36, [R1+0x23bc] ;  /* 0x0023bc0001247983 */ /* 0x000ea80000300800 */
[----:B------:R-:W2:Y:S01]  /*90340*/  LDL.LU R37, [R1+0x2388] ;  /* 0x0023880001257983 */ /* 0x000ea20000300800 */
[----:B---3--:R-:W-:-:S05]  /*90350*/  IMAD.X R38, R2, 0x1, R38, P2 ;  /* 0x0000000102267824 */ /* 0x008fca00010e0626 */
[----:B------:R0:W-:Y:S04]  /*90360*/  STL [R1+0x2424], R38 ;  /* 0x0024242601007387 */ /* 0x0001e80000100800 */
[----:B------:R-:W3:Y:S04]  /*90370*/  LDL.LU R61, [R1+0x23b4] ;  /* 0x0023b400013d7983 */ /* 0x000ee80000300800 */
[----:B------:R-:W3:Y:S04]  /*90380*/  LDL.LU R60, [R1+0x2380] ;  /* 0x00238000013c7983 */ /* 0x000ee80000300800 */
[----:B0-----:R-:W3:Y:S01]  /*90390*/  LDL.LU R38, [R1+0x23ac] ;  /* 0x0023ac0001267983 */ /* 0x001ee20000300800 */
[----:B----4-:R-:W-:-:S05]  /*903a0*/  IADD3 R55, P2, PT, R4, R55, RZ ;  /* 0x0000003704377210 */ /* 0x010fca0007f5e0ff */
[----:B------:R-:W-:Y:S01]  /*903b0*/  STL [R1+0x23f0], R55 ;  /* 0x0023f03701007387 */ /* 0x000fe20000100800 */
[----:B--2---:R-:W-:Y:S01]  /*903c0*/  IMAD.X R20, R2, 0x1, R20, P3 ;  /* 0x0000000102147824 */ /* 0x004fe200018e0614 */
[----:B------:R-:W-:-:S04]  /*903d0*/  IADD3 R21, P3, PT, R4, R21, RZ ;  /* 0x0000001504157210 */ /* 0x000fc80007f7e0ff */
        /* <DEDUP_REMOVED lines=47> */
[----:B------:R0:W-:Y:S04]  /*906d0*/  STL [R1+0x2398], R3 ;  /* 0x0023980301007387 */ /* 0x0001e80000100800 */
[----:B------:R-:W-:Y:S04]  /*906e0*/  STL [R1+0x2390], R34 ;  /* 0x0023902201007387 */ /* 0x000fe80000100800 */
[----:B------:R-:W-:Y:S04]  /*906f0*/  STL [R1+0x23bc], R36 ;  /* 0x0023bc2401007387 */ /* 0x000fe80000100800 */
[----:B------:R-:W-:Y:S01]  /*90700*/  STL [R1+0x2388], R37 ;  /* 0x0023882501007387 */ /* 0x000fe20000100800 */
[----:B---3--:R-:W-:-:S03]  /*90710*/  IMAD.X R61, R2, 0x1, R61, P2 ;  /* 0x00000001023d7824 */ /* 0x008fc600010e063d */
[----:B------:R-:W3:Y:S01]  /*90720*/  LDL.LU R55, [R1+0x23a4] ;  /* 0x0023a40001377983 */ /* 0x000ee20000300800 */
[----:B------:R-:W-:-:S03]  /*90730*/  IADD3 R60, P2, PT, R4, R60, RZ ;  /* 0x0000003c043c7210 */ /* 0x000fc60007f5e0ff */
[----:B------:R-:W-:Y:S01]  /*90740*/  STL [R1+0x23b4], R61 ;  /* 0x0023b43d01007387 */ /* 0x000fe20000100800 */
[----:B------:R-:W-:-:S03]  /*90750*/  IMAD.X R38, R2, 0x1, R38, P3 ;  /* 0x0000000102267824 */ /* 0x000fc600018e0626 */
        /* <DEDUP_REMOVED lines=1387> */
[----:B------:R4:W-:Y:S04]  /*95e10*/  STL [R1+0x1d50], R34 ;  /* 0x001d502201007387 */ /* 0x0009e80000100800 */
[----:B------:R0:W-:Y:S04]  /*95e20*/  STL [R1+0x2c90], R36 ;  /* 0x002c902401007387 */ /* 0x0001e80000100800 */
[----:B------:R0:W-:Y:S04]  /*95e30*/  STL [R1+0x1d48], R37 ;  /* 0x001d482501007387 */ /* 0x0001e80000100800 */
[----:B------:R-:W3:Y:S01]  /*95e40*/  LDL.LU R55, [R1+0x2c84] ;  /* 0x002c840001377983 */ /* 0x000ee20000300800 */
[----:B--2---:R-:W-:Y:S01]  /*95e50*/  IADD3 R61, P3, PT, R4, R61, RZ ;  /* 0x0000003d043d7210 */ /* 0x004fe20007f7e0ff */
[----:B------:R-:W-:-:S04]  /*95e60*/  IMAD.X R60, R2, 0x1, R60, P4 ;  /* 0x00000001023c7824 */ /* 0x000fc800020e063c */
[----:B------:R2:W-:Y:S01]  /*95e70*/  STL [R1+0x2c8c], R61 ;  /* 0x002c8c3d01007387 */ /* 0x0005e20000100800 */
[----:B------:R-:W-:-:S03]  /*95e80*/  IADD3 R39, P4, PT, R4, R39, RZ ;  /* 0x0000002704277210 */ /* 0x000fc60007f9e0ff */
[----:B------:R-:W3:Y:S04]  /*95e90*/  LDL.LU R20, [R1+0x1d38] ;  /* 0x001d380001147983 */ /* 0x000ee80000300800 */
[----:B------:R0:W-:Y:S04]  /*95ea0*/  STL [R1+0x1d40], R60 ;  /* 0x001d403c01007387 */ /* 0x0001e80000100800 */
[----:B------:R-:W3:Y:S04]  /*95eb0*/  LDL.LU R21, [R1+0x2cb0] ;  /* 0x002cb00001157983 */ /* 0x000ee80000300800 */
        /* <DEDUP_REMOVED lines=20> */
[----:B0-----:R-:W3:Y:S04]  /*96000*/  LDL.LU R3, [R1+0x2cd4] ;  /* 0x002cd40001037983 */ /* 0x001ee80000300800 */
[----:B----4-:R-:W4:Y:S04]  /*96010*/  LDL.LU R34, [R1+0x2c74] ;  /* 0x002c740001227983 */ /* 0x010f280000300800 */
[----:B------:R-:W4:Y:S04]  /*96020*/  LDL.LU R36, [R1+0x2ca0] ;  /* 0x002ca00001247983 */ /* 0x000f280000300800 */
[----:B------:R-:W4:Y:S04]  /*96030*/  LDL.LU R37, [R1+0x2c9c] ;  /* 0x002c9c0001257983 */ /* 0x000f280000300800 */
[----:B--2---:R-:W2:Y:S01]  /*96040*/  LDL.LU R61, [R1+0x2c98] ;  /* 0x002c9800013d7983 */ /* 0x004ea20000300800 */
[----:B---3--:R-:W-:-:S05]  /*96050*/  IMAD.X R38, R2, 0x1, R38, P5 ;  /* 0x0000000102267824 */ /* 0x008fca00028e0626 */
[----:B------:R0:W-:Y:S04]  /*96060*/  STL [R1+0x1d3c], R38 ;  /* 0x001d3c2601007387 */ /* 0x0001e80000100800 */
[----:B------:R-:W3:Y:S04]  /*96070*/  LDL.LU R60, [R1+0x2c94] ;  /* 0x002c9400013c7983 */ /* 0x000ee80000300800 */
[----:B------:R-:W3:Y:S04]  /*96080*/  LDL.LU R39, [R1+0x2cb8] ;  /* 0x002cb80001277983 */ /* 0x000ee80000300800 */
[----:B0-----:R-:W3:Y:S01]  /*96090*/  LDL.LU R38, [R1+0x2cb4] ;  /* 0x002cb40001267983 */ /* 0x001ee20000300800 */
[----:B------:R-:W-:-:S05]  /*960a0*/  IADD3 R55, P5, PT, R4, R55, RZ ;  /* 0x0000003704377210 */ /* 0x000fca0007fbe0ff */
[----:B------:R0:W-:Y:S01]  /*960b0*/  STL [R1+0x2c84], R55 ;  /* 0x002c843701007387 */ /* 0x0001e20000100800 */
[----:B------:R-:W-:Y:S01]  /*960c0*/  IMAD.X R20, R2, 0x1, R20, P6 ;  /* 0x0000000102147824 */ /* 0x000fe200030e0614 */
[----:B------:R-:W-:-:S04]  /*960d0*/  IADD3 R21, P6, PT, R4, R21, RZ ;  /* 0x0000001504157210 */ /* 0x000fc80007fde0ff */
        /* <DEDUP_REMOVED lines=43> */
[----:B------:R-:W-:-:S03]  /*96390*/  IMAD.X R36, R2, 0x1, R36, P4 ;  /* 0x0000000102247824 */ /* 0x000fc600020e0624 */
[----:B------:R0:W-:Y:S01]  /*963a0*/  STL [R1+0x2c74], R34 ;  /* 0x002c742201007387 */ /* 0x0001e20000100800 */
[----:B------:R-:W-:-:S03]  /*963b0*/  IMAD.X R37, R2, 0x1, R37, P5 ;  /* 0x0000000102257824 */ /* 0x000fc600028e0625 */
[----:B------:R0:W-:Y:S01]  /*963c0*/  STL [R1+0x2ca0], R36 ;  /* 0x002ca02401007387 */ /* 0x0001e20000100800 */
[----:B--2---:R-:W-:-:S03]  /*963d0*/  IMAD.X R61, R2, 0x1, R61, P6 ;  /* 0x00000001023d7824 */ /* 0x004fc600030e063d */
[----:B------:R0:W-:Y:S04]  /*963e0*/  STL [R1+0x2c9c], R37 ;  /* 0x002c9c2501007387 */ /* 0x0001e80000100800 */
[----:B------:R0:W-:Y:S01]  /*963f0*/  STL [R1+0x2c98], R61 ;  /* 0x002c983d01007387 */ /* 0x0001e20000100800 */
[----:B------:R-:W-:Y:S01]  /*96400*/  ISETP.NE.U32.AND P3, PT, R35, UR38, PT ;  /* 0x0000002623007c0c */ /* 0x000fe2000bf65070 */
[C---:B---3--:R-:W-:Y:S02]  /*96410*/  IMAD.X R60, R2.reuse, 0x1, R60, P0 ;  /* 0x00000001023c7824 */ /* 0x048fe400000e063c */
[C---:B------:R-:W-:Y:S02]  /*96420*/  IMAD.X R39, R2.reuse, 0x1, R39, P1 ;  /* 0x0000000102277824 */ /* 0x040fe400008e0627 */
[----:B------:R-:W-:-:S05]  /*96430*/  IMAD.X R38, R2, 0x1, R38, P2 ;  /* 0x0000000102267824 */ /* 0x000fca00010e0626 */
[----:B------:R0:W-:Y:S04]  /*96440*/  STL [R1+0x2cb4], R38 ;  /* 0x002cb42601007387 */ /* 0x0001e80000100800 */
[----:B------:R0:W-:Y:S04]  /*96450*/  STL [R1+0x2c94], R60 ;  /* 0x002c943c01007387 */ /* 0x0001e80000100800 */
[----:B------:R0:W-:Y:S01]  /*96460*/  STL [R1+0x2cb8], R39 ;  /* 0x002cb82701007387 */ /* 0x0001e20000100800 */
[----:B------:R-:W-:Y:S05]  /*96470*/  @P3 BRA `(.L_x_1) ;  /* 0xfffff8b800943947 */ /* 0x000fea000383ffff */
.L_x_0:
[----:B0-----:R-:W2:Y:S01]  /*96480*/  LDL.LU R34, [R1+0x790] ;  /* 0x0007900001227983 */ /* 0x001ea20000300800 */
[----:B------:R-:W0:Y:S03]  /*96490*/  LDCU.64 UR6, c[0x0][0x398] ;  /* 0x00007300ff0677ac */ /* 0x000e260008000a00 */
[----:B------:R-:W2:Y:S01]  /*964a0*/  LDL.LU R33, [R1+0x794] ;  /* 0x0007940001217983 */ /* 0x000ea20000300800 */
[----:B------:R-:W3:Y:S03]  /*964b0*/  LDCU.64 UR8, c[0x0][0x398] ;  /* 0x00007300ff0877ac */ /* 0x000ee60008000a00 */
[----:B------:R-:W4:Y:S01]  /*964c0*/  LDL.LU R32, [R1+0x798] ;  /* 0x0007980001207983 */ /* 0x000f220000300800 */
[----:B------:R-:W1:Y:S03]  /*964d0*/  LDCU.64 UR12, c[0x0][0x398] ;  /* 0x00007300ff0c77ac */ /* 0x000e660008000a00 */
[----:B------:R-:W4:Y:S01]  /*964e0*/  LDL.LU R31, [R1+0x79c] ;  /* 0x00079c00011f7983 */ /* 0x000f220000300800 */
[----:B------:R-:W0:Y:S03]  /*964f0*/  LDCU.64 UR14, c[0x0][0x398] ;  /* 0x00007300ff0e77ac */ /* 0x000e260008000a00 */
[----:B------:R-:W3:Y:S01]  /*96500*/  LDL.LU R30, [R1+0x780] ;  /* 0x00078000011e7983 */ /* 0x000ee20000300800 */
[----:B------:R-:W0:Y:S03]  /*96510*/  LDCU.64 UR10, c[0x0][0x398] ;  /* 0x00007300ff0a77ac */ /* 0x000e260008000a00 */
[----:B------:R-:W3:Y:S01]  /*96520*/  LDL.LU R29, [R1+0x784] ;  /* 0x00078400011d7983 */ /* 0x000ee20000300800 */
[----:B------:R-:W0:Y:S03]  /*96530*/  LDCU UR48, c[0x0][0x3b8] ;  /* 0x00007700ff3077ac */ /* 0x000e260008000800 */
        /* <DEDUP_REMOVED lines=32> */
[----:B------:R-:W-:Y:S01]  /*96740*/  STL [R1+0x3a94], R59 ;  /* 0x003a943b01007387 */ /* 0x000fe20000100800 */
[----:B------:R-:W0:Y:S03]  /*96750*/  LDCU UR32, c[0x0][0x3b8] ;  /* 0x00007700ff2077ac */ /* 0x000e260008000800 */
[----:B------:R-:W-:Y:S01]  /*96760*/  STL [R1+0x3a90], R58 ;  /* 0x003a903a01007387 */ /* 0x000fe20000100800 */
[----:B------:R-:W0:Y:S03]  /*96770*/  LDCU UR44, c[0x0][0x3b8] ;  /* 0x00007700ff2c77ac */ /* 0x000e260008000800 */
[----:B------:R-:W-:Y:S01]  /*96780*/  STL [R1+0x38b8], R24 ;  /* 0x0038b81801007387 */ /* 0x000fe20000100800 */
[----:B------:R-:W0:Y:S03]  /*96790*/  LDCU UR37, c[0x0][0x3b8] ;  /* 0x00007700ff2577ac */ /* 0x000e260008000800 */
[----:B------:R-:W-:Y:S01]  /*967a0*/  STL.64 [R1+0x37d8], R2 ;  /* 0x0037d80201007387 */ /* 0x000fe20000100a00 */
[----:B------:R-:W0:Y:S03]  /*967b0*/  LDCU UR23, c[0x0][0x3b8] ;  /* 0x00007700ff1777ac */ /* 0x000e260008000800 */
[----:B------:R-:W-:Y:S01]  /*967c0*/  STL.64 [R1+0x37d0], R50 ;  /* 0x0037d03201007387 */ /* 0x000fe20000100a00 */
[----:B------:R-:W0:Y:S03]  /*967d0*/  LDCU UR43, c[0x0][0x3b8] ;  /* 0x00007700ff2b77ac */ /* 0x000e260008000800 */
[----:B------:R-:W-:Y:S01]  /*967e0*/  STL.64 [R1+0x37c8], R54 ;  /* 0x0037c83601007387 */ /* 0x000fe20000100a00 */
[----:B------:R-:W0:Y:S03]  /*967f0*/  LDCU UR21, c[0x0][0x3b8] ;  /* 0x00007700ff1577ac */ /* 0x000e260008000800 */
[----:B------:R-:W-:Y:S01]  /*96800*/  STL.64 [R1+0x37c0], R20 ;  /* 0x0037c01401007387 */ /* 0x000fe20000100a00 */
[----:B------:R-:W0:Y:S03]  /*96810*/  LDCU UR52, c[0x0][0x3b8] ;  /* 0x00007700ff3477ac */ /* 0x000e260008000800 */
[----:B------:R4:W-:Y:S01]  /*96820*/  STL.64 [R1+0x37b8], R4 ;  /* 0x0037b80401007387 */ /* 0x0009e20000100a00 */
[----:B------:R-:W0:Y:S03]  /*96830*/  LDCU UR18, c[0x0][0x3b8] ;  /* 0x00007700ff1277ac */ /* 0x000e260008000800 */
[----:B------:R-:W-:Y:S01]  /*96840*/  STL.64 [R1+0x37b0], R6 ;  /* 0x0037b00601007387 */ /* 0x000fe20000100a00 */
[----:B------:R-:W0:Y:S03]  /*96850*/  LDCU UR42, c[0x0][0x3b8] ;  /* 0x00007700ff2a77ac */ /* 0x000e260008000800 */
[----:B------:R3:W-:Y:S01]  /*96860*/  STL.64 [R1+0x37a8], R48 ;  /* 0x0037a83001007387 */ /* 0x0007e20000100a00 */
[----:B------:R-:W0:Y:S03]  /*96870*/  LDCU UR17, c[0x0][0x3b8] ;  /* 0x00007700ff1177ac */ /* 0x000e260008000800 */
[----:B------:R-:W-:Y:S01]  /*96880*/  STL.64 [R1+0x37a0], R52 ;  /* 0x0037a03401007387 */ /* 0x000fe20000100a00 */
[----:B------:R-:W0:Y:S03]  /*96890*/  LDCU UR31, c[0x0][0x3b8] ;  /* 0x00007700ff1f77ac */ /* 0x000e260008000800 */
[----:B------:R-:W-:Y:S01]  /*968a0*/  STL.64 [R1+0x3798], R22 ;  /* 0x0037981601007387 */ /* 0x000fe20000100a00 */
[----:B------:R-:W0:Y:S03]  /*968b0*/  LDCU UR4, c[0x0][0x3b8] ;  /* 0x00007700ff0477ac */ /* 0x000e260008000800 */
[----:B------:R-:W-:Y:S01]  /*968c0*/  STL.64 [R1+0x3790], R56 ;  /* 0x0037903801007387 */ /* 0x000fe20000100a00 */
        /* <DEDUP_REMOVED lines=33> */
[----:B-12--5:R-:W-:-:S02]  /*96ae0*/  F2FP.SATFINITE.E4M3.F32.PACK_AB_MERGE_C R0, R33, R34, RZ ;  /* 0x000000222100723e */ /* 0x026fc400048070ff */
[----:B----4-:R-:W-:-:S05]  /*96af0*/  F2FP.SATFINITE.E4M3.F32.PACK_AB_MERGE_C R4, R31, R32, RZ ;  /* 0x000000201f04723e */ /* 0x010fca00048070ff */
[----:B------:R-:W-:Y:S04]  /*96b00*/  STL [R1+0x3a80], R4 ;  /* 0x003a800401007387 */ /* 0x000fe80000100800 */
[----:B------:R1:W-:Y:S01]  /*96b10*/  STL [R1+0x14c], R0 ;  /* 0x00014c0001007387 */ /* 0x0003e20000100800 */
[----:B---3--:R-:W-:Y:S02]  /*96b20*/  F2FP.SATFINITE.E4M3.F32.PACK_AB_MERGE_C R49, R27, R28, RZ ;  /* 0x0000001c1b31723e */ /* 0x008fe400048070ff */
[----:B-1----:R-:W-:-:S03]  /*96b30*/  F2FP.SATFINITE.E4M3.F32.PACK_AB_MERGE_C R0, R29, R30, RZ ;  /* 0x0000001e1d00723e */ /* 0x002fc600048070ff */
[----:B------:R-:W-:Y:S04]  /*96b40*/  STL [R1+0x3a64], R49 ;  /* 0x003a643101007387 */ /* 0x000fe80000100800 */
[----:B------:R1:W-:Y:S01]  /*96b50*/  STL [R1+0x190], R0 ;  /* 0x0001900001007387 */ /* 0x0003e20000100800 */
[----:B------:R-:W-:Y:S02]  /*96b60*/  F2FP.SATFINITE.E4M3.F32.PACK_AB_MERGE_C R3, R18, R19, RZ ;  /* 0x000000131203723e */ /* 0x000fe400048070ff */
[----:B-1----:R-:W-:Y:S02]  /*96b70*/  F2FP.SATFINITE.E4M3.F32.PACK_AB_MERGE_C R0, R25, R26, RZ ;  /* 0x0000001a1900723e */ /* 0x002fe400048070ff */
[----:B------:R-:W-:-:S03]  /*96b80*/  F2FP.SATFINITE.E4M3.F32.PACK_AB_MERGE_C R2, R16, R17, RZ ;  /* 0x000000111002723e */ /* 0x000fc600048070ff */
[----:B------:R1:W-:Y:S04]  /*96b90*/  STL [R1+0x1f0], R0 ;  /* 0x0001f00001007387 */ /* 0x0003e80000100800 */
[----:B------:R2:W-:Y:S04]  /*96ba0*/  STL [R1+0x1c4], R3 ;  /* 0x0001c40301007387 */ /* 0x0005e80000100800 */
[----:B------:R3:W-:Y:S01]  /*96bb0*/  STL [R1+0x13d4], R2 ;  /* 0x0013d40201007387 */ /* 0x0007e20000100800 */
[----:B-1----:R-:W-:Y:S02]  /*96bc0*/  F2FP.SATFINITE.E4M3.F32.PACK_AB_MERGE_C R0, R14, R15, RZ ;  /* 0x0000000f0e00723e */ /* 0x002fe400048070ff */
[----:B--2---:R-:W-:-:S03]  /*96bd0*/  F2FP.SATFINITE.E4M3.F32.PACK_AB_MERGE_C R3, R12, R13, RZ ;  /* 0x0000000d0c03723e */ /* 0x004fc600048070ff */
[----:B------:R1:W-:Y:S04]  /*96be0*/  STL [R1+0x13cc], R0 ;  /* 0x0013cc0001007387 */ /* 0x0003e80000100800 */
[----:B------:R-:W-:Y:S01]  /*96bf0*/  STL [R1+0x140c], R3 ;  /* 0x00140c0301007387 */ /* 0x000fe20000100800 */
[----:B---3--:R-:W-:-:S03]  /*96c00*/  F2FP.SATFINITE.E4M3.F32.PACK_AB_MERGE_C R2, R10, R11, RZ ;  /* 0x0000000b0a02723e */ /* 0x008fc600048070ff */
[----:B------:R-:W2:Y:S04]  /*96c10*/  LDL.LU R21, [R1+0x748] ;  /* 0x0007480001157983 */ /* 0x000ea80000300800 */
[----:B------:R3:W-:Y:S01]  /*96c20*/  STL [R1+0x1408], R2 ;  /* 0x0014080201007387 */ /* 0x0007e20000100800 */
[----:B-1----:R-:W-:-:S03]  /*96c30*/  F2FP.SATFINITE.E4M3.F32.PACK_AB_MERGE_C R0, R8, R9, RZ ;  /* 0x000000090800723e */ /* 0x002fc600048070ff */
[----:B------:R-:W2:Y:S04]  /*96c40*/  LDL.LU R54, [R1+0x74c] ;  /* 0x00074c0001367983 */ /* 0x000ea80000300800 */
[----:B------:R1:W-:Y:S04]  /*96c50*/  STL [R1+0x13f8], R0 ;  /* 0x0013f80001007387 */ /* 0x0003e80000100800 */
[----:B------:R-:W4:Y:S04]  /*96c60*/  LDL.LU R55, [R1+0x730] ;  /* 0x0007300001377983 */ /* 0x000f280000300800 */
[----:B------:R-:W4:Y:S04]  /*96c70*/  LDL.LU R50, [R1+0x734] ;  /* 0x0007340001327983 */ /* 0x000f280000300800 */
[----:B------:R-:W4:Y:S04]  /*96c80*/  LDL.LU R51, [R1+0x738] ;  /* 0x0007380001337983 */ /* 0x000f280000300800 */
[----:B---3--:R-:W3:Y:S04]  /*96c90*/  LDL.LU R2, [R1+0x73c] ;  /* 0x00073c0001027983 */ /* 0x008ee80000300800 */
        /* <DEDUP_REMOVED lines=42> */
[----:B--2---:R-:W-:-:S02]  /*96f40*/  F2FP.SATFINITE.E4M3.F32.PACK_AB_MERGE_C R4, R54, R21, RZ ;  /* 0x000000153604723e */ /* 0x004fc400048070ff */
[----:B----4-:R-:W-:-:S05]  /*96f50*/  F2FP.SATFINITE.E4M3.F32.PACK_AB_MERGE_C R7, R50, R55, RZ ;  /* 0x000000373207723e */ /* 0x010fca00048070ff */
[----:B------:R-:W-:Y:S04]  /*96f60*/  STL [R1+0x3b1c], R7 ;  /* 0x003b1c0701007387 */ /* 0x000fe80000100800 */
[----:B------:R3:W-:Y:S02]  /*96f70*/  STL [R1+0x13fc], R4 ;  /* 0x0013fc0401007387 */ /* 0x0007e40000100800 */
[----:B---3--:R-:W-:Y:S02]  /*96f80*/  F2FP.SATFINITE.E4M3.F32.PACK_AB_MERGE_C R4, R2, R51, RZ ;  /* 0x000000330204723e */ /* 0x008fe400048070ff */
[----:B------:R-:W-:Y:S02]  /*96f90*/  F2FP.SATFINITE.E4M3.F32.PACK_AB_MERGE_C R2, R24, R3, RZ ;  /* 0x000000031802723e */ /* 0x000fe400048070ff */
[----:B------:R-:W-:Y:S01]  /*96fa0*/  F2FP.SATFINITE.E4M3.F32.PACK_AB_MERGE_C R50, R59, R58, RZ ;  /* 0x0000003a3b32723e */ /* 0x000fe200048070ff */
[----:B------:R-:W-:Y:S04]  /*96fb0*/  STL [R1+0x2b8], R4 ;  /* 0x0002b80401007387 */ /* 0x000fe80000100800 */
[----:B------:R-:W-:Y:S04]  /*96fc0*/  STL [R1+0x3a40], R50 ;  /* 0x003a403201007387 */ /* 0x000fe80000100800 */
[----:B------:R1:W-:Y:S02]  /*96fd0*/  STL [R1+0x1ec], R2 ;  /* 0x0001ec0201007387 */ /* 0x0003e40000100800 */
[----:B-1----:R-:W-:-:S05]  /*96fe0*/  F2FP.SATFINITE.E4M3.F32.PACK_AB_MERGE_C R2, R61, R0, RZ ;  /* 0x000000003d02723e */ /* 0x002fca00048070ff */
[----:B------:R1:W-:Y:S01]  /*96ff0*/  STL [R1+0x3a5c], R2 ;  /* 0x003a5c0201007387 */ /* 0x0003e20000100800 */
[----:B------:R-:W-:Y:S02]  /*97000*/  F2FP.SATFINITE.E4M3.F32.PACK_AB_MERGE_C R0, R45, R46, RZ ;  /* 0x0000002e2d00723e */ /* 0x000fe400048070ff */
[----:B------:R-:W-:Y:S02]  /*97010*/  F2FP.SATFINITE.E4M3.F32.PACK_AB_MERGE_C R24, R43, R44, RZ ;  /* 0x0000002c2b18723e */ /* 0x000fe400048070ff */
[----:B-1----:R-:W-:-:S05]  /*97020*/  F2FP.SATFINITE.E4M3.F32.PACK_AB_MERGE_C R2, R47, R60, RZ ;  /* 0x0000003c2f02723e */ /* 0x002fca00048070ff */
[----:B------:R1:W-:Y:S04]  /*97030*/  STL [R1+0x170], R2 ;  /* 0x0001700201007387 */ /* 0x0003e80000100800 */
[----:B------:R-:W-:Y:S04]  /*97040*/  STL [R1+0x3a70], R24 ;  /* 0x003a701801007387 */ /* 0x000fe80000100800 */
[----:B------:R2:W-:Y:S01]  /*97050*/  STL [R1+0x134], R0 ;  /* 0x0001340001007387 */ /* 0x0005e20000100800 */
[----:B-1----:R-:W-:-:S05]  /*97060*/  F2FP.SATFINITE.E4M3.F32.PACK_AB_MERGE_C R2, R41, R42, RZ ;  /* 0x0000002a2902723e */ /* 0x002fca00048070ff */
[----:B------:R1:W-:Y:S01]  /*97070*/  STL [R1+0xd8], R2 ;  /* 0x0000d80201007387 */ /* 0x0003e20000100800 */
[----:B--2---:R-:W-:Y:S02]  /*97080*/  F2FP.SATFINITE.E4M3.F32.PACK_AB_MERGE_C R0, R39, R40, RZ ;  /* 0x000000282700723e */ /* 0x004fe400048070ff */
[----:B------:R-:W-:-:S03]  /*97090*/  F2FP.SATFINITE.E4M3.F32.PACK_AB_MERGE_C R3, R37, R38, RZ ;  /* 0x000000262503723e */ /* 0x000fc600048070ff */
[----:B------:R2:W-:Y:S01]  /*970a0*/  STL [R1+0xec], R0 ;  /* 0x0000ec0001007387 */ /* 0x0005e20000100800 */
[----:B-1----:R-:W-:-:S03]  /*970b0*/  F2FP.SATFINITE.E4M3.F32.PACK_AB_MERGE_C R2, R35, R36, RZ ;  /* 0x000000242302723e */ /* 0x002fc600048070ff */
[----:B------:R1:W-:Y:S01]  /*970c0*/  STL [R1+0xcc], R3 ;  /* 0x0000cc0301007387 */ /* 0x0003e20000100800 */
[----:B--2---:R-:W-:-:S03]  /*970d0*/  F2FP.SATFINITE.E4M3.F32.PACK_AB_MERGE_C R0, R33, R34, RZ ;  /* 0x000000222100723e */ /* 0x004fc600048070ff */
[----:B------:R2:W-:Y:S04]  /*970e0*/  STL [R1+0xd4], R2 ;  /* 0x0000d40201007387 */ /* 0x0005e80000100800 */
[----:B------:R3:W-:Y:S01]  /*970f0*/  STL [R1+0xa0], R0 ;  /* 0x0000a00001007387 */ /* 0x0007e20000100800 */
[----:B-1----:R-:W-:Y:S02]  /*97100*/  F2FP.SATFINITE.E4M3.F32.PACK_AB_MERGE_C R3, R31, R32, RZ ;  /* 0x000000201f03723e */ /* 0x002fe400048070ff */
[----:B--2---:R-:W-:-:S03]  /*97110*/  F2FP.SATFINITE.E4M3.F32.PACK_AB_MERGE_C R2, R29, R30, RZ ;  /* 0x0000001e1d02723e */ /* 0x004fc600048070ff */
[----:B------:R-:W-:Y:S04]  /*97120*/  STL [R1+0xc0], R3 ;  /* 0x0000c00301007387 */ /* 0x000fe80000100800 */
[----:B------:R-:W-:Y:S01]  /*97130*/  STL [R1+0x80], R2 ;  /* 0x0000800201007387 */ /* 0x000fe20000100800 */
[----:B---3--:R-:W-:Y:S02]  /*97140*/  F2FP.SATFINITE.E4M3.F32.PACK_AB_MERGE_C R0, R27, R28, RZ ;  /* 0x0000001c1b00723e */ /* 0x008fe400048070ff */
[----:B------:R-:W-:-:S05]  /*97150*/  F2FP.SATFINITE.E4M3.F32.PACK_AB_MERGE_C R39, R25, R26, RZ ;  /* 0x0000001a1927723e */ /* 0x000fca00048070ff */
[----:B------:R-:W-:Y:S04]  /*97160*/  STL [R1+0x3a98], R39 ;  /* 0x003a982701007387 */ /* 0x000fe80000100800 */
[----:B------:R1:W-:Y:S01]  /*97170*/  STL [R1+0x94], R0 ;  /* 0x0000940001007387 */ /* 0x0003e20000100800 */
[----:B------:R-:W-:Y:S02]  /*97180*/  F2FP.SATFINITE.E4M3.F32.PACK_AB_MERGE_C R15, R15, R17, RZ ;  /* 0x000000110f0f723e */ /* 0x000fe400048070ff */
[----:B-1----:R-:W-:-:S03]  /*97190*/  F2FP.SATFINITE.E4M3.F32.PACK_AB_MERGE_C R0, R18, R19, RZ ;  /* 0x000000131200723e */ /* 0x002fc600048070ff */
[----:B------:R-:W-:Y:S01]  /*971a0*/  STL [R1+0x3a9c], R15 ;  /* 0x003a9c0f01007387 */ /* 0x000fe20000100800 */
[----:B------:R-:W-:-:S03]  /*971b0*/  F2FP.SATFINITE.E4M3.F32.PACK_AB_MERGE_C R31, R14, R16, RZ ;  /* 0x000000100e1f723e */ /* 0x000fc600048070ff */
[----:B------:R1:W-:Y:S01]  /*971c0*/  STL [R1+0x70], R0 ;  /* 0x0000700001007387 */ /* 0x0003e20000100800 */
[----:B------:R-:W-:-:S03]  /*971d0*/  F2FP.SATFINITE.E4M3.F32.PACK_AB_MERGE_C R3, R12, R13, RZ ;  /* 0x0000000d0c03723e */ /* 0x000fc600048070ff */
[----:B------:R-:W-:Y:S04]  /*971e0*/  STL [R1+0x3aa0], R31 ;  /* 0x003aa01f01007387 */ /* 0x000fe80000100800 */
[----:B------:R2:W-:Y:S01]  /*971f0*/  STL [R1+0x128], R3 ;  /* 0x0001280301007387 */ /* 0x0005e20000100800 */
[----:B------:R-:W-:-:S03]  /*97200*/  F2FP.SATFINITE.E4M3.F32.PACK_AB_MERGE_C R2, R10, R11, RZ ;  /* 0x0000000b0a02723e */ /* 0x000fc600048070ff */
[----:B------:R-:W3:Y:S04]  /*97210*/  LDL.LU R49, [R1+0xbc8] ;  /* 0x000bc80001317983 */ /* 0x000ee80000300800 */
[----:B------:R-:W-:Y:S01]  /*97220*/  STL [R1+0x118], R2 ;  /* 0x0001180201007387 */ /* 0x000fe20000100800 */
[----:B-1----:R-:W-:-:S03]  /*97230*/  F2FP.SATFINITE.E4M3.F32.PACK_AB_MERGE_C R0, R8, R9, RZ ;  /* 0x000000090800723e */ /* 0x002fc600048070ff */
[----:B------:R-:W3:Y:S04]  /*97240*/  LDL.LU R4, [R1+0xbcc] ;  /* 0x000bcc0001047983 */ /* 0x000ee80000300800 */
        /* <DEDUP_REMOVED lines=53> */
[----:B---3--:R-:W-:-:S02]  /*975a0*/  F2FP.SATFINITE.E4M3.F32.PACK_AB_MERGE_C R2, R4, R49, RZ ;  /* 0x000000310402723e */ /* 0x008fc400048070ff */
[----:B----4-:R-:W-:-:S05]  /*975b0*/  F2FP.SATFINITE.E4M3.F32.PACK_AB_MERGE_C R48, R48, R56, RZ ;  /* 0x000000383030723e */ /* 0x010fca00048070ff */
[----:B------:R-:W-:Y:S04]  /*975c0*/  STL [R1+0x3a48], R48 ;  /* 0x003a483001007387 */ /* 0x000fe80000100800 */
[----:B------:R1:W-:Y:S02]  /*975d0*/  STL [R1+0x168], R2 ;  /* 0x0001680201007387 */ /* 0x0003e40000100800 */
[----:B-1----:R-:W-:Y:S02]  /*975e0*/  F2FP.SATFINITE.E4M3.F32.PACK_AB_MERGE_C R2, R22, R57, RZ ;  /* 0x000000391602723e */ /* 0x002fe400048070ff */
[----:B------:R-:W-:Y:S02]  /*975f0*/  F2FP.SATFINITE.E4M3.F32.PACK_AB_MERGE_C R7, R52, R23, RZ ;  /* 0x000000173407723e */ /* 0x000fe400048070ff */
[----:B------:R-:W-:Y:S01]  /*97600*/  F2FP.SATFINITE.E4M3.F32.PACK_AB_MERGE_C R4, R6, R53, RZ ;  /* 0x000000350604723e */ /* 0x000fe200048070ff */
[----:B------:R1:W-:Y:S04]  /*97610*/  STL [R1+0x188], R2 ;  /* 0x0001880201007387 */ /* 0x0003e80000100800 */
[----:B------:R-:W-:Y:S01]  /*97620*/  STL [R1+0x1394], R7 ;  /* 0x0013940701007387 */ /* 0x000fe20000100800 */
[----:B-1----:R-:W-:-:S03]  /*97630*/  F2FP.SATFINITE.E4M3.F32.PACK_AB_MERGE_C R2, R20, R5, RZ ;  /* 0x000000051402723e */ /* 0x002fc600048070ff */
[----:B------:R1:W-:Y:S01]  /*97640*/  STL [R1+0x138c], R4 ;  /* 0x00138c0401007387 */ /* 0x0003e20000100800 */
[----:B------:R-:W-:-:S03]  /*97650*/  F2FP.SATFINITE.E4M3.F32.PACK_AB_MERGE_C R5, R54, R21, RZ ;  /* 0x000000153605723e */ /* 0x000fc600048070ff */
[----:B------:R2:W-:Y:S01]  /*97660*/  STL [R1+0x1404], R2 ;  /* 0x0014040201007387 */ /* 0x0005e20000100800 */
[----:B-1----:R-:W-:-:S03]  /*97670*/  F2FP.SATFINITE.E4M3.F32.PACK_AB_MERGE_C R4, R51, R55, RZ ;  /* 0x000000373304723e */ /* 0x002fc600048070ff */
[----:B------:R-:W-:Y:S01]  /*97680*/  STL [R1+0x1400], R5 ;  /* 0x0014000501007387 */ /* 0x000fe20000100800 */
[----:B--2---:R-:W-:-:S03]  /*97690*/  F2FP.SATFINITE.E4M3.F32.PACK_AB_MERGE_C R2, R58, R3, RZ ;  /* 0x000000033a02723e */ /* 0x004fc600048070ff */
[----:B------:R-:W-:Y:S04]  /*976a0*/  STL [R1+0x13e0], R4 ;  /* 0x0013e00401007387 */ /* 0x000fe80000100800 */
[----:B------:R-:W-:Y:S01]  /*976b0*/  STL [R1+0x13ec], R2 ;  /* 0x0013ec0201007387 */ /* 0x000fe20000100800 */
[----:B------:R-:W-:Y:S02]  /*976c0*/  F2FP.SATFINITE.E4M3.F32.PACK_AB_MERGE_C R23, R0, R59, RZ ;  /* 0x0000003b0017723e */ /* 0x000fe400048070ff */
[----:B------:R-:W-:Y:S02]  /*976d0*/  F2FP.SATFINITE.E4M3.F32.PACK_AB_MERGE_C R0, R60, R61, RZ ;  /* 0x0000003d3c00723e */ /* 0x000fe400048070ff */
[----:B------:R-:W-:-:S05]  /*976e0*/  F2FP.SATFINITE.E4M3.F32.PACK_AB_MERGE_C R3, R46, R47, RZ ;  /* 0x0000002f2e03723e */ /* 0x000fca00048070ff */
[----:B------:R1:W-:Y:S01]  /*976f0*/  STL [R1+0x3a3c], R3 ;  /* 0x003a3c0301007387 */ /* 0x0003e20000100800 */
[----:B------:R-:W-:-:S03]  /*97700*/  F2FP.SATFINITE.E4M3.F32.PACK_AB_MERGE_C R55, R44, R45, RZ ;  /* 0x0000002d2c37723e */ /* 0x000fc600048070ff */
[----:B------:R2:W-:Y:S01]  /*97710*/  STL [R1+0x1354], R0 ;  /* 0x0013540001007387 */ /* 0x0005e20000100800 */
[----:B-1----:R-:W-:-:S03]  /*97720*/  F2FP.SATFINITE.E4M3.F32.PACK_AB_MERGE_C R3, R42, R43, RZ ;  /* 0x0000002b2a03723e */ /* 0x002fc600048070ff */
[----:B------:R-:W-:Y:S01]  /*97730*/  STL [R1+0x3a1c], R55 ;  /* 0x003a1c3701007387 */ /* 0x000fe20000100800 */
[----:B------:R-:W-:-:S03]  /*97740*/  F2FP.SATFINITE.E4M3.F32.PACK_AB_MERGE_C R2, R40, R41, RZ ;  /* 0x000000292802723e */ /* 0x000fc600048070ff */
[----:B------:R1:W-:Y:S04]  /*97750*/  STL [R1+0x16c], R3 ;  /* 0x00016c0301007387 */ /* 0x0003e80000100800 */
[----:B------:R3:W-:Y:S01]  /*97760*/  STL [R1+0x228], R2 ;  /* 0x0002280201007387 */ /* 0x0007e20000100800 */
[----:B--2---:R-:W-:-:S05]  /*97770*/  F2FP.SATFINITE.E4M3.F32.PACK_AB_MERGE_C R0, R37, R38, RZ ;  /* 0x000000262500723e */ /* 0x004fca00048070ff */
[----:B------:R2:W-:Y:S01]  /*97780*/  STL [R1+0x114], R0 ;  /* 0x0001140001007387 */ /* 0x0005e20000100800 */
[----:B-1----:R-:W-:Y:S02]  /*97790*/  F2FP.SATFINITE.E4M3.F32.PACK_AB_MERGE_C R3, R35, R36, RZ ;  /* 0x000000242303723e */ /* 0x002fe400048070ff */
[----:B---3--:R-:W-:-:S03]  /*977a0*/  F2FP.SATFINITE.E4M3.F32.PACK_AB_MERGE_C R2, R33, R34, RZ ;  /* 0x000000222102723e */ /* 0x008fc600048070ff */
        /* <DEDUP_REMOVED lines=12> */
[----:B------:R-:W-:Y:S04]  /*97870*/  STL [R1+0x1fc], R3 ;  /* 0x0001fc0301007387 */ /* 0x000fe80000100800 */
[----:B------:R-:W-:Y:S01]  /*97880*/  STL [R1+0x74], R2 ;  /* 0x0000740201007387 */ /* 0x000fe20000100800 */
[----:B--2---:R-:W-:Y:S02]  /*97890*/  F2FP.SATFINITE.E4M3.F32.PACK_AB_MERGE_C R0, R12, R13, RZ ;  /* 0x0000000d0c00723e */ /* 0x004fe400048070ff */
[----:B------:R-:W-:-:S05]  /*978a0*/  F2FP.SATFINITE.E4M3.F32.PACK_AB_MERGE_C R37, R10, R11, RZ ;  /* 0x0000000b0a25723e */ /* 0x000fca00048070ff */
[----:B------:R-:W-:Y:S04]  /*978b0*/  STL [R1+0x3aa4], R37 ;  /* 0x003aa42501007387 */ /* 0x000fe80000100800 */
[----:B------:R1:W-:Y:S04]  /*978c0*/  STL [R1+0x27c], R0 ;  /* 0x00027c0001007387 */ /* 0x0003e80000100800 */
[----:B------:R-:W2:Y:S04]  /*978d0*/  LDL.LU R7, [R1+0xc90] ;  /* 0x000c900001077983 */ /* 0x000ea80000300800 */
[----:B------:R-:W2:Y:S01]  /*978e0*/  LDL.LU R13, [R1+0xc94] ;  /* 0x000c9400010d7983 */ /* 0x000ea20000300800 */
[----:B-1----:R-:W-:-:S05]  /*978f0*/  F2FP.SATFINITE.E4M3.F32.PACK_AB_MERGE_C R0, R8, R9, RZ ;  /* 0x000000090800723e */ /* 0x002fca00048070ff */
[----:B------:R1:W-:Y:S04]  /*97900*/  STL [R1+0x1d4], R0 ;  /* 0x0001d40001007387 */ /* 0x0003e80000100800 */
        /* <DEDUP_REMOVED lines=58> */
[----:B--2---:R-:W-:-:S03]  /*97cb0*/  F2FP.SATFINITE.E4M3.F32.PACK_AB_MERGE_C R13, R13, R7, RZ ;  /* 0x000000070d0d723e */ /* 0x004fc600048070ff */
[----:B------:R-:W2:Y:S04]  /*97cc0*/  LDL.LU R7, [R1+0x3b1c] ;  /* 0x003b1c0001077983 */ /* 0x000ea80000300800 */
[----:B------:R3:W-:Y:S02]  /*97cd0*/  STL [R1+0x3aa8], R13 ;  /* 0x003aa80d01007387 */ /* 0x0007e40000100800 */
[----:B---3--:R-:W-:Y:S02]  /*97ce0*/  F2FP.SATFINITE.E4M3.F32.PACK_AB_MERGE_C R13, R55, R37, RZ ;  /* 0x00000025370d723e */ /* 0x008fe400048070ff */
[----:B----4-:R-:W-:-:S03]  /*97cf0*/  F2FP.SATFINITE.E4M3.F32.PACK_AB_MERGE_C R37, R48, R3, RZ ;  /* 0x000000033025723e */ /* 0x010fc600048070ff */
[----:B------:R1:W-:Y:S01]  /*97d00*/  STL [R1+0x270], R13 ;  /* 0x0002700d01007387 */ /* 0x0003e20000100800 */
[----:B------:R-:W-:-:S03]  /*97d10*/  F2FP.SATFINITE.E4M3.F32.PACK_AB_MERGE_C R3, R15, R31, RZ ;  /* 0x0000001f0f03723e */ /* 0x000fc600048070ff */
[----:B------:R-:W-:Y:S04]  /*97d20*/  STL [R1+0x108], R37 ;  /* 0x0001082501007387 */ /* 0x000fe80000100800 */
[----:B------:R3:W-:Y:S01]  /*97d30*/  STL [R1+0xe4], R3 ;  /* 0x0000e40301007387 */ /* 0x0007e20000100800 */
[----:B-1----:R-:W-:Y:S02]  /*97d40*/  F2FP.SATFINITE.E4M3.F32.PACK_AB_MERGE_C R13, R24, R39, RZ ;  /* 0x00000027180d723e */ /* 0x002fe400048070ff */
[----:B------:R-:W-:-:S03]  /*97d50*/  F2FP.SATFINITE.E4M3.F32.PACK_AB_MERGE_C R2, R50, R2, RZ ;  /* 0x000000023202723e */ /* 0x000fc600048070ff */
[----:B------:R-:W-:Y:S01]  /*97d60*/  STL [R1+0x140], R13 ;  /* 0x0001400d01007387 */ /* 0x000fe20000100800 */
[----:B---3--:R-:W-:-:S03]  /*97d70*/  F2FP.SATFINITE.E4M3.F32.PACK_AB_MERGE_C R3, R4, R49, RZ ;  /* 0x000000310403723e */ /* 0x008fc600048070ff */
[----:B------:R1:W-:Y:S04]  /*97d80*/  STL [R1+0x13c], R2 ;  /* 0x00013c0201007387 */ /* 0x0003e80000100800 */
[----:B------:R3:W-:Y:S01]  /*97d90*/  STL [R1+0x15c], R3 ;  /* 0x00015c0301007387 */ /* 0x0007e20000100800 */
[----:B------:R-:W-:Y:S02]  /*97da0*/  F2FP.SATFINITE.E4M3.F32.PACK_AB_MERGE_C R4, R57, R56, RZ ;  /* 0x000000383904723e */ /* 0x000fe400048070ff */
[----:B-1----:R-:W-:-:S03]  /*97db0*/  F2FP.SATFINITE.E4M3.F32.PACK_AB_MERGE_C R2, R52, R22, RZ ;  /* 0x000000163402723e */ /* 0x002fc600048070ff */
[----:B------:R1:W-:Y:S01]  /*97dc0*/  STL [R1+0x158], R4 ;  /* 0x0001580401007387 */ /* 0x0003e20000100800 */
[----:B---3--:R-:W-:-:S03]  /*97dd0*/  F2FP.SATFINITE.E4M3.F32.PACK_AB_MERGE_C R3, R6, R53, RZ ;  /* 0x000000350603723e */ /* 0x008fc600048070ff */
[----:B------:R3:W-:Y:S04]  /*97de0*/  STL [R1+0x1334], R2 ;  /* 0x0013340201007387 */ /* 0x0007e80000100800 */
[----:B------:R4:W-:Y:S01]  /*97df0*/  STL [R1+0x1328], R3 ;  /* 0x0013280301007387 */ /* 0x0009e20000100800 */
[----:B-1----:R-:W-:Y:S02]  /*97e00*/  F2FP.SATFINITE.E4M3.F32.PACK_AB_MERGE_C R4, R20, R5, RZ ;  /* 0x000000051404723e */ /* 0x002fe400048070ff */
[----:B---3--:R-:W-:-:S03]  /*97e10*/  F2FP.SATFINITE.E4M3.F32.PACK_AB_MERGE_C R2, R54, R21, RZ ;  /* 0x000000153602723e */ /* 0x008fc600048070ff */
[----:B------:R-:W-:Y:S01]  /*97e20*/  STL [R1+0x13d0], R4 ;  /* 0x0013d00401007387 */ /* 0x000fe20000100800 */
[----:B----4-:R-:W-:-:S03]  /*97e30*/  F2FP.SATFINITE.E4M3.F32.PACK_AB_MERGE_C R3, R58, R51, RZ ;  /* 0x000000333a03723e */ /* 0x010fc600048070ff */
[----:B------:R1:W-:Y:S01]  /*97e40*/  STL [R1+0x13c8], R2 ;  /* 0x0013c80201007387 */ /* 0x0003e20000100800 */
[----:B------:R-:W-:-:S03]  /*97e50*/  F2FP.SATFINITE.E4M3.F32.PACK_AB_MERGE_C R0, R0, R59, RZ ;  /* 0x0000003b0000723e */ /* 0x000fc600048070ff */
[----:B------:R-:W-:Y:S04]  /*97e60*/  STL [R1+0x136c], R3 ;  /* 0x00136c0301007387 */ /* 0x000fe80000100800 */
[----:B------:R3:W-:Y:S01]  /*97e70*/  STL [R1+0x137c], R0 ;  /* 0x00137c0001007387 */ /* 0x0007e20000100800 */
[----:B-1----:R-:W-:-:S05]  /*97e80*/  F2FP.SATFINITE.E4M3.F32.PACK_AB_MERGE_C R2, R60, R61, RZ ;  /* 0x0000003d3c02723e */ /* 0x002fca00048070ff */
[----:B------:R-:W-:Y:S01]  /*97e90*/  STL [R1+0x2b0], R2 ;  /* 0x0002b00201007387 */ /* 0x000fe20000100800 */
[----:B---3--:R-:W-:Y:S02]  /*97ea0*/  F2FP.SATFINITE.E4M3.F32.PACK_AB_MERGE_C R0, R44, R45, RZ ;  /* 0x0000002d2c00723e */ /* 0x008fe400048070ff */
[----:B------:R-:W-:-:S05]  /*97eb0*/  F2FP.SATFINITE.E4M3.F32.PACK_AB_MERGE_C R3, R42, R43, RZ ;  /* 0x0000002b2a03723e */ /* 0x000fca00048070ff */
[----:B------:R-:W-:Y:S01]  /*97ec0*/  STL [R1+0x3a44], R3 ;  /* 0x003a440301007387 */ /* 0x000fe20000100800 */
[----:B------:R-:W-:-:S03]  /*97ed0*/  F2FP.SATFINITE.E4M3.F32.PACK_AB_MERGE_C R55, R40, R41, RZ ;  /* 0x000000292837723e */ /* 0x000fc600048070ff */
[----:B------:R1:W-:Y:S04]  /*97ee0*/  STL [R1+0x148], R0 ;  /* 0x0001480001007387 */ /* 0x0003e80000100800 */
[----:B------:R-:W-:Y:S01]  /*97ef0*/  STL [R1+0x3a60], R55 ;  /* 0x003a603701007387 */ /* 0x000fe20000100800 */
[----:B-1----:R-:W-:Y:S02]  /*97f00*/  F2FP.SATFINITE.E4M3.F32.PACK_AB_MERGE_C R0, R36, R38, RZ ;  /* 0x000000262400723e */ /* 0x002fe400048070ff */
[----:B------:R-:W-:-:S03]  /*97f10*/  F2FP.SATFINITE.E4M3.F32.PACK_AB_MERGE_C R3, R34, R35, RZ ;  /* 0x000000232203723e */ /* 0x000fc600048070ff */
[----:B------:R1:W-:Y:S01]  /*97f20*/  STL [R1+0x10c], R0 ;  /* 0x00010c0001007387 */ /* 0x0003e20000100800 */
[----:B------:R-:W-:-:S03]  /*97f30*/  F2FP.SATFINITE.E4M3.F32.PACK_AB_MERGE_C R2, R32, R33, RZ ;  /* 0x000000212002723e */ /* 0x000fc600048070ff */
[----:B------:R3:W-:Y:S04]  /*97f40*/  STL [R1+0xf8], R3 ;  /* 0x0000f80301007387 */ /* 0x0007e80000100800 */
[----:B------:R4:W-:Y:S01]  /*97f50*/  STL [R1+0xe8], R2 ;  /* 0x0000e80201007387 */ /* 0x0009e20000100800 */
[----:B-1----:R-:W-:-:S05]  /*97f60*/  F2FP.SATFINITE.E4M3.F32.PACK_AB_MERGE_C R0, R29, R30, RZ ;  /* 0x0000001e1d00723e */ /* 0x002fca00048070ff */
[----:B------:R1:W-:Y:S01]  /*97f70*/  STL [R1+0x9c], R0 ;  /* 0x00009c0001007387 */ /* 0x0003e20000100800 */
[----:B---3--:R-:W-:Y:S02]  /*97f80*/  F2FP.SATFINITE.E4M3.F32.PACK_AB_MERGE_C R3, R27, R28, RZ ;  /* 0x0000001c1b03723e */ /* 0x008fe400048070ff */
[----:B----4-:R-:W-:-:S03]  /*97f90*/  F2FP.SATFINITE.E4M3.F32.PACK_AB_MERGE_C R2, R25, R26, RZ ;  /* 0x0000001a1902723e */ /* 0x010fc600048070ff */
[----:B------:R3:W-:Y:S04]  /*97fa0*/  STL [R1+0xb0], R3 ;  /* 0x0000b00301007387 */ /* 0x0007e80000100800 */
[----:B------:R4:W-:Y:S01]  /*97fb0*/  STL [R1+0x88], R2 ;  /* 0x0000880201007387 */ /* 0x0009e20000100800 */
[----:B-1----:R-:W-:-:S05]  /*97fc0*/  F2FP.SATFINITE.E4M3.F32.PACK_AB_MERGE_C R0, R18, R19, RZ ;  /* 0x000000131200723e */ /* 0x002fca00048070ff */
[----:B------:R1:W-:Y:S01]  /*97fd0*/  STL [R1+0x90], R0 ;  /* 0x0000900001007387 */ /* 0x0003e20000100800 */
[----:B---3--:R-:W-:Y:S02]  /*97fe0*/  F2FP.SATFINITE.E4M3.F32.PACK_AB_MERGE_C R3, R16, R17, RZ ;  /* 0x000000111003723e */ /* 0x008fe400048070ff */
[----:B----4-:R-:W-:-:S03]  /*97ff0*/  F2FP.SATFINITE.E4M3.F32.PACK_AB_MERGE_C R2, R12, R14, RZ ;  /* 0x0000000e0c02723e */ /* 0x010fc600048070ff */
[----:B------:R-:W-:Y:S04]  /*98000*/  STL [R1+0x68], R3 ;  /* 0x0000680301007387 */ /* 0x000fe80000100800 */
[----:B------:R-:W-:Y:S01]  /*98010*/  STL [R1+0x78], R2 ;  /* 0x0000780201007387 */ /* 0x000fe20000100800 */
[----:B-1----:R-:W-:-:S03]  /*98020*/  F2FP.SATFINITE.E4M3.F32.PACK_AB_MERGE_C R0, R10, R11, RZ ;  /* 0x0000000b0a00723e */ /* 0x002fc600048070ff */
[----:B------:R-:W3:Y:S04]  /*98030*/  LDL.LU R56, [R1+0x900] ;  /* 0x0009000001387983 */ /* 0x000ee80000300800 */
[----:B------:R1:W-:Y:S04]  /*98040*/  STL [R1+0x54], R0 ;  /* 0x0000540001007387 */ /* 0x0003e80000100800 */
[----:B------:R-:W3:Y:S04]  /*98050*/  LDL.LU R19, [R1+0x904] ;  /* 0x0009040001137983 */ /* 0x000ee80000300800 */
        /* <DEDUP_REMOVED lines=12> */
[----:B------:R-:W-:-:S03]  /*98120*/  F2FP.SATFINITE.E4M3.F32.PACK_AB_MERGE_C R20, R46, R47, RZ ;  /* 0x0000002f2e14723e */ /* 0x000fc600048070ff */
        /* <DEDUP_REMOVED lines=29> */
[----:B------:R-:W2:Y:S04]  /*98300*/  LDL.LU R9, [R1+0x878] ;  /* 0x0008780001097983 */ /* 0x000ea80000300800 */
[----:B------:R-:W2:Y:S04]  /*98310*/  LDL.LU R8, [R1+0x87c] ;  /* 0x00087c0001087983 */ /* 0x000ea80000300800 */
[----:B------:R-:W-:Y:S01]  /*98320*/  STL [R1+0x3aac], R54 ;  /* 0x003aac3601007387 */ /* 0x000fe20000100800 */
[----:B---3--:R-:W-:-:S02]  /*98330*/  F2FP.SATFINITE.E4M3.F32.PACK_AB_MERGE_C R19, R19, R56, RZ ;  /* 0x000000381313723e */ /* 0x008fc400048070ff */
[----:B----4-:R-:W-:-:S03]  /*98340*/  F2FP.SATFINITE.E4M3.F32.PACK_AB_MERGE_C R28, R28, R57, RZ ;  /* 0x000000391c1c723e */ /* 0x010fc600048070ff */
[----:B------:R-:W-:Y:S01]  /*98350*/  STL [R1+0x3ab0], R19 ;  /* 0x003ab01301007387 */ /* 0x000fe20000100800 */
[----:B--2---:R-:W-:-:S03]  /*98360*/  F2FP.SATFINITE.E4M3.F32.PACK_AB_MERGE_C R16, R16, R22, RZ ;  /* 0x000000161010723e */ /* 0x004fc600048070ff */
[----:B------:R-:W-:Y:S01]  /*98370*/  STL [R1+0x3ab4], R28 ;  /* 0x003ab41c01007387 */ /* 0x000fe20000100800 */
[----:B------:R-:W-:-:S03]  /*98380*/  F2FP.SATFINITE.E4M3.F32.PACK_AB_MERGE_C R30, R30, R52, RZ ;  /* 0x000000341e1e723e */ /* 0x000fc600048070ff */
[----:B------:R-:W-:Y:S04]  /*98390*/  STL [R1+0x3ab8], R16 ;  /* 0x003ab81001007387 */ /* 0x000fe80000100800 */
[----:B------:R-:W-:Y:S01]  /*983a0*/  STL [R1+0x3abc], R30 ;  /* 0x003abc1e01007387 */ /* 0x000fe20000100800 */
[----:B------:R-:W-:Y:S02]  /*983b0*/  F2FP.SATFINITE.E4M3.F32.PACK_AB_MERGE_C R2, R6, R53, RZ ;  /* 0x000000350602723e */ /* 0x000fe400048070ff */
[----:B------:R-:W-:-:S05]  /*983c0*/  F2FP.SATFINITE.E4M3.F32.PACK_AB_MERGE_C R24, R21, R5, RZ ;  /* 0x000000051518723e */ /* 0x000fca00048070ff */
[----:B------:R-:W-:Y:S04]  /*983d0*/  STL [R1+0x3a78], R24 ;  /* 0x003a781801007387 */ /* 0x000fe80000100800 */
[----:B------:R1:W-:Y:S01]  /*983e0*/  STL [R1+0x8c], R2 ;  /* 0x00008c0201007387 */ /* 0x0003e20000100800 */
[----:B------:R-:W-:Y:S02]  /*983f0*/  F2FP.SATFINITE.E4M3.F32.PACK_AB_MERGE_C R0, R0, R59, RZ ;  /* 0x0000003b0000723e */ /* 0x000fe400048070ff */
[----:B-1----:R-:W-:Y:S02]  /*98400*/  F2FP.SATFINITE.E4M3.F32.PACK_AB_MERGE_C R2, R58, R51, RZ ;  /* 0x000000333a02723e */ /* 0x002fe400048070ff */
[----:B------:R-:W-:-:S03]  /*98410*/  F2FP.SATFINITE.E4M3.F32.PACK_AB_MERGE_C R53, R60, R61, RZ ;  /* 0x0000003d3c35723e */ /* 0x000fc600048070ff */
[----:B------:R1:W-:Y:S04]  /*98420*/  STL [R1+0x3a68], R2 ;  /* 0x003a680201007387 */ /* 0x0003e80000100800 */
[----:B------:R-:W-:Y:S01]  /*98430*/  STL [R1+0x3a4c], R53 ;  /* 0x003a4c3501007387 */ /* 0x000fe20000100800 */
[----:B------:R-:W-:-:S03]  /*98440*/  F2FP.SATFINITE.E4M3.F32.PACK_AB_MERGE_C R50, R46, R47, RZ ;  /* 0x0000002f2e32723e */ /* 0x000fc600048070ff */
[----:B------:R2:W-:Y:S01]  /*98450*/  STL [R1+0xac], R0 ;  /* 0x0000ac0001007387 */ /* 0x0005e20000100800 */
[----:B------:R-:W-:-:S03]  /*98460*/  F2FP.SATFINITE.E4M3.F32.PACK_AB_MERGE_C R3, R44, R45, RZ ;  /* 0x0000002d2c03723e */ /* 0x000fc600048070ff */
[----:B------:R-:W-:Y:S01]  /*98470*/  STL [R1+0x3a50], R50 ;  /* 0x003a503201007387 */ /* 0x000fe20000100800 */
[----:B-1----:R-:W-:-:S03]  /*98480*/  F2FP.SATFINITE.E4M3.F32.PACK_AB_MERGE_C R2, R42, R43, RZ ;  /* 0x0000002b2a02723e */ /* 0x002fc600048070ff */
        /* <DEDUP_REMOVED lines=16> */
[----:B------:R-:W-:Y:S01]  /*98590*/  STL.64 [R1+0x3930], R20 ;  /* 0x0039301401007387 */ /* 0x000fe20000100a00 */
[----:B------:R-:W-:-:S03]  /*985a0*/  F2FP.SATFINITE.E4M3.F32.PACK_AB_MERGE_C R48, R10, R11, RZ ;  /* 0x0000000b0a30723e */ /* 0x000fc600048070ff */
[----:B------:R1:W-:Y:S04]  /*985b0*/  STL [R1+0xb8], R0 ;  /* 0x0000b80001007387 */ /* 0x0003e80000100800 */
[----:B------:R-:W-:Y:S04]  /*985c0*/  STL [R1+0x3a54], R48 ;  /* 0x003a543001007387 */ /* 0x000fe80000100800 */
[----:B------:R-:W2:Y:S01]  /*985d0*/  LDL.LU R56, [R1+0x860] ;  /* 0x0008600001387983 */ /* 0x000ea20000300800 */
[----:B-1----:R-:W-:-:S03]  /*985e0*/  F2FP.SATFINITE.E4M3.F32.PACK_AB_MERGE_C R0, R8, R9, RZ ;  /* 0x000000090800723e */ /* 0x002fc600048070ff */
[----:B------:R-:W2:Y:S04]  /*985f0*/  LDL.LU R57, [R1+0x864] ;  /* 0x0008640001397983 */ /* 0x000ea80000300800 */
        /* <DEDUP_REMOVED lines=37> */
[----:B--2---:R-:W-:-:S05]  /*98850*/  F2FP.SATFINITE.E4M3.F32.PACK_AB_MERGE_C R49, R57, R56, RZ ;  /* 0x000000383931723e */ /* 0x004fca00048070ff */
[----:B------:R-:W-:Y:S01]  /*98860*/  STL [R1+0x3a74], R49 ;  /* 0x003a743101007387 */ /* 0x000fe20000100800 */
[----:B---3--:R-:W-:-:S03]  /*98870*/  F2FP.SATFINITE.E4M3.F32.PACK_AB_MERGE_C R2, R8, R9, RZ ;  /* 0x000000090802723e */ /* 0x008fc600048070ff */
[----:B------:R-:W2:Y:S04]  /*98880*/  LDL.LU R9, [R1+0x3d8] ;  /* 0x0003d80001097983 */ /* 0x000ea80000300800 */
[----:B------:R-:W2:Y:S01]  /*98890*/  LDL.LU R8, [R1+0x3dc] ;  /* 0x0003dc0001087983 */ /* 0x000ea20000300800 */
[----:B----4-:R-:W-:-:S03]  /*988a0*/  F2FP.SATFINITE.E4M3.F32.PACK_AB_MERGE_C R24, R52, R22, RZ ;  /* 0x000000163418723e */ /* 0x010fc600048070ff */
[----:B------:R1:W-:Y:S04]  /*988b0*/  STL [R1+0x278], R2 ;  /* 0x0002780201007387 */ /* 0x0003e80000100800 */
[----:B------:R-:W-:Y:S01]  /*988c0*/  STL [R1+0x3a84], R24 ;  /* 0x003a841801007387 */ /* 0x000fe20000100800 */
[----:B------:R-:W-:Y:S02]  /*988d0*/  F2FP.SATFINITE.E4M3.F32.PACK_AB_MERGE_C R4, R58, R51, RZ ;  /* 0x000000333a04723e */ /* 0x000fe400048070ff */
[----:B-1----:R-:W-:-:S03]  /*988e0*/  F2FP.SATFINITE.E4M3.F32.PACK_AB_MERGE_C R2, R5, R6, RZ ;  /* 0x000000060502723e */ /* 0x002fc600048070ff */
[----:B------:R1:W-:Y:S01]  /*988f0*/  STL [R1+0x3a88], R4 ;  /* 0x003a880401007387 */ /* 0x0003e20000100800 */
[----:B------:R-:W-:-:S03]  /*98900*/  F2FP.SATFINITE.E4M3.F32.PACK_AB_MERGE_C R0, R0, R59, RZ ;  /* 0x0000003b0000723e */ /* 0x000fc600048070ff */
[----:B------:R-:W-:Y:S01]  /*98910*/  STL [R1+0x1f4], R2 ;  /* 0x0001f40201007387 */ /* 0x000fe20000100800 */
[----:B-1----:R-:W-:-:S05]  /*98920*/  F2FP.SATFINITE.E4M3.F32.PACK_AB_MERGE_C R4, R60, R61, RZ ;  /* 0x0000003d3c04723e */ /* 0x002fca00048070ff */
[----:B------:R1:W-:Y:S04]  /*98930*/  STL [R1+0x3a8c], R4 ;  /* 0x003a8c0401007387 */ /* 0x0003e80000100800 */
[----:B------:R3:W-:Y:S01]  /*98940*/  STL [R1+0x26c], R0 ;  /* 0x00026c0001007387 */ /* 0x0007e20000100800 */
[----:B-1----:R-:W-:Y:S02]  /*98950*/  F2FP.SATFINITE.E4M3.F32.PACK_AB_MERGE_C R4, R44, R45, RZ ;  /* 0x0000002d2c04723e */ /* 0x002fe400048070ff */
[----:B---3--:R-:W-:-:S03]  /*98960*/  F2FP.SATFINITE.E4M3.F32.PACK_AB_MERGE_C R0, R46, R47, RZ ;  /* 0x0000002f2e00723e */ /* 0x008fc600048070ff */
[----:B------:R-:W-:Y:S04]  /*98970*/  STL [R1+0x3ac0], R4 ;  /* 0x003ac00401007387 */ /* 0x000fe80000100800 */
[----:B------:R1:W-:Y:S01]  /*98980*/  STL [R1+0x18c], R0 ;  /* 0x00018c0001007387 */ /* 0x0003e20000100800 */
[----:B------:R-:W-:Y:S02]  /*98990*/  F2FP.SATFINITE.E4M3.F32.PACK_AB_MERGE_C R34, R34, R41, RZ ;  /* 0x000000292222723e */ /* 0x000fe400048070ff */
[----:B-1----:R-:W-:-:S03]  /*989a0*/  F2FP.SATFINITE.E4M3.F32.PACK_AB_MERGE_C R0, R42, R43, RZ ;  /* 0x0000002b2a00723e */ /* 0x002fc600048070ff */
        /* <DEDUP_REMOVED lines=8> */
[----:B------:R-:W-:Y:S01]  /*98a30*/  STL [R1+0x3a7c], R49 ;  /* 0x003a7c3101007387 */ /* 0x000fe20000100800 */
[----:B------:R-:W-:-:S03]  /*98a40*/  F2FP.SATFINITE.E4M3.F32.PACK_AB_MERGE_C R2, R26, R27, RZ ;  /* 0x0000001b1a02723e */ /* 0x000fc600048070ff */
[----:B------:R1:W-:Y:S04]  /*98a50*/  STL [R1+0x250], R0 ;  /* 0x0002500001007387 */ /* 0x0003e80000100800 */
[----:B------:R-:W-:Y:S01]  /*98a60*/  STL [R1+0x28], R2 ;  /* 0x0000280201007387 */ /* 0x000fe20000100800 */
[----:B-1----:R-:W-:Y:S02]  /*98a70*/  F2FP.SATFINITE.E4M3.F32.PACK_AB_MERGE_C R0, R17, R25, RZ ;  /* 0x000000191100723e */ /* 0x002fe400048070ff */
[----:B------:R-:W-:Y:S02]  /*98a80*/  F2FP.SATFINITE.E4M3.F32.PACK_AB_MERGE_C R55, R10, R11, RZ ;  /* 0x0000000b0a37723e */ /* 0x000fe400048070ff */
[----:B------:R-:W3:Y:S04]  /*98a90*/  LDL.LU R11, [R1+0x3e0] ;  /* 0x0003e000010b7983 */ /* 0x000ee80000300800 */
[----:B------:R1:W-:Y:S04]  /*98aa0*/  STL [R1+0x38], R0 ;  /* 0x0000380001007387 */ /* 0x0003e80000100800 */
[----:B------:R-:W3:Y:S01]  /*98ab0*/  LDL.LU R10, [R1+0x3e4] ;  /* 0x0003e400010a7983 */ /* 0x000ee20000300800 */
[----:B------:R-:W-:-:S03]  /*98ac0*/  F2FP.SATFINITE.E4M3.F32.PACK_AB_MERGE_C R50, R12, R14, RZ ;  /* 0x0000000e0c32723e */ /* 0x000fc600048070ff */
[----:B------:R-:W-:Y:S04]  /*98ad0*/  STL [R1+0x3a6c], R55 ;  /* 0x003a6c3701007387 */ /* 0x000fe80000100800 */
[----:B------:R-:W-:Y:S01]  /*98ae0*/  STL [R1+0x3a58], R50 ;  /* 0x003a583201007387 */ /* 0x000fe20000100800 */
[----:B--2---:R-:W-:-:S03]  /*98af0*/  F2FP.SATFINITE.E4M3.F32.PACK_AB_MERGE_C R53, R8, R9, RZ ;  /* 0x000000090835723e */ /* 0x004fc600048070ff */
[----:B------:R-:W2:Y:S04]  /*98b00*/  LDL.LU R9, [R1+0x3e8] ;  /* 0x0003e80001097983 */ /* 0x000ea80000300800 */
[----:B------:R-:W2:Y:S04]  /*98b10*/  LDL.LU R8, [R1+0x3ec] ;  /* 0x0003ec0001087983 */ /* 0x000ea80000300800 */
        /* <DEDUP_REMOVED lines=25> */
[----:B------:R-:W4:Y:S04]  /*98cb0*/  LDL.LU R25, [R1+0x450] ;  /* 0x0004500001197983 */ /* 0x000f280000300800 */
[----:B------:R-:W4:Y:S01]  /*98cc0*/  LDL.LU R17, [R1+0x454] ;  /* 0x0004540001117983 */ /* 0x000f220000300800 */
[----:B---3--:R-:W-:-:S05]  /*98cd0*/  F2FP.SATFINITE.E4M3.F32.PACK_AB_MERGE_C R2, R10, R11, RZ ;  /* 0x0000000b0a02723e */ /* 0x008fca00048070ff */
[----:B------:R2:W-:Y:S04]  /*98ce0*/  STL [R1+0x1284], R2 ;  /* 0x0012840201007387 */ /* 0x0005e80000100800 */
[----:B------:R-:W3:Y:S04]  /*98cf0*/  LDL.LU R14, [R1+0x458] ;  /* 0x00045800010e7983 */ /* 0x000ee80000300800 */
[----:B------:R-:W3:Y:S04]  /*98d00*/  LDL.LU R12, [R1+0x45c] ;  /* 0x00045c00010c7983 */ /* 0x000ee80000300800 */
[----:B------:R-:W3:Y:S04]  /*98d10*/  LDL.LU R11, [R1+0x460] ;  /* 0x00046000010b7983 */ /* 0x000ee80000300800 */
[----:B------:R-:W3:Y:S01]  /*98d20*/  LDL.LU R10, [R1+0x464] ;  /* 0x00046400010a7983 */ /* 0x000ee20000300800 */
[----:B--2---:R-:W-:-:S03]  /*98d30*/  F2FP.SATFINITE.E4M3.F32.PACK_AB_MERGE_C R2, R8, R9, RZ ;  /* 0x000000090802723e */ /* 0x004fc600048070ff */
[----:B------:R-:W2:Y:S04]  /*98d40*/  LDL.LU R9, [R1+0x468] ;  /* 0x0004680001097983 */ /* 0x000ea80000300800 */
[----:B------:R-:W2:Y:S01]  /*98d50*/  LDL.LU R8, [R1+0x46c] ;  /* 0x00046c0001087983 */ /* 0x000ea20000300800 */
[----:B----4-:R-:W-:-:S03]  /*98d60*/  F2FP.SATFINITE.E4M3.F32.PACK_AB_MERGE_C R4, R5, R6, RZ ;  /* 0x000000060504723e */ /* 0x010fc600048070ff */
[----:B------:R1:W-:Y:S01]  /*98d70*/  STL [R1+0x1278], R2 ;  /* 0x0012780201007387 */ /* 0x0003e20000100800 */
[----:B------:R-:W-:-:S03]  /*98d80*/  F2FP.SATFINITE.E4M3.F32.PACK_AB_MERGE_C R3, R58, R51, RZ ;  /* 0x000000333a03723e */ /* 0x000fc600048070ff */
[----:B------:R-:W-:Y:S01]  /*98d90*/  STL [R1+0x1324], R4 ;  /* 0x0013240401007387 */ /* 0x000fe20000100800 */
[----:B-1----:R-:W-:-:S03]  /*98da0*/  F2FP.SATFINITE.E4M3.F32.PACK_AB_MERGE_C R2, R0, R59, RZ ;  /* 0x0000003b0002723e */ /* 0x002fc600048070ff */
[----:B------:R-:W-:Y:S04]  /*98db0*/  STL [R1+0x1320], R3 ;  /* 0x0013200301007387 */ /* 0x000fe80000100800 */
[----:B------:R1:W-:Y:S01]  /*98dc0*/  STL [R1+0x12c0], R2 ;  /* 0x0012c00201007387 */ /* 0x0003e20000100800 */
[----:B------:R-:W-:Y:S02]  /*98dd0*/  F2FP.SATFINITE.E4M3.F32.PACK_AB_MERGE_C R0, R60, R61, RZ ;  /* 0x0000003d3c00723e */ /* 0x000fe400048070ff */
[----:B------:R-:W-:-:S05]  /*98de0*/  F2FP.SATFINITE.E4M3.F32.PACK_AB_MERGE_C R6, R46, R47, RZ ;  /* 0x0000002f2e06723e */ /* 0x000fca00048070ff */
[----:B------:R-:W-:Y:S01]  /*98df0*/  STL.64 [R1+0x3960], R6 ;  /* 0x0039600601007387 */ /* 0x000fe20000100a00 */
[----:B-1----:R-:W-:-:S03]  /*98e00*/  F2FP.SATFINITE.E4M3.F32.PACK_AB_MERGE_C R2, R44, R45, RZ ;  /* 0x0000002d2c02723e */ /* 0x002fc600048070ff */
[----:B------:R1:W-:Y:S04]  /*98e10*/  STL [R1+0x12d4], R0 ;  /* 0x0012d40001007387 */ /* 0x0003e80000100800 */
[----:B------:R4:W-:Y:S01]  /*98e20*/  STL [R1+0x280], R2 ;  /* 0x0002800201007387 */ /* 0x0009e20000100800 */
[----:B-1----:R-:W-:Y:S02]  /*98e30*/  F2FP.SATFINITE.E4M3.F32.PACK_AB_MERGE_C R0, R42, R43, RZ ;  /* 0x0000002b2a00723e */ /* 0x002fe400048070ff */
[----:B------:R-:W-:-:S05]  /*98e40*/  F2FP.SATFINITE.E4M3.F32.PACK_AB_MERGE_C R5, R40, R41, RZ ;  /* 0x000000292805723e */ /* 0x000fca00048070ff */
[----:B------:R-:W-:Y:S01]  /*98e50*/  STL [R1+0x3ad0], R5 ;  /* 0x003ad00501007387 */ /* 0x000fe20000100800 */
[----:B------:R-:W-:-:S03]  /*98e60*/  F2FP.SATFINITE.E4M3.F32.PACK_AB_MERGE_C R50, R36, R38, RZ ;  /* 0x000000262432723e */ /* 0x000fc600048070ff */
[----:B------:R1:W-:Y:S01]  /*98e70*/  STL [R1+0x44], R0 ;  /* 0x0000440001007387 */ /* 0x0003e20000100800 */
[----:B------:R-:W-:-:S03]  /*98e80*/  F2FP.SATFINITE.E4M3.F32.PACK_AB_MERGE_C R48, R33, R35, RZ ;  /* 0x000000232130723e */ /* 0x000fc600048070ff */
[----:B------:R-:W-:Y:S01]  /*98e90*/  STL [R1+0x3ad4], R50 ;  /* 0x003ad43201007387 */ /* 0x000fe20000100800 */
[----:B------:R-:W-:-:S03]  /*98ea0*/  F2FP.SATFINITE.E4M3.F32.PACK_AB_MERGE_C R55, R29, R32, RZ ;  /* 0x000000201d37723e */ /* 0x000fc600048070ff */
[----:B------:R0:W-:Y:S01]  /*98eb0*/  STL [R1+0x3ad8], R48 ;  /* 0x003ad83001007387 */ /* 0x0001e20000100800 */
[----:B----4-:R-:W-:-:S03]  /*98ec0*/  F2FP.SATFINITE.E4M3.F32.PACK_AB_MERGE_C R2, R26, R27, RZ ;  /* 0x0000001b1a02723e */ /* 0x010fc600048070ff */
[----:B------:R-:W-:Y:S04]  /*98ed0*/  STL [R1+0x3adc], R55 ;  /* 0x003adc3701007387 */ /* 0x000fe80000100800 */
[----:B------:R4:W-:Y:S01]  /*98ee0*/  STL [R1+0x3ae0], R2 ;  /* 0x003ae00201007387 */ /* 0x0009e20000100800 */
[----:B------:R-:W-:-:S05]  /*98ef0*/  F2FP.SATFINITE.E4M3.F32.PACK_AB_MERGE_C R24, R17, R25, RZ ;  /* 0x000000191118723e */ /* 0x000fca00048070ff */
[----:B------:R-:W-:Y:S01]  /*98f00*/  STL [R1+0x3ae4], R24 ;  /* 0x003ae41801007387 */ /* 0x000fe20000100800 */
[----:B---3--:R-:W-:Y:S02]  /*98f10*/  F2FP.SATFINITE.E4M3.F32.PACK_AB_MERGE_C R49, R12, R14, RZ ;  /* 0x0000000e0c31723e */ /* 0x008fe400048070ff */
[----:B------:R-:W-:-:S03]  /*98f20*/  F2FP.SATFINITE.E4M3.F32.PACK_AB_MERGE_C R46, R10, R11, RZ ;  /* 0x0000000b0a2e723e */ /* 0x000fc600048070ff */
[----:B------:R-:W-:Y:S04]  /*98f30*/  STL [R1+0x3ae8], R49 ;  /* 0x003ae83101007387 */ /* 0x000fe80000100800 */
[----:B------:R-:W-:Y:S04]  /*98f40*/  STL [R1+0x3aec], R46 ;  /* 0x003aec2e01007387 */ /* 0x000fe80000100800 */
        /* <DEDUP_REMOVED lines=32> */
[----:B------:R-:W2:Y:S04]  /*99150*/  LDL.LU R8, [R1+0x4ec] ;  /* 0x0004ec0001087983 */ /* 0x000ea80000300800 */
[----:B------:R-:W-:Y:S01]  /*99160*/  STL [R1+0x3af0], R47 ;  /* 0x003af02f01007387 */ /* 0x000fe20000100800 */
[----:B---3--:R-:W-:Y:S02]  /*99170*/  F2FP.SATFINITE.E4M3.F32.PACK_AB_MERGE_C R42, R42, R56, RZ ;  /* 0x000000382a2a723e */ /* 0x008fe400048070ff */
[----:B----4-:R-:W-:-:S03]  /*99180*/  F2FP.SATFINITE.E4M3.F32.PACK_AB_MERGE_C R43, R43, R57, RZ ;  /* 0x000000392b2b723e */ /* 0x010fc600048070ff */
[----:B------:R-:W-:Y:S01]  /*99190*/  STL [R1+0x3af4], R42 ;  /* 0x003af42a01007387 */ /* 0x000fe20000100800 */
[----:B------:R-:W-:-:S03]  /*991a0*/  F2FP.SATFINITE.E4M3.F32.PACK_AB_MERGE_C R27, R27, R22, RZ ;  /* 0x000000161b1b723e */ /* 0x000fc600048070ff */
        /* <DEDUP_REMOVED lines=14> */
[----:B------:R-:W-:Y:S04]  /*99290*/  STL [R1+0x3b14], R45 ;  /* 0x003b142d01007387 */ /* 0x000fe80000100800 */
[----:B------:R-:W-:Y:S04]  /*992a0*/  STL [R1+0x3b18], R44 ;  /* 0x003b182c01007387 */ /* 0x000fe80000100800 */
[----:B0-----:R-:W3:Y:S01]  /*992b0*/  LDL.LU R48, [R1+0x4f0] ;  /* 0x0004f00001307983 */ /* 0x001ee20000300800 */
[----:B------:R-:W-:Y:S02]  /*992c0*/  F2FP.SATFINITE.E4M3.F32.PACK_AB_MERGE_C R60, R38, R41, RZ ;  /* 0x00000029263c723e */ /* 0x000fe400048070ff */
[----:B------:R-:W-:-:S05]  /*992d0*/  F2FP.SATFINITE.E4M3.F32.PACK_AB_MERGE_C R2, R10, R11, RZ ;  /* 0x0000000b0a02723e */ /* 0x000fca00048070ff */
[----:B------:R-:W-:Y:S04]  /*992e0*/  STL [R1+0x1254], R2 ;  /* 0x0012540201007387 */ /* 0x000fe80000100800 */
[----:B------:R-:W3:Y:S01]  /*992f0*/  LDL.LU R50, [R1+0x4f4] ;  /* 0x0004f40001327983 */ /* 0x000ee20000300800 */
[----:B------:R-:W-:Y:S02]  /*99300*/  F2FP.SATFINITE.E4M3.F32.PACK_AB_MERGE_C R61, R35, R36, RZ ;  /* 0x00000024233d723e */ /* 0x000fe400048070ff */
[----:B--2---:R-:W-:-:S05]  /*99310*/  F2FP.SATFINITE.E4M3.F32.PACK_AB_MERGE_C R0, R8, R9, RZ ;  /* 0x000000090800723e */ /* 0x004fca00048070ff */
[----:B------:R0:W-:Y:S04]  /*99320*/  STL [R1+0x124c], R0 ;  /* 0x00124c0001007387 */ /* 0x0001e80000100800 */
        /* <DEDUP_REMOVED lines=28> */
[----:B------:R-:W-:-:S03]  /*994f0*/  F2FP.SATFINITE.E4M3.F32.PACK_AB_MERGE_C R3, R29, R33, RZ ;  /* 0x000000211d03723e */ /* 0x000fc600048070ff */
[----:B------:R-:W4:Y:S04]  /*99500*/  LDL.LU R59, [R1+0x568] ;  /* 0x00056800013b7983 */ /* 0x000f280000300800 */
[----:B0-----:R-:W4:Y:S01]  /*99510*/  LDL.LU R0, [R1+0x56c] ;  /* 0x00056c0001007983 */ /* 0x001f220000300800 */
[----:B------:R-:W-:-:S03]  /*99520*/  F2FP.SATFINITE.E4M3.F32.PACK_AB_MERGE_C R21, R12, R25, RZ ;  /* 0x000000190c15723e */ /* 0x000fc600048070ff */
        /* <DEDUP_REMOVED lines=8> */
[----:B---3--:R-:W-:-:S05]  /*995b0*/  F2FP.SATFINITE.E4M3.F32.PACK_AB_MERGE_C R2, R50, R48, RZ ;  /* 0x000000303202723e */ /* 0x008fca00048070ff */
[----:B------:R0:W-:Y:S01]  /*995c0*/  STL [R1+0x1300], R2 ;  /* 0x0013000201007387 */ /* 0x0001e20000100800 */
[----:B--2---:R-:W-:Y:S02]  /*995d0*/  F2FP.SATFINITE.E4M3.F32.PACK_AB_MERGE_C R6, R6, R5, RZ ;  /* 0x000000050606723e */ /* 0x004fe400048070ff */
[----:B----4-:R-:W-:-:S03]  /*995e0*/  F2FP.SATFINITE.E4M3.F32.PACK_AB_MERGE_C R5, R53, R7, RZ ;  /* 0x000000073505723e */ /* 0x010fc600048070ff */
[----:B------:R-:W-:Y:S01]  /*995f0*/  STL [R1+0x12fc], R6 ;  /* 0x0012fc0601007387 */ /* 0x000fe20000100800 */
[----:B0-----:R-:W-:-:S03]  /*99600*/  F2FP.SATFINITE.E4M3.F32.PACK_AB_MERGE_C R2, R34, R18, RZ ;  /* 0x000000122202723e */ /* 0x001fc600048070ff */
[----:B------:R-:W-:Y:S04]  /*99610*/  STL [R1+0x129c], R5 ;  /* 0x00129c0501007387 */ /* 0x000fe80000100800 */
[----:B------:R0:W-:Y:S01]  /*99620*/  STL [R1+0x12ac], R2 ;  /* 0x0012ac0201007387 */ /* 0x0001e20000100800 */
[----:B------:R-:W-:-:S05]  /*99630*/  F2FP.SATFINITE.E4M3.F32.PACK_AB_MERGE_C R22, R22, R4, RZ ;  /* 0x000000041616723e */ /* 0x000fca00048070ff */
[----:B------:R-:W-:Y:S01]  /*99640*/  STL.64 [R1+0x3920], R22 ;  /* 0x0039201601007387 */ /* 0x000fe20000100a00 */
[----:B0-----:R-:W-:-:S03]  /*99650*/  F2FP.SATFINITE.E4M3.F32.PACK_AB_MERGE_C R2, R30, R20, RZ ;  /* 0x000000141e02723e */ /* 0x001fc600048070ff */
[----:B------:R-:W-:Y:S04]  /*99660*/  STL [R1+0x3a24], R23 ;  /* 0x003a241701007387 */ /* 0x000fe80000100800 */
[----:B------:R0:W-:Y:S02]  /*99670*/  STL [R1+0x1248], R2 ;  /* 0x0012480201007387 */ /* 0x0001e40000100800 */
[----:B0-----:R-:W-:-:S05]  /*99680*/  F2FP.SATFINITE.E4M3.F32.PACK_AB_MERGE_C R2, R19, R28, RZ ;  /* 0x0000001c1302723e */ /* 0x001fca00048070ff */
[----:B------:R0:W-:Y:S01]  /*99690*/  STL [R1+0x1198], R2 ;  /* 0x0011980201007387 */ /* 0x0001e20000100800 */
[----:B------:R-:W-:-:S05]  /*996a0*/  F2FP.SATFINITE.E4M3.F32.PACK_AB_MERGE_C R57, R57, R13, RZ ;  /* 0x0000000d3939723e */ /* 0x000fca00048070ff */
[----:B------:R-:W-:Y:S01]  /*996b0*/  STL [R1+0x39e0], R57 ;  /* 0x0039e03901007387 */ /* 0x000fe20000100800 */
[----:B0-----:R-:W-:-:S05]  /*996c0*/  F2FP.SATFINITE.E4M3.F32.PACK_AB_MERGE_C R2, R15, R31, RZ ;  /* 0x0000001f0f02723e */ /* 0x001fca00048070ff */
[----:B------:R-:W-:Y:S01]  /*996d0*/  STL [R1+0x1194], R2 ;  /* 0x0011940201007387 */ /* 0x000fe20000100800 */
[----:B------:R-:W-:-:S05]  /*996e0*/  F2FP.SATFINITE.E4M3.F32.PACK_AB_MERGE_C R6, R52, R56, RZ ;  /* 0x000000383406723e */ /* 0x000fca00048070ff */
[----:B------:R-:W-:Y:S01]  /*996f0*/  STL [R1+0x3a38], R6 ;  /* 0x003a380601007387 */ /* 0x000fe20000100800 */
[----:B------:R-:W-:-:S05]  /*99700*/  F2FP.SATFINITE.E4M3.F32.PACK_AB_MERGE_C R0, R0, R59, RZ ;  /* 0x0000003b0000723e */ /* 0x000fca00048070ff */
[----:B------:R0:W-:Y:S02]  /*99710*/  STL [R1+0x1190], R0 ;  /* 0x0011900001007387 */ /* 0x0001e40000100800 */
[----:B0-----:R-:W-:-:S05]  /*99720*/  F2FP.SATFINITE.E4M3.F32.PACK_AB_MERGE_C R0, R12, R25, RZ ;  /* 0x000000190c00723e */ /* 0x001fca00048070ff */
[----:B------:R0:W-:Y:S04]  /*99730*/  STL [R1+0xc4], R0 ;  /* 0x0000c40001007387 */ /* 0x0001e80000100800 */
[----:B------:R-:W2:Y:S01]  /*99740*/  LDL.LU R44, [R1+0x590] ;  /* 0x00059000012c7983 */ /* 0x000ea20000300800 */
[----:B0-----:R-:W-:-:S03]  /*99750*/  F2FP.SATFINITE.E4M3.F32.PACK_AB_MERGE_C R0, R8, R9, RZ ;  /* 0x000000090800723e */ /* 0x001fc600048070ff */
[----:B------:R-:W2:Y:S04]  /*99760*/  LDL.LU R8, [R1+0x594] ;  /* 0x0005940001087983 */ /* 0x000ea80000300800 */
[----:B------:R0:W-:Y:S04]  /*99770*/  STL [R1+0x118c], R0 ;  /* 0x00118c0001007387 */ /* 0x0001e80000100800 */
[----:B------:R-:W3:Y:S04]  /*99780*/  LDL.LU R45, [R1+0x598] ;  /* 0x00059800012d7983 */ /* 0x000ee80000300800 */
[----:B------:R-:W3:Y:S04]  /*99790*/  LDL.LU R14, [R1+0x59c] ;  /* 0x00059c00010e7983 */ /* 0x000ee80000300800 */
[----:B------:R-:W4:Y:S04]  /*997a0*/  LDL.LU R17, [R1+0xc50] ;  /* 0x000c500001117983 */ /* 0x000f280000300800 */
[----:B0-----:R-:W4:Y:S04]  /*997b0*/  LDL.LU R0, [R1+0xc54] ;  /* 0x000c540001007983 */ /* 0x001f280000300800 */
        /* <DEDUP_REMOVED lines=22> */
[----:B------:R-:W4:Y:S01]  /*99920*/  LDL.LU R20, [R1+0x5fc] ;  /* 0x0005fc0001147983 */ /* 0x000f220000300800 */
[----:B------:R-:W-:-:S03]  /*99930*/  F2FP.SATFINITE.E4M3.F32.PACK_AB_MERGE_C R41, R41, R54, RZ ;  /* 0x000000362929723e */ /* 0x000fc600048070ff */
[----:B------:R-:W4:Y:S04]  /*99940*/  LDL.LU R30, [R1+0x600] ;  /* 0x00060000011e7983 */ /* 0x000f280000300800 */
[----:B------:R-:W4:Y:S01]  /*99950*/  LDL.LU R16, [R1+0x604] ;  /* 0x0006040001107983 */ /* 0x000f220000300800 */
[----:B------:R-:W-:-:S03]  /*99960*/  F2FP.SATFINITE.E4M3.F32.PACK_AB_MERGE_C R38, R38, R37, RZ ;  /* 0x000000252626723e */ /* 0x000fc600048070ff */
        /* <DEDUP_REMOVED lines=11> */
[----:B------:R-:W4:Y:S01]  /*99a20*/  LDL.LU R52, [R1+0x6d8] ;  /* 0x0006d80001347983 */ /* 0x000f220000300800 */
[----:B------:R-:W-:-:S03]  /*99a30*/  F2FP.SATFINITE.E4M3.F32.PACK_AB_MERGE_C R29, R10, R11, RZ ;  /* 0x0000000b0a1d723e */ /* 0x000fc600048070ff */
        /* <DEDUP_REMOVED lines=8> */
[----:B------:R2:W-:Y:S02]  /*99ac0*/  STL [R1+0x64], R6 ;  /* 0x0000640601007387 */ /* 0x0005e40000100800 */
[----:B--2---:R-:W-:-:S05]  /*99ad0*/  F2FP.SATFINITE.E4M3.F32.PACK_AB_MERGE_C R6, R32, R26, RZ ;  /* 0x0000001a2006723e */ /* 0x004fca00048070ff */
[----:B------:R0:W-:Y:S01]  /*99ae0*/  STL [R1+0x11c4], R6 ;  /* 0x0011c40601007387 */ /* 0x0001e20000100800 */
[----:B----4-:R-:W-:Y:S02]  /*99af0*/  F2FP.SATFINITE.E4M3.F32.PACK_AB_MERGE_C R56, R56, R27, RZ ;  /* 0x0000001b3838723e */ /* 0x010fe400048070ff */
[----:B------:R-:W-:-:S03]  /*99b00*/  F2FP.SATFINITE.E4M3.F32.PACK_AB_MERGE_C R14, R42, R43, RZ ;  /* 0x0000002b2a0e723e */ /* 0x000fc600048070ff */
[----:B------:R-:W-:Y:S01]  /*99b10*/  STL [R1+0x3a08], R56 ;  /* 0x003a083801007387 */ /* 0x000fe20000100800 */
[----:B0-----:R-:W-:-:S03]  /*99b20*/  F2FP.SATFINITE.E4M3.F32.PACK_AB_MERGE_C R6, R46, R47, RZ ;  /* 0x0000002f2e06723e */ /* 0x001fc600048070ff */
[----:B------:R0:W-:Y:S04]  /*99b30*/  STL [R1+0x90c], R14 ;  /* 0x00090c0e01007387 */ /* 0x0001e80000100800 */
[----:B------:R1:W-:Y:S01]  /*99b40*/  STL [R1+0x934], R6 ;  /* 0x0009340601007387 */ /* 0x0003e20000100800 */
[----:B0-----:R-:W-:Y:S02]  /*99b50*/  F2FP.SATFINITE.E4M3.F32.PACK_AB_MERGE_C R14, R24, R49, RZ ;  /* 0x00000031180e723e */ /* 0x001fe400048070ff */
[----:B-1----:R-:W-:-:S03]  /*99b60*/  F2FP.SATFINITE.E4M3.F32.PACK_AB_MERGE_C R6, R55, R2, RZ ;  /* 0x000000023706723e */ /* 0x002fc600048070ff */
[----:B------:R-:W-:Y:S04]  /*99b70*/  STL [R1+0xa20], R14 ;  /* 0x000a200e01007387 */ /* 0x000fe80000100800 */
[----:B------:R0:W-:Y:S01]  /*99b80*/  STL [R1+0xa24], R6 ;  /* 0x000a240601007387 */ /* 0x0001e20000100800 */
[----:B------:R-:W-:Y:S02]  /*99b90*/  F2FP.SATFINITE.E4M3.F32.PACK_AB_MERGE_C R2, R50, R48, RZ ;  /* 0x000000303202723e */ /* 0x000fe400048070ff */
[----:B0-----:R-:W-:-:S03]  /*99ba0*/  F2FP.SATFINITE.E4M3.F32.PACK_AB_MERGE_C R6, R53, R5, RZ ;  /* 0x000000053506723e */ /* 0x001fc600048070ff */
[----:B------:R0:W-:Y:S01]  /*99bb0*/  STL [R1+0x1314], R2 ;  /* 0x0013140201007387 */ /* 0x0001e20000100800 */
[----:B------:R-:W-:-:S03]  /*99bc0*/  F2FP.SATFINITE.E4M3.F32.PACK_AB_MERGE_C R5, R34, R18, RZ ;  /* 0x000000122205723e */ /* 0x000fc600048070ff */
[----:B------:R-:W-:Y:S04]  /*99bd0*/  STL [R1+0x1310], R6 ;  /* 0x0013100601007387 */ /* 0x000fe80000100800 */
[----:B------:R1:W-:Y:S01]  /*99be0*/  STL [R1+0x1330], R5 ;  /* 0x0013300501007387 */ /* 0x0003e20000100800 */
[----:B0-----:R-:W-:-:S05]  /*99bf0*/  F2FP.SATFINITE.E4M3.F32.PACK_AB_MERGE_C R2, R20, R4, RZ ;  /* 0x000000041402723e */ /* 0x001fca00048070ff */
[----:B------:R0:W-:Y:S01]  /*99c00*/  STL [R1+0x132c], R2 ;  /* 0x00132c0201007387 */ /* 0x0001e20000100800 */
[----:B-1----:R-:W-:-:S05]  /*99c10*/  F2FP.SATFINITE.E4M3.F32.PACK_AB_MERGE_C R5, R16, R30, RZ ;  /* 0x0000001e1005723e */ /* 0x002fca00048070ff */
[----:B------:R1:W-:Y:S01]  /*99c20*/  STL [R1+0x1344], R5 ;  /* 0x0013440501007387 */ /* 0x0003e20000100800 */
[----:B------:R-:W-:-:S05]  /*99c30*/  F2FP.SATFINITE.E4M3.F32.PACK_AB_MERGE_C R4, R19, R28, RZ ;  /* 0x0000001c1304723e */ /* 0x000fca00048070ff */
[----:B------:R2:W-:Y:S01]  /*99c40*/  STL [R1+0x1340], R4 ;  /* 0x0013400401007387 */ /* 0x0005e20000100800 */
[----:B0-----:R-:W-:-:S05]  /*99c50*/  F2FP.SATFINITE.E4M3.F32.PACK_AB_MERGE_C R2, R13, R54, RZ ;  /* 0x000000360d02723e */ /* 0x001fca00048070ff */
[----:B------:R0:W-:Y:S01]  /*99c60*/  STL [R1+0x135c], R2 ;  /* 0x00135c0201007387 */ /* 0x0001e20000100800 */
[----:B-1----:R-:W-:-:S05]  /*99c70*/  F2FP.SATFINITE.E4M3.F32.PACK_AB_MERGE_C R5, R31, R37, RZ ;  /* 0x000000251f05723e */ /* 0x002fca00048070ff */
[----:B------:R1:W-:Y:S01]  /*99c80*/  STL [R1+0x1358], R5 ;  /* 0x0013580501007387 */ /* 0x0003e20000100800 */
[----:B--2---:R-:W-:-:S05]  /*99c90*/  F2FP.SATFINITE.E4M3.F32.PACK_AB_MERGE_C R4, R39, R15, RZ ;  /* 0x0000000f2704723e */ /* 0x004fca00048070ff */
[----:B------:R2:W-:Y:S01]  /*99ca0*/  STL [R1+0x12f4], R4 ;  /* 0x0012f40401007387 */ /* 0x0005e20000100800 */
[----:B0-----:R-:W-:-:S05]  /*99cb0*/  F2FP.SATFINITE.E4M3.F32.PACK_AB_MERGE_C R2, R58, R52, RZ ;  /* 0x000000343a02723e */ /* 0x001fca00048070ff */
[----:B------:R0:W-:Y:S01]  /*99cc0*/  STL [R1+0x12f8], R2 ;  /* 0x0012f80201007387 */ /* 0x0001e20000100800 */
[----:B-1----:R-:W-:-:S05]  /*99cd0*/  F2FP.SATFINITE.E4M3.F32.PACK_AB_MERGE_C R5, R25, R59, RZ ;  /* 0x0000003b1905723e */ /* 0x002fca00048070ff */
[----:B------:R-:W-:Y:S01]  /*99ce0*/  STL [R1+0x12e4], R5 ;  /* 0x0012e40501007387 */ /* 0x000fe20000100800 */
[----:B--2---:R-:W-:-:S03]  /*99cf0*/  F2FP.SATFINITE.E4M3.F32.PACK_AB_MERGE_C R4, R11, R12, RZ ;  /* 0x0000000c0b04723e */ /* 0x004fc600048070ff */
[----:B------:R-:W2:Y:S01]  /*99d00*/  LDL.LU R23, [R1+0x808] ;  /* 0x0008080001177983 */ /* 0x000ea20000300800 */
[----:B------:R-:W-:-:S03]  /*99d10*/  F2FP.SATFINITE.E4M3.F32.PACK_AB_MERGE_C R8, R8, R44, RZ ;  /* 0x0000002c0808723e */ /* 0x000fc600048070ff */
[----:B------:R-:W-:Y:S01]  /*99d20*/  STL [R1+0x1370], R4 ;  /* 0x0013700401007387 */ /* 0x000fe20000100800 */
[----:B0-----:R-:W-:-:S03]  /*99d30*/  F2FP.SATFINITE.E4M3.F32.PACK_AB_MERGE_C R2, R9, R10, RZ ;  /* 0x0000000a0902723e */ /* 0x001fc600048070ff */
[----:B------:R-:W2:Y:S01]  /*99d40*/  LDL.LU R22, [R1+0x80c] ;  /* 0x00080c0001167983 */ /* 0x000ea20000300800 */
[----:B------:R-:W-:-:S03]  /*99d50*/  F2FP.SATFINITE.E4M3.F32.PACK_AB_MERGE_C R0, R0, R17, RZ ;  /* 0x000000110000723e */ /* 0x000fc600048070ff */
[----:B------:R0:W-:Y:S04]  /*99d60*/  STL [R1+0x1384], R2 ;  /* 0x0013840201007387 */ /* 0x0001e80000100800 */
[----:B------:R-:W3:Y:S04]  /*99d70*/  LDL.LU R44, [R1+0x7f0] ;  /* 0x0007f000012c7983 */ /* 0x000ee80000300800 */
[----:B------:R-:W3:Y:S01]  /*99d80*/  LDL.LU R45, [R1+0x7f4] ;  /* 0x0007f400012d7983 */ /* 0x000ee20000300800 */
        /* <DEDUP_REMOVED lines=43> */
[----:B---3--:R-:W-:Y:S02]  /*9a040*/  F2FP.SATFINITE.E4M3.F32.PACK_AB_MERGE_C R22, R45, R44, RZ ;  /* 0x0000002c2d16723e */ /* 0x008fe400048070ff */
[----:B----4-:R-:W-:-:S03]  /*9a050*/  F2FP.SATFINITE.E4M3.F32.PACK_AB_MERGE_C R6, R17, R14, RZ ;  /* 0x0000000e1106723e */ /* 0x010fc600048070ff */
[----:B------:R-:W-:Y:S04]  /*9a060*/  STL [R1+0x139c], R22 ;  /* 0x00139c1601007387 */ /* 0x000fe80000100800 */
[----:B------:R0:W-:Y:S01]  /*9a070*/  STL [R1+0x1398], R6 ;  /* 0x0013980601007387 */ /* 0x0001e20000100800 */
[----:B------:R-:W-:Y:S02]  /*9a080*/  F2FP.SATFINITE.E4M3.F32.PACK_AB_MERGE_C R17, R32, R26, RZ ;  /* 0x0000001a2011723e */ /* 0x000fe400048070ff */
[----:B------:R-:W-:-:S03]  /*9a090*/  F2FP.SATFINITE.E4M3.F32.PACK_AB_MERGE_C R14, R27, R40, RZ ;  /* 0x000000281b0e723e */ /* 0x000fc600048070ff */
[----:B------:R-:W-:Y:S01]  /*9a0a0*/  STL [R1+0x13b4], R17 ;  /* 0x0013b41101007387 */ /* 0x000fe20000100800 */
[----:B0-----:R-:W-:-:S03]  /*9a0b0*/  F2FP.SATFINITE.E4M3.F32.PACK_AB_MERGE_C R6, R42, R43, RZ ;  /* 0x0000002b2a06723e */ /* 0x001fc600048070ff */
[----:B------:R0:W-:Y:S04]  /*9a0c0*/  STL [R1+0x13b0], R14 ;  /* 0x0013b00e01007387 */ /* 0x0001e80000100800 */
[----:B------:R1:W-:Y:S01]  /*9a0d0*/  STL [R1+0x13c4], R6 ;  /* 0x0013c40601007387 */ /* 0x0003e20000100800 */
[----:B0-----:R-:W-:Y:S02]  /*9a0e0*/  F2FP.SATFINITE.E4M3.F32.PACK_AB_MERGE_C R14, R46, R47, RZ ;  /* 0x0000002f2e0e723e */ /* 0x001fe400048070ff */
[----:B-1----:R-:W-:-:S03]  /*9a0f0*/  F2FP.SATFINITE.E4M3.F32.PACK_AB_MERGE_C R6, R24, R49, RZ ;  /* 0x000000311806723e */ /* 0x002fc600048070ff */
[----:B------:R-:W-:Y:S01]  /*9a100*/  STL [R1+0x13c0], R14 ;  /* 0x0013c00e01007387 */ /* 0x000fe20000100800 */
[----:B------:R-:W-:-:S03]  /*9a110*/  F2FP.SATFINITE.E4M3.F32.PACK_AB_MERGE_C R2, R55, R2, RZ ;  /* 0x000000023702723e */ /* 0x000fc600048070ff */
        /* <DEDUP_REMOVED lines=8> */
[----:B------:R-:W-:Y:S04]  /*9a1a0*/  STL [R1+0x13f4], R5 ;  /* 0x0013f40501007387 */ /* 0x000fe80000100800 */
[----:B------:R0:W-:Y:S01]  /*9a1b0*/  STL [R1+0x13f0], R2 ;  /* 0x0013f00201007387 */ /* 0x0001e20000100800 */
[----:B------:R-:W-:-:S05]  /*9a1c0*/  F2FP.SATFINITE.E4M3.F32.PACK_AB_MERGE_C R4, R19, R28, RZ ;  /* 0x0000001c1304723e */ /* 0x000fca00048070ff */
[----:B------:R-:W-:Y:S01]  /*9a1d0*/  STL [R1+0x57c], R4 ;  /* 0x00057c0401007387 */ /* 0x000fe20000100800 */
[----:B0-----:R-:W-:Y:S02]  /*9a1e0*/  F2FP.SATFINITE.E4M3.F32.PACK_AB_MERGE_C R2, R13, R54, RZ ;  /* 0x000000360d02723e */ /* 0x001fe400048070ff */
[----:B------:R-:W-:-:S05]  /*9a1f0*/  F2FP.SATFINITE.E4M3.F32.PACK_AB_MERGE_C R20, R31, R37, RZ ;  /* 0x000000251f14723e */ /* 0x000fca00048070ff */
[----:B------:R-:W-:Y:S04]  /*9a200*/  STL [R1+0x3a28], R20 ;  /* 0x003a281401007387 */ /* 0x000fe80000100800 */
[----:B------:R0:W-:Y:S02]  /*9a210*/  STL [R1+0x840], R2 ;  /* 0x0008400201007387 */ /* 0x0001e40000100800 */
[----:B0-----:R-:W-:Y:S02]  /*9a220*/  F2FP.SATFINITE.E4M3.F32.PACK_AB_MERGE_C R2, R39, R15, RZ ;  /* 0x0000000f2702723e */ /* 0x001fe400048070ff */
[----:B------:R-:W-:-:S03]  /*9a230*/  F2FP.SATFINITE.E4M3.F32.PACK_AB_MERGE_C R5, R58, R52, RZ ;  /* 0x000000343a05723e */ /* 0x000fc600048070ff */
[----:B------:R0:W-:Y:S04]  /*9a240*/  STL [R1+0x950], R2 ;  /* 0x0009500201007387 */ /* 0x0001e80000100800 */
[----:B------:R-:W-:Y:S01]  /*9a250*/  STL [R1+0x954], R5 ;  /* 0x0009540501007387 */ /* 0x000fe20000100800 */
[----:B0-----:R-:W-:Y:S02]  /*9a260*/  F2FP.SATFINITE.E4M3.F32.PACK_AB_MERGE_C R2, R25, R59, RZ ;  /* 0x0000003b1902723e */ /* 0x001fe400048070ff */
[----:B------:R-:W-:-:S03]  /*9a270*/  F2FP.SATFINITE.E4M3.F32.PACK_AB_MERGE_C R4, R11, R12, RZ ;  /* 0x0000000c0b04723e */ /* 0x000fc600048070ff */
[----:B------:R0:W-:Y:S04]  /*9a280*/  STL [R1+0x12c8], R2 ;  /* 0x0012c80201007387 */ /* 0x0001e80000100800 */
[----:B------:R-:W-:Y:S04]  /*9a290*/  STL [R1+0x12c4], R4 ;  /* 0x0012c40401007387 */ /* 0x000fe80000100800 */
[----:B------:R-:W2:Y:S01]  /*9a2a0*/  LDL.LU R44, [R1+0x6e8] ;  /* 0x0006e800012c7983 */ /* 0x000ea20000300800 */
[----:B0-----:R-:W-:-:S03]  /*9a2b0*/  F2FP.SATFINITE.E4M3.F32.PACK_AB_MERGE_C R2, R9, R10, RZ ;  /* 0x0000000a0902723e */ /* 0x001fc600048070ff */
        /* <DEDUP_REMOVED lines=49> */
[----:B------:R0:W-:Y:S01]  /*9a5d0*/  STL [R1+0x12d8], R45 ;  /* 0x0012d82d01007387 */ /* 0x0001e20000100800 */
[----:B---3--:R-:W-:-:S03]  /*9a5e0*/  F2FP.SATFINITE.E4M3.F32.PACK_AB_MERGE_C R17, R17, R14, RZ ;  /* 0x0000000e1111723e */ /* 0x008fc600048070ff */
[----:B0-----:R-:W3:Y:S01]  /*9a5f0*/  LDL.LU R45, [R1+0x3b14] ;  /* 0x003b1400012d7983 */ /* 0x001ee20000300800 */
[----:B----4-:R-:W-:-:S03]  /*9a600*/  F2FP.SATFINITE.E4M3.F32.PACK_AB_MERGE_C R32, R32, R26, RZ ;  /* 0x0000001a2020723e */ /* 0x010fc600048070ff */
[----:B------:R-:W4:Y:S04]  /*9a610*/  LDL.LU R14, [R1+0x3b10] ;  /* 0x003b1000010e7983 */ /* 0x000f280000300800 */
[----:B------:R0:W-:Y:S01]  /*9a620*/  STL [R1+0x12f0], R17 ;  /* 0x0012f01101007387 */ /* 0x0001e20000100800 */
[----:B------:R-:W-:-:S03]  /*9a630*/  F2FP.SATFINITE.E4M3.F32.PACK_AB_MERGE_C R27, R27, R40, RZ ;  /* 0x000000281b1b723e */ /* 0x000fc600048070ff */
[----:B0-----:R-:W2:Y:S01]  /*9a640*/  LDL.LU R17, [R1+0x3b0c] ;  /* 0x003b0c0001117983 */ /* 0x001ea20000300800 */
[----:B------:R-:W-:-:S03]  /*9a650*/  F2FP.SATFINITE.E4M3.F32.PACK_AB_MERGE_C R42, R42, R43, RZ ;  /* 0x0000002b2a2a723e */ /* 0x000fc600048070ff */
[----:B------:R-:W2:Y:S04]  /*9a660*/  LDL.LU R26, [R1+0x3b08] ;  /* 0x003b0800011a7983 */ /* 0x000ea80000300800 */
[----:B------:R0:W-:Y:S01]  /*9a670*/  STL [R1+0x12ec], R32 ;  /* 0x0012ec2001007387 */ /* 0x0001e20000100800 */
[----:B------:R-:W-:-:S03]  /*9a680*/  F2FP.SATFINITE.E4M3.F32.PACK_AB_MERGE_C R46, R46, R47, RZ ;  /* 0x0000002f2e2e723e */ /* 0x000fc600048070ff */
[----:B0-----:R-:W3:Y:S04]  /*9a690*/  LDL.LU R32, [R1+0x3b04] ;  /* 0x003b040001207983 */ /* 0x001ee80000300800 */
[----:B------:R-:W3:Y:S04]  /*9a6a0*/  LDL.LU R40, [R1+0x3b00] ;  /* 0x003b000001287983 */ /* 0x000ee80000300800 */
[----:B------:R0:W-:Y:S01]  /*9a6b0*/  STL [R1+0x1308], R27 ;  /* 0x0013081b01007387 */ /* 0x0001e20000100800 */
[----:B------:R-:W-:Y:S02]  /*9a6c0*/  F2FP.SATFINITE.E4M3.F32.PACK_AB_MERGE_C R24, R24, R49, RZ ;  /* 0x000000311818723e */ /* 0x000fe400048070ff */
[----:B------:R-:W-:Y:S01]  /*9a6d0*/  F2FP.SATFINITE.E4M3.F32.PACK_AB_MERGE_C R55, R55, R2, RZ ;  /* 0x000000023737723e */ /* 0x000fe200048070ff */
[----:B0-----:R-:W3:Y:S04]  /*9a6e0*/  LDL.LU R27, [R1+0x3afc] ;  /* 0x003afc00011b7983 */ /* 0x001ee80000300800 */
[----:B------:R-:W3:Y:S04]  /*9a6f0*/  LDL.LU R43, [R1+0x3af8] ;  /* 0x003af800012b7983 */ /* 0x000ee80000300800 */
[----:B------:R0:W-:Y:S01]  /*9a700*/  STL [R1+0x1304], R42 ;  /* 0x0013042a01007387 */ /* 0x0001e20000100800 */
[----:B------:R-:W-:-:S03]  /*9a710*/  F2FP.SATFINITE.E4M3.F32.PACK_AB_MERGE_C R50, R50, R48, RZ ;  /* 0x000000303232723e */ /* 0x000fc600048070ff */
        /* <DEDUP_REMOVED lines=29> */
[----:B------:R-:W4:Y:S04]  /*9a8f0*/  LDL.LU R30, [R1+0x3abc] ;  /* 0x003abc00011e7983 */ /* 0x000f280000300800 */
[----:B------:R0:W-:Y:S01]  /*9a900*/  STL [R1+0x134c], R16 ;  /* 0x00134c1001007387 */ /* 0x0001e20000100800 */
[----:B------:R-:W-:-:S03]  /*9a910*/  F2FP.SATFINITE.E4M3.F32.PACK_AB_MERGE_C R39, R39, R15, RZ ;  /* 0x0000000f2727723e */ /* 0x000fc600048070ff */
[----:B0-----:R-:W4:Y:S04]  /*9a920*/  LDL.LU R16, [R1+0x3ab8] ;  /* 0x003ab80001107983 */ /* 0x001f280000300800 */
[----:B------:R-:W4:Y:S04]  /*9a930*/  LDL.LU R28, [R1+0x3ab4] ;  /* 0x003ab400011c7983 */ /* 0x000f280000300800 */
[----:B------:R0:W-:Y:S01]  /*9a940*/  STL [R1+0x1368], R19 ;  /* 0x0013681301007387 */ /* 0x0001e20000100800 */
[----:B------:R-:W-:-:S03]  /*9a950*/  F2FP.SATFINITE.E4M3.F32.PACK_AB_MERGE_C R58, R58, R59, RZ ;  /* 0x0000003b3a3a723e */ /* 0x000fc600048070ff */
[----:B0-----:R-:W4:Y:S04]  /*9a960*/  LDL.LU R19, [R1+0x3ab0] ;  /* 0x003ab00001137983 */ /* 0x001f280000300800 */
[----:B------:R-:W4:Y:S04]  /*9a970*/  LDL.LU R54, [R1+0x3aac] ;  /* 0x003aac0001367983 */ /* 0x000f280000300800 */
[----:B------:R0:W-:Y:S04]  /*9a980*/  STL [R1+0x1364], R13 ;  /* 0x0013640d01007387 */ /* 0x0001e80000100800 */
        /* <DEDUP_REMOVED lines=9> */
[----:B0-----:R-:W4:Y:S01]  /*9aa20*/  LDL.LU R58, [R1+0x3a90] ;  /* 0x003a9000013a7983 */ /* 0x001f220000300800 */
[----:B------:R-:W-:-:S02]  /*9aa30*/  F2FP.SATFINITE.E4M3.F32.PACK_AB_MERGE_C R20, R56, R20, RZ ;  /* 0x000000143814723e */ /* 0x000fc400048070ff */
[----:B------:R-:W-:-:S03]  /*9aa40*/  F2FP.SATFINITE.E4M3.F32.PACK_AB_MERGE_C R6, R23, R6, RZ ;  /* 0x000000061706723e */ /* 0x000fc600048070ff */
[----:B------:R-:W-:Y:S04]  /*9aa50*/  STL [R1+0x1388], R20 ;  /* 0x0013881401007387 */ /* 0x000fe80000100800 */
[----:B------:R0:W-:Y:S02]  /*9aa60*/  STL [R1+0x13a4], R6 ;  /* 0x0013a40601007387 */ /* 0x0001e40000100800 */
[----:B0-----:R-:W-:Y:S02]  /*9aa70*/  F2FP.SATFINITE.E4M3.F32.PACK_AB_MERGE_C R6, R9, R10, RZ ;  /* 0x0000000a0906723e */ /* 0x001fe400048070ff */
[----:B------:R-:W-:Y:S02]  /*9aa80*/  F2FP.SATFINITE.E4M3.F32.PACK_AB_MERGE_C R20, R25, R22, RZ ;  /* 0x000000161914723e */ /* 0x000fe400048070ff */
[----:B------:R-:W-:-:S03]  /*9aa90*/  F2FP.SATFINITE.E4M3.F32.PACK_AB_MERGE_C R11, R11, R12, RZ ;  /* 0x0000000c0b0b723e */ /* 0x000fc600048070ff */
[----:B------:R0:W-:Y:S01]  /*9aaa0*/  STL [R1+0x13a0], R20 ;  /* 0x0013a01401007387 */ /* 0x0001e20000100800 */
[----:B--2---:R-:W-:-:S03]  /*9aab0*/  LOP3.LUT R17, R17, 0xffff, RZ, 0xc0, !PT ;  /* 0x0000ffff11117812 */ /* 0x004fc600078ec0ff */
[----:B------:R1:W-:Y:S04]  /*9aac0*/  STL [R1+0x13bc], R11 ;  /* 0x0013bc0b01007387 */ /* 0x0003e80000100800 */
[----:B------:R2:W-:Y:S04]  /*9aad0*/  STL [R1+0x13b8], R6 ;  /* 0x0013b80601007387 */ /* 0x0005e80000100800 */
[----:B0-----:R-:W2:Y:S01]  /*9aae0*/  LDL.LU R20, [R1+0x80] ;  /* 0x0000800001147983 */ /* 0x001ea20000300800 */
[C---:B---3--:R-:W-:Y:S02]  /*9aaf0*/  VIADD R9, R52.reuse, 0x7f ;  /* 0x0000007f34097836 */ /* 0x048fe40000000000 */
[----:B------:R-:W-:-:S03]  /*9ab00*/  VIADD R10, R52, 0x4 ;  /* 0x00000004340a7836 */ /* 0x000fc60000000000 */
[----:B------:R-:W-:Y:S01]  /*9ab10*/  ISETP.GE.AND P1, PT, R9, UR7, PT ;  /* 0x0000000709007c0c */ /* 0x000fe2000bf26270 */
[----:B------:R-:W-:Y:S01]  /*9ab20*/  VIADD R9, R52, 0x78 ;  /* 0x0000007834097836 */ /* 0x000fe20000000000 */
[----:B------:R-:W-:Y:S01]  /*9ab30*/  ISETP.GE.AND P0, PT, R10, UR9, PT ;  /* 0x000000090a007c0c */ /* 0x000fe2000bf06270 */
[----:B------:R-:W-:Y:S01]  /*9ab40*/  VIADD R10, R52, 0x79 ;  /* 0x00000079340a7836 */ /* 0x000fe20000000000 */
[----:B----4-:R-:W-:Y:S01]  /*9ab50*/  LOP3.LUT R30, R30, 0xffff, RZ, 0xc0, !PT ;  /* 0x0000ffff1e1e7812 */ /* 0x010fe200078ec0ff */
[----:B-1----:R-:W-:Y:S01]  /*9ab60*/  VIADD R11, R52, 0x1 ;  /* 0x00000001340b7836 */ /* 0x002fe20000000000 */
[----:B------:R-:W-:Y:S01]  /*9ab70*/  ISETP.GE.AND P3, PT, R9, UR13, PT ;  /* 0x0000000d09007c0c */ /* 0x000fe2000bf66270 */
[----:B------:R-:W0:Y:S03]  /*9ab80*/  LDCU UR9, c[0x0][0x3b8] ;  /* 0x00007700ff0977ac */ /* 0x000e260008000800 */
[----:B------:R-:W-:Y:S01]  /*9ab90*/  ISETP.GE.AND P2, PT, R11, UR11, PT ;  /* 0x0000000b0b007c0c */ /* 0x000fe2000bf46270 */
[----:B------:R-:W1:Y:S01]  /*9aba0*/  LDCU UR7, c[0x0][0x3b8] ;  /* 0x00007700ff0777ac */ /* 0x000e620008000800 */
[----:B------:R-:W-:-:S02]  /*9abb0*/  LOP3.LUT R16, R16, 0xffff, RZ, 0xc0, !PT ;  /* 0x0000ffff10107812 */ /* 0x000fc400078ec0ff */
[----:B------:R-:W-:Y:S01]  /*9abc0*/  PRMT R11, R17, 0x3340, R1 ;  /* 0x00003340110b7816 */ /* 0x000fe20000000001 */
[----:B------:R-:W3:Y:S01]  /*9abd0*/  LDCU UR11, c[0x0][0x3b8] ;  /* 0x00007700ff0b77ac */ /* 0x000ee20008000800 */
[----:B------:R-:W-:Y:S02]  /*9abe0*/  LOP3.LUT R32, R32, 0xffff, RZ, 0xc0, !PT ;  /* 0x0000ffff20207812 */ /* 0x000fe400078ec0ff */
[----:B------:R-:W-:Y:S01]  /*9abf0*/  LOP3.LUT R8, R8, 0xffff, RZ, 0xc0, !PT ;  /* 0x0000ffff08087812 */ /* 0x000fe200078ec0ff */
[----:B------:R-:W4:Y:S01]  /*9ac00*/  LDCU UR13, c[0x0][0x3b8] ;  /* 0x00007700ff0d77ac */ /* 0x000f220008000800 */
[----:B------:R-:W-:-:S04]  /*9ac10*/  LOP3.LUT R15, R15, 0xffff, RZ, 0xc0, !PT ;  /* 0x0000ffff0f0f7812 */ /* 0x000fc800078ec0ff */
[----:B------:R-:W-:Y:S02]  /*9ac20*/  PRMT R12, R15, 0x3340, R16 ;  /* 0x000033400f0c7816 */ /* 0x000fe40000000010 */
[----:B------:R-:W-:-:S04]  /*9ac30*/  LOP3.LUT R59, R59, 0xffefffff, RZ, 0xc0, !PT ;  /* 0xffefffff3b3b7812 */ /* 0x000fc800078ec0ff */
[----:B------:R-:W-:Y:S02]  /*9ac40*/  @P0 LOP3.LUT R59, R59, 0x100000, RZ, 0xfc, !PT ;  /* 0x001000003b3b0812 */ /* 0x000fe400078efcff */
[----:B------:R-:W-:Y:S01]  /*9ac50*/  ISETP.GE.AND P0, PT, R10, UR15, PT ;  /* 0x0000000f0a007c0c */ /* 0x000fe2000bf06270 */
[----:B------:R-:W0:Y:S01]  /*9ac60*/  LDCU UR15, c[0x0][0x3b8] ;  /* 0x00007700ff0f77ac */ /* 0x000e220008000800 */
[----:B------:R-:W-:-:S04]  /*9ac70*/  LOP3.LUT R58, R58, 0xffffdfff, RZ, 0xc0, !PT ;  /* 0xffffdfff3a3a7812 */ /* 0x000fc800078ec0ff */
[----:B------:R-:W-:-:S04]  /*9ac80*/  @P3 LOP3.LUT R58, R58, 0x2000, RZ, 0xfc, !PT ;  /* 0x000020003a3a3812 */ /* 0x000fc800078efcff */
[----:B------:R-:W-:Y:S02]  /*9ac90*/  LOP3.LUT R58, R58, 0xffffbfff, RZ, 0xc0, !PT ;  /* 0xffffbfff3a3a7812 */ /* 0x000fe400078ec0ff */
[----:B--2---:R-:W-:Y:S02]  /*9aca0*/  PRMT R6, R12, 0x5410, R11 ;  /* 0x000054100c067816 */ /* 0x004fe4000000000b */
[----:B------:R-:W-:-:S03]  /*9acb0*/  @P0 LOP3.LUT R58, R58, 0x4000, RZ, 0xfc, !PT ;  /* 0x000040003a3a0812 */ /* 0x000fc600078efcff */
[----:B------:R-:W-:Y:S04]  /*9acc0*/  STL [R1+0x1484], R6 ;  /* 0x0014840601007387 */ /* 0x000fe80000100800 */
[----:B------:R2:W-:Y:S01]  /*9acd0*/  STL.64 [R1+0x37e0], R58 ;  /* 0x0037e03a01007387 */ /* 0x0005e20000100a00 */
[----:B------:R-:W-:-:S03]  /*9ace0*/  LOP3.LUT R39, R39, 0xffff, RZ, 0xc0, !PT ;  /* 0x0000ffff27277812 */ /* 0x000fc600078ec0ff */
[----:B--2---:R-:W2:Y:S04]  /*9acf0*/  LDL.LU R58, [R1+0x70] ;  /* 0x00007000013a7983 */ /* 0x004ea80000300800 */
[----:B------:R-:W3:Y:S01]  /*9ad00*/  LDL.LU R59, [R1+0x54] ;  /* 0x00005400013b7983 */ /* 0x000ee20000300800 */
[----:B------:R-:W-:-:S04]  /*9ad10*/  LOP3.LUT R6, R19, 0xffff, RZ, 0xc0, !PT ;  /* 0x0000ffff13067812 */ /* 0x000fc800078ec0ff */
[----:B------:R-:W-:Y:S01]  /*9ad20*/  PRMT R25, R39, 0x3340, R6 ;  /* 0x0000334027197816 */ /* 0x000fe20000000006 */
[----:B------:R0:W-:Y:S04]  /*9ad30*/  STL [R1+0x60], R6 ;  /* 0x0000600601007387 */ /* 0x0001e80000100800 */
[----:B0-----:R-:W4:Y:S04]  /*9ad40*/  LDL.LU R6, [R1+0xa0] ;  /* 0x0000a00001067983 */ /* 0x001f280000300800 */
[----:B------:R-:W4:Y:S04]  /*9ad50*/  LDL.LU R23, [R1+0x94] ;  /* 0x0000940001177983 */ /* 0x000f280000300800 */
[----:B------:R-:W4:Y:S04]  /*9ad60*/  LDL.LU R56, [R1+0x74] ;  /* 0x0000740001387983 */ /* 0x000f280000300800 */
[----:B------:R-:W4:Y:S01]  /*9ad70*/  LDL.LU R22, [R1+0x68] ;  /* 0x0000680001167983 */ /* 0x000f220000300800 */
[----:B------:R-:W-:-:S02]  /*9ad80*/  LOP3.LUT R31, R31, 0xffff, RZ, 0xc0, !PT ;  /* 0x0000ffff1f1f7812 */ /* 0x000fc400078ec0ff */
[----:B------:R-:W-:Y:S02]  /*9ad90*/  LOP3.LUT R11, R14, 0xffff, RZ, 0xc0, !PT ;  /* 0x0000ffff0e0b7812 */ /* 0x000fe400078ec0ff */
[----:B------:R-:W-:Y:S02]  /*9ada0*/  LOP3.LUT R13, R13, 0xffff, RZ, 0xc0, !PT ;  /* 0x0000ffff0d0d7812 */ /* 0x000fe400078ec0ff */
[----:B------:R-:W-:Y:S02]  /*9adb0*/  LOP3.LUT R14, R0, 0xffff, RZ, 0xc0, !PT ;  /* 0x0000ffff000e7812 */ /* 0x000fe400078ec0ff */
[----:B------:R-:W-:Y:S02]  /*9adc0*/  LOP3.LUT R12, R18, 0xffff, RZ, 0xc0, !PT ;  /* 0x0000ffff120c7812 */ /* 0x000fe400078ec0ff */
[----:B------:R-:W-:Y:S02]  /*9add0*/  PRMT R0, R11, 0x3340, R1 ;  /* 0x000033400b007816 */ /* 0x000fe40000000001 */
[----:B------:R-:W-:-:S02]  /*9ade0*/  PRMT R18, R31, 0x3340, R30 ;  /* 0x000033401f127816 */ /* 0x000fc4000000001e */
[--C-:B------:R-:W-:Y:S02]  /*9adf0*/  PRMT R9, R14, 0x3340, R1.reuse ;  /* 0x000033400e097816 */ /* 0x100fe40000000001 */
[----:B------:R-:W-:Y:S02]  /*9ae00*/  PRMT R19, R13, 0x3340, R12 ;  /* 0x000033400d137816 */ /* 0x000fe4000000000c */
[----:B------:R-:W-:Y:S02]  /*9ae10*/  PRMT R10, R32, 0x3340, R1 ;  /* 0x00003340200a7816 */ /* 0x000fe40000000001 */
[----:B------:R-:W-:Y:S02]  /*9ae20*/  PRMT R18, R18, 0x5410, R0 ;  /* 0x0000541012127816 */ /* 0x000fe40000000000 */
[----:B------:R-:W-:Y:S02]  /*9ae30*/  PRMT R9, R19, 0x5410, R9 ;  /* 0x0000541013097816 */ /* 0x000fe40000000009 */
[----:B------:R-:W-:Y:S01]  /*9ae40*/  PRMT R0, R25, 0x5410, R10 ;  /* 0x0000541019007816 */ /* 0x000fe2000000000a */
[----:B------:R-:W-:Y:S01]  /*9ae50*/  STL [R1+0x1480], R18 ;  /* 0x0014801201007387 */ /* 0x000fe20000100800 */
[----:B------:R-:W-:-:S03]  /*9ae60*/  LOP3.LUT R20, R20, 0xffff, RZ, 0xc0, !PT ;  /* 0x0000ffff14147812 */ /* 0x000fc600078ec0ff */
[----:B------:R0:W-:Y:S01]  /*9ae70*/  STL [R1+0x147c], R9 ;  /* 0x00147c0901007387 */ /* 0x0001e20000100800 */
[----:B------:R-:W-:-:S03]  /*9ae80*/  LOP3.LUT R10, R26, 0xffff, RZ, 0xc0, !PT ;  /* 0x0000ffff1a0a7812 */ /* 0x000fc600078ec0ff */
[----:B------:R2:W-:Y:S01]  /*9ae90*/  STL [R1+0x1478], R0 ;  /* 0x0014780001007387 */ /* 0x0005e20000100800 */
[----:B------:R-:W-:Y:S02]  /*9aea0*/  LOP3.LUT R37, R37, 0xffff, RZ, 0xc0, !PT ;  /* 0x0000ffff25257812 */ /* 0x000fe400078ec0ff */
[----:B------:R-:W-:Y:S02]  /*9aeb0*/  LOP3.LUT R25, R27, 0xffff, RZ, 0xc0, !PT ;  /* 0x0000ffff1b197812 */ /* 0x000fe400078ec0ff */
[----:B0-----:R-:W-:Y:S02]  /*9aec0*/  LOP3.LUT R9, R28, 0xffff, RZ, 0xc0, !PT ;  /* 0x0000ffff1c097812 */ /* 0x001fe400078ec0ff */
[----:B------:R-:W-:Y:S01]  /*9aed0*/  LOP3.LUT R34, R34, 0xffff, RZ, 0xc0, !PT ;  /* 0x0000ffff22227812 */ /* 0x000fe200078ec0ff */
[----:B------:R0:W-:Y:S01]  /*9aee0*/  STL [R1+0x80], R20 ;  /* 0x0000801401007387 */ /* 0x0001e20000100800 */
[--C-:B------:R-:W-:Y:S02]  /*9aef0*/  PRMT R18, R10, 0x3340, R1.reuse ;  /* 0x000033400a127816 */ /* 0x100fe40000000001 */
[----:B------:R-:W-:-:S02]  /*9af00*/  PRMT R19, R8, 0x3340, R1 ;  /* 0x0000334008137816 */ /* 0x000fc40000000001 */
[----:B------:R-:W-:-:S04]  /*9af10*/  PRMT R27, R37, 0x3340, R34 ;  /* 0x00003340251b7816 */ /* 0x000fc80000000022 */
[----:B------:R-:W-:Y:S01]  /*9af20*/  PRMT R19, R27, 0x5410, R19 ;  /* 0x000054101b137816 */ /* 0x000fe20000000013 */
[----:B------:R-:W-:Y:S01]  /*9af30*/  BAR.SYNC.DEFER_BLOCKING 0x0 ;  /* 0x0000000000007b1d */ /* 0x000fe20000010000 */
[----:B--2---:R-:W-:Y:S02]  /*9af40*/  LOP3.LUT R0, R58, 0xffff, RZ, 0xc0, !PT ;  /* 0x0000ffff3a007812 */ /* 0x004fe400078ec0ff */
[----:B---3--:R-:W-:Y:S02]  /*9af50*/  LOP3.LUT R58, R59, 0xffff, RZ, 0xc0, !PT ;  /* 0x0000ffff3b3a7812 */ /* 0x008fe400078ec0ff */
[----:B------:R-:W-:Y:S02]  /*9af60*/  PRMT R26, R0, 0x3340, R9 ;  /* 0x00003340001a7816 */ /* 0x000fe40000000009 */
[----:B------:R-:W-:Y:S01]  /*9af70*/  PRMT R28, R20, 0x3340, R58 ;  /* 0x00003340141c7816 */ /* 0x000fe2000000003a */
[----:B------:R2:W-:Y:S01]  /*9af80*/  STL [R1+0x84], R58 ;  /* 0x0000843a01007387 */ /* 0x0005e20000100800 */
[----:B0-----:R-:W-:-:S03]  /*9af90*/  PRMT R20, R26, 0x5410, R18 ;  /* 0x000054101a147816 */ /* 0x001fc60000000012 */
[----:B------:R0:W-:Y:S04]  /*9afa0*/  STL [R1+0x70], R25 ;  /* 0x0000701901007387 */ /* 0x0001e80000100800 */
[----:B------:R3:W-:Y:S01]  /*9afb0*/  STL [R1+0x1474], R20 ;  /* 0x0014741401007387 */ /* 0x0007e20000100800 */
[----:B----4-:R-:W-:-:S03]  /*9afc0*/  LOP3.LUT R6, R6, 0xffff, RZ, 0xc0, !PT ;  /* 0x0000ffff06067812 */ /* 0x010fc600078ec0ff */
[----:B--2---:R-:W2:Y:S01]  /*9afd0*/  LDL.LU R58, [R1+0xcc] ;  /* 0x0000cc00013a7983 */ /* 0x004ea20000300800 */
[----:B0-----:R-:W-:Y:S02]  /*9afe0*/  PRMT R25, R25, 0x3340, R1 ;  /* 0x0000334019197816 */ /* 0x001fe40000000001 */
[----:B------:R-:W-:Y:S02]  /*9aff0*/  LOP3.LUT R23, R23, 0xffff, RZ, 0xc0, !PT ;  /* 0x0000ffff17177812 */ /* 0x000fe400078ec0ff */
[----:B------:R-:W-:Y:S01]  /*9b000*/  PRMT R18, R28, 0x5410, R25 ;  /* 0x000054101c127816 */ /* 0x000fe20000000019 */
[----:B------:R-:W-:Y:S01]  /*9b010*/  STL [R1+0x1470], R19 ;  /* 0x0014701301007387 */ /* 0x000fe20000100800 */
[----:B---3--:R-:W-:Y:S02]  /*9b020*/  LOP3.LUT R20, R56, 0xffff, RZ, 0xc0, !PT ;  /* 0x0000ffff38147812 */ /* 0x008fe400078ec0ff */
[----:B------:R-:W-:Y:S01]  /*9b030*/  LOP3.LUT R26, R54, 0xffff, RZ, 0xc0, !PT ;  /* 0x0000ffff361a7812 */ /* 0x000fe200078ec0ff */
[----:B------:R-:W3:Y:S01]  /*9b040*/  LDL.LU R59, [R1+0x78] ;  /* 0x00007800013b7983 */ /* 0x000ee20000300800 */
[----:B------:R-:W-:-:S03]  /*9b050*/  LOP3.LUT R22, R22, 0xffff, RZ, 0xc0, !PT ;  /* 0x0000ffff16167812 */ /* 0x000fc600078ec0ff */
[----:B------:R0:W-:Y:S01]  /*9b060*/  STL [R1+0x146c], R18 ;  /* 0x00146c1201007387 */ /* 0x0001e20000100800 */
[----:B------:R-:W-:-:S03]  /*9b070*/  LOP3.LUT R54, R40, 0xffff, RZ, 0xc0, !PT ;  /* 0x0000ffff28367812 */ /* 0x000fc600078ec0ff */
[----:B------:R-:W-:Y:S01]  /*9b080*/  STL [R1+0xbc], R6 ;  /* 0x0000bc0601007387 */ /* 0x000fe20000100800 */
[----:B------:R-:W-:-:S03]  /*9b090*/  LOP3.LUT R25, R42, 0xffff, RZ, 0xc0, !PT ;  /* 0x0000ffff2a197812 */ /* 0x000fc600078ec0ff */
[----:B------:R-:W-:Y:S01]  /*9b0a0*/  STL [R1+0xa0], R23 ;  /* 0x0000a01701007387 */ /* 0x000fe20000100800 */
[----:B------:R-:W-:-:S03]  /*9b0b0*/  LOP3.LUT R40, R4, 0xffff, RZ, 0xc0, !PT ;  /* 0x0000ffff04287812 */ /* 0x000fc600078ec0ff */
[----:B------:R-:W-:Y:S01]  /*9b0c0*/  STL [R1+0x74], R20 ;  /* 0x0000741401007387 */ /* 0x000fe20000100800 */
[----:B0-----:R-:W-:-:S03]  /*9b0d0*/  PRMT R18, R54, 0x3340, R1 ;  /* 0x0000334036127816 */ /* 0x001fc60000000001 */
[----:B------:R-:W-:Y:S01]  /*9b0e0*/  STL [R1+0xc8], R22 ;  /* 0x0000c81601007387 */ /* 0x000fe20000100800 */
[----:B------:R-:W-:-:S03]  /*9b0f0*/  PRMT R27, R20, 0x3340, R40 ;  /* 0x00003340141b7816 */ /* 0x000fc60000000028 */
[----:B------:R0:W-:Y:S01]  /*9b100*/  STL [R1+0xa4], R26 ;  /* 0x0000a41a01007387 */ /* 0x0001e20000100800 */
[----:B------:R-:W-:-:S03]  /*9b110*/  PRMT R28, R6, 0x3340, R22 ;  /* 0x00003340061c7816 */ /* 0x000fc60000000016 */
[----:B------:R-:W4:Y:S04]  /*9b120*/  LDL.LU R42, [R1+0xc0] ;  /* 0x0000c000012a7983 */ /* 0x000f280000300800 */
[----:B------:R-:W3:Y:S01]  /*9b130*/  LDL.LU R4, [R1+0x3a8c] ;  /* 0x003a8c0001047983 */ /* 0x000ee20000300800 */
[----:B0-----:R-:W-:-:S03]  /*9b140*/  PRMT R26, R23, 0x3340, R26 ;  /* 0x00003340171a7816 */ /* 0x001fc6000000001a */
[----:B------:R0:W-:Y:S01]  /*9b150*/  STL [R1+0xb4], R25 ;  /* 0x0000b41901007387 */ /* 0x0001e20000100800 */
[----:B------:R-:W-:-:S03]  /*9b160*/  PRMT R22, R26, 0x5410, R18 ;  /* 0x000054101a167816 */ /* 0x000fc60000000012 */
[----:B------:R-:W4:Y:S04]  /*9b170*/  LDL.LU R20, [R1+0xd8] ;  /* 0x0000d80001147983 */ /* 0x000f280000300800 */
[----:B------:R-:W4:Y:S04]  /*9b180*/  LDL.LU R6, [R1+0xd4] ;  /* 0x0000d40001067983 */ /* 0x000f280000300800 */
[----:B------:R-:W4:Y:S04]  /*9b190*/  LDL.LU R23, [R1+0xd0] ;  /* 0x0000d00001177983 */ /* 0x000f280000300800 */
[----:B------:R-:W4:Y:S04]  /*9b1a0*/  LDL.LU R26, [R1+0xa8] ;  /* 0x0000a800011a7983 */ /* 0x000f280000300800 */
[----:B------:R-:W4:Y:S01]  /*9b1b0*/  LDL.LU R18, [R1+0x88] ;  /* 0x0000880001127983 */ /* 0x000f220000300800 */
[----:B------:R-:W-:-:S04]  /*9b1c0*/  LOP3.LUT R29, R29, 0xffff, RZ, 0xc0, !PT ;  /* 0x0000ffff1d1d7812 */ /* 0x000fc800078ec0ff */
[--C-:B------:R-:W-:Y:S02]  /*9b1d0*/  PRMT R19, R29, 0x3340, R1.reuse ;  /* 0x000033401d137816 */ /* 0x100fe40000000001 */
[----:B0-----:R-:W-:Y:S02]  /*9b1e0*/  PRMT R25, R25, 0x3340, R1 ;  /* 0x0000334019197816 */ /* 0x001fe40000000001 */
[----:B------:R-:W-:Y:S01]  /*9b1f0*/  PRMT R27, R27, 0x5410, R19 ;  /* 0x000054101b1b7816 */ /* 0x000fe20000000013 */
[----:B------:R0:W-:Y:S01]  /*9b200*/  STL [R1+0x1468], R22 ;  /* 0x0014681601007387 */ /* 0x0001e20000100800 */
[----:B------:R-:W-:-:S03]  /*9b210*/  PRMT R19, R28, 0x5410, R25 ;  /* 0x000054101c137816 */ /* 0x000fc60000000019 */
[----:B0-----:R-:W4:Y:S04]  /*9b220*/  LDL.LU R22, [R1+0x9c] ;  /* 0x00009c0001167983 */ /* 0x001f280000300800 */
[----:B------:R4:W-:Y:S04]  /*9b230*/  STL [R1+0x1464], R27 ;  /* 0x0014641b01007387 */ /* 0x0009e80000100800 */
[----:B------:R-:W4:Y:S01]  /*9b240*/  LDL.LU R56, [R1+0x90] ;  /* 0x0000900001387983 */ /* 0x000f220000300800 */
[----:B------:R-:W-:-:S03]  /*9b250*/  LOP3.LUT R25, R46, 0xffff, RZ, 0xc0, !PT ;  /* 0x0000ffff2e197812 */ /* 0x000fc600078ec0ff */
[----:B------:R-:W-:Y:S01]  /*9b260*/  STL [R1+0x1460], R19 ;  /* 0x0014601301007387 */ /* 0x000fe20000100800 */
[----:B--2---:R-:W-:-:S05]  /*9b270*/  LOP3.LUT R58, R58, 0xffff, RZ, 0xc0, !PT ;  /* 0x0000ffff3a3a7812 */ /* 0x004fca00078ec0ff */
[----:B------:R-:W-:Y:S01]  /*9b280*/  STL [R1+0xf4], R58 ;  /* 0x0000f43a01007387 */ /* 0x000fe20000100800 */
[----:B---3--:R-:W-:Y:S02]  /*9b290*/  LOP3.LUT R46, R4, 0xffff, RZ, 0xc0, !PT ;  /* 0x0000ffff042e7812 */ /* 0x008fe400078ec0ff */
[----:B----4-:R-:W-:Y:S02]  /*9b2a0*/  LOP3.LUT R27, R26, 0xffff, RZ, 0xc0, !PT ;  /* 0x0000ffff1a1b7812 */ /* 0x010fe400078ec0ff */
[----:B------:R-:W-:Y:S02]  /*9b2b0*/  LOP3.LUT R26, R59, 0xffff, RZ, 0xc0, !PT ;  /* 0x0000ffff3b1a7812 */ /* 0x000fe400078ec0ff */
[----:B------:R-:W-:Y:S01]  /*9b2c0*/  LOP3.LUT R28, R18, 0xffff, RZ, 0xc0, !PT ;  /* 0x0000ffff121c7812 */ /* 0x000fe200078ec0ff */
[----:B------:R-:W-:Y:S04]  /*9b2d0*/  STL [R1+0xc0], R27 ;  /* 0x0000c01b01007387 */ /* 0x000fe80000100800 */
[----:B------:R-:W-:Y:S04]  /*9b2e0*/  STL [R1+0xf0], R28 ;  /* 0x0000f01c01007387 */ /* 0x000fe80000100800 */
[----:B------:R0:W-:Y:S04]  /*9b2f0*/  STL [R1+0xa8], R26 ;  /* 0x0000a81a01007387 */ /* 0x0001e80000100800 */
[----:B------:R-:W2:Y:S01]  /*9b300*/  LDL.LU R4, [R1+0x3a88] ;  /* 0x003a880001047983 */ /* 0x000ea20000300800 */
[----:B------:R-:W-:-:S02]  /*9b310*/  LOP3.LUT R42, R42, 0xffff, RZ, 0xc0, !PT ;  /* 0x0000ffff2a2a7812 */ /* 0x000fc400078ec0ff */
[----:B------:R-:W-:Y:S02]  /*9b320*/  LOP3.LUT R43, R43, 0xffff, RZ, 0xc0, !PT ;  /* 0x0000ffff2b2b7812 */ /* 0x000fe400078ec0ff */
[----:B------:R-:W-:Y:S01]  /*9b330*/  LOP3.LUT R33, R33, 0xffff, RZ, 0xc0, !PT ;  /* 0x0000ffff21217812 */ /* 0x000fe200078ec0ff */
[----:B------:R3:W-:Y:S01]  /*9b340*/  STL [R1+0xcc], R25 ;  /* 0x0000cc1901007387 */ /* 0x0007e20000100800 */
[--C-:B------:R-:W-:Y:S02]  /*9b350*/  PRMT R18, R43, 0x3340, R1.reuse ;  /* 0x000033402b127816 */ /* 0x100fe40000000001 */
[----:B0-----:R-:W-:Y:S02]  /*9b360*/  PRMT R26, R42, 0x3340, R26 ;  /* 0x000033402a1a7816 */ /* 0x001fe4000000001a */
[----:B------:R-:W-:Y:S02]  /*9b370*/  PRMT R19, R33, 0x3340, R1 ;  /* 0x0000334021137816 */ /* 0x000fe40000000001 */
[----:B------:R-:W-:-:S02]  /*9b380*/  PRMT R27, R27, 0x3340, R46 ;  /* 0x000033401b1b7816 */ /* 0x000fc4000000002e */
[----:B------:R-:W-:Y:S02]  /*9b390*/  PRMT R28, R58, 0x3340, R28 ;  /* 0x000033403a1c7816 */ /* 0x000fe4000000001c */
[----:B---3--:R-:W-:Y:S02]  /*9b3a0*/  PRMT R25, R25, 0x3340, R1 ;  /* 0x0000334019197816 */ /* 0x008fe40000000001 */
[----:B------:R-:W-:Y:S02]  /*9b3b0*/  PRMT R26, R26, 0x5410, R18 ;  /* 0x000054101a1a7816 */ /* 0x000fe40000000012 */
[----:B------:R-:W-:Y:S02]  /*9b3c0*/  PRMT R19, R27, 0x5410, R19 ;  /* 0x000054101b137816 */ /* 0x000fe40000000013 */
[----:B------:R-:W-:Y:S01]  /*9b3d0*/  PRMT R18, R28, 0x5410, R25 ;  /* 0x000054101c127816 */ /* 0x000fe20000000019 */
[----:B------:R0:W-:Y:S01]  /*9b3e0*/  STL [R1+0x145c], R26 ;  /* 0x00145c1a01007387 */ /* 0x0001e20000100800 */
[----:B------:R-:W-:-:S02]  /*9b3f0*/  LOP3.LUT R20, R20, 0xffff, RZ, 0xc0, !PT ;  /* 0x0000ffff14147812 */ /* 0x000fc400078ec0ff */
[----:B------:R-:W-:Y:S01]  /*9b400*/  LOP3.LUT R23, R23, 0xffff, RZ, 0xc0, !PT ;  /* 0x0000ffff17177812 */ /* 0x000fe200078ec0ff */
[----:B------:R-:W-:Y:S01]  /*9b410*/  STL [R1+0x1458], R19 ;  /* 0x0014581301007387 */ /* 0x000fe20000100800 */
[----:B------:R-:W-:-:S03]  /*9b420*/  LOP3.LUT R22, R22, 0xffff, RZ, 0xc0, !PT ;  /* 0x0000ffff16167812 */ /* 0x000fc600078ec0ff */
[----:B------:R3:W-:Y:S01]  /*9b430*/  STL [R1+0x1454], R18 ;  /* 0x0014541201007387 */ /* 0x0007e20000100800 */
[----:B0-----:R-:W-:-:S03]  /*9b440*/  LOP3.LUT R26, R6, 0xffff, RZ, 0xc0, !PT ;  /* 0x0000ffff061a7812 */ /* 0x001fc600078ec0ff */
[----:B------:R-:W4:Y:S01]  /*9b450*/  LDL.LU R58, [R1+0xe4] ;  /* 0x0000e400013a7983 */ /* 0x000f220000300800 */
[----:B------:R-:W-:-:S03]  /*9b460*/  LOP3.LUT R28, R56, 0xffff, RZ, 0xc0, !PT ;  /* 0x0000ffff381c7812 */ /* 0x000fc600078ec0ff */
[----:B------:R-:W-:Y:S01]  /*9b470*/  STL [R1+0x154], R20 ;  /* 0x0001541401007387 */ /* 0x000fe20000100800 */
[----:B---3--:R-:W-:-:S03]  /*9b480*/  LOP3.LUT R18, R47, 0xffff, RZ, 0xc0, !PT ;  /* 0x0000ffff2f127812 */ /* 0x008fc600078ec0ff */
[----:B------:R-:W3:Y:S01]  /*9b490*/  LDL.LU R6, [R1+0xb0] ;  /* 0x0000b00001067983 */ /* 0x000ee20000300800 */
[----:B------:R-:W-:-:S03]  /*9b4a0*/  LOP3.LUT R25, R24, 0xffff, RZ, 0xc0, !PT ;  /* 0x0000ffff18197812 */ /* 0x000fc600078ec0ff */
[----:B------:R0:W-:Y:S04]  /*9b4b0*/  STL [R1+0x100], R26 ;  /* 0x0001001a01007387 */ /* 0x0001e80000100800 */
[----:B------:R-:W-:Y:S04]  /*9b4c0*/  STL [R1+0xd8], R23 ;  /* 0x0000d81701007387 */ /* 0x000fe80000100800 */
[----:B------:R-:W3:Y:S04]  /*9b4d0*/  LDL.LU R47, [R1+0x104] ;  /* 0x00010400012f7983 */ /* 0x000ee80000300800 */
[----:B------:R-:W-:Y:S01]  /*9b4e0*/  STL [R1+0x150], R22 ;  /* 0x0001501601007387 */ /* 0x000fe20000100800 */
[----:B0-----:R-:W-:-:S03]  /*9b4f0*/  PRMT R26, R26, 0x3340, R28 ;  /* 0x000033401a1a7816 */ /* 0x001fc6000000001c */
[----:B------:R0:W-:Y:S04]  /*9b500*/  STL [R1+0xfc], R28 ;  /* 0x0000fc1c01007387 */ /* 0x0001e80000100800 */
[----:B------:R1:W-:Y:S04]  /*9b510*/  STL [R1+0xd4], R18 ;  /* 0x0000d41201007387 */ /* 0x0003e80000100800 */
[----:B------:R-:W3:Y:S01]  /*9b520*/  LDL.LU R24, [R1+0x3a84] ;  /* 0x003a840001187983 */ /* 0x000ee20000300800 */
[----:B------:R-:W-:Y:S01]  /*9b530*/  IMAD.MOV.U32 R56, RZ, RZ, R7 ;  /* 0x000000ffff387224 */ /* 0x000fe200078e0007 */
[----:B0-----:R-:W-:-:S02]  /*9b540*/  PRMT R28, R20, 0x3340, R22 ;  /* 0x00003340141c7816 */ /* 0x001fc40000000016 */
[----:B-1----:R-:W-:-:S04]  /*9b550*/  PRMT R18, R18, 0x3340, R1 ;  /* 0x0000334012127816 */ /* 0x002fc80000000001 */
[----:B------:R-:W-:Y:S02]  /*9b560*/  PRMT R7, R26, 0x5410, R18 ;  /* 0x000054101a077816 */ /* 0x000fe40000000012 */
[----:B--2---:R-:W-:Y:S02]  /*9b570*/  LOP3.LUT R27, R4, 0xffff, RZ, 0xc0, !PT ;  /* 0x0000ffff041b7812 */ /* 0x004fe400078ec0ff */
[----:B------:R-:W2:Y:S04]  /*9b580*/  LDL.LU R4, [R1+0x3a80] ;  /* 0x003a800001047983 */ /* 0x000ea80000300800 */
[----:B------:R-:W-:Y:S04]  /*9b590*/  STL [R1+0x11c], R25 ;  /* 0x00011c1901007387 */ /* 0x000fe80000100800 */
[----:B------:R0:W-:Y:S04]  /*9b5a0*/  STL [R1+0xd0], R27 ;  /* 0x0000d01b01007387 */ /* 0x0001e80000100800 */
[----:B------:R-:W2:Y:S04]  /*9b5b0*/  LDL.LU R59, [R1+0x14c] ;  /* 0x00014c00013b7983 */ /* 0x000ea80000300800 */
[----:B------:R-:W2:Y:S04]  /*9b5c0*/  LDL.LU R20, [R1+0x128] ;  /* 0x0001280001147983 */ /* 0x000ea80000300800 */
[----:B------:R-:W2:Y:S04]  /*9b5d0*/  LDL.LU R22, [R1+0x118] ;  /* 0x0001180001167983 */ /* 0x000ea80000300800 */
[----:B------:R-:W2:Y:S01]  /*9b5e0*/  LDL.LU R26, [R1+0xec] ;  /* 0x0000ec00011a7983 */ /* 0x000ea20000300800 */
[----:B------:R-:W-:-:S03]  /*9b5f0*/  LOP3.LUT R35, R35, 0xffff, RZ, 0xc0, !PT ;  /* 0x0000ffff23237812 */ /* 0x000fc600078ec0ff */
[----:B------:R-:W2:Y:S01]  /*9b600*/  LDL.LU R18, [R1+0x28] ;  /* 0x0000280001127983 */ /* 0x000ea20000300800 */
[----:B------:R-:W-:Y:S02]  /*9b610*/  PRMT R19, R35, 0x3340, R1 ;  /* 0x0000334023137816 */ /* 0x000fe40000000001 */
[----:B0-----:R-:W-:Y:S02]  /*9b620*/  PRMT R27, R23, 0x3340, R27 ;  /* 0x00003340171b7816 */ /* 0x001fe4000000001b */
[----:B------:R-:W-:Y:S02]  /*9b630*/  PRMT R25, R25, 0x3340, R1 ;  /* 0x0000334019197816 */ /* 0x000fe40000000001 */
[----:B------:R-:W-:Y:S01]  /*9b640*/  PRMT R27, R27, 0x5410, R19 ;  /* 0x000054101b1b7816 */ /* 0x000fe20000000013 */
[----:B------:R0:W-:Y:S01]  /*9b650*/  STL [R1+0x1450], R7 ;  /* 0x0014500701007387 */ /* 0x0001e20000100800 */
[----:B------:R-:W-:-:S03]  /*9b660*/  PRMT R19, R28, 0x5410, R25 ;  /* 0x000054101c137816 */ /* 0x000fc60000000019 */
[----:B------:R-:W2:Y:S04]  /*9b670*/  LDL.LU R23, [R1+0x108] ;  /* 0x0001080001177983 */ /* 0x000ea80000300800 */
[----:B0-----:R-:W2:Y:S04]  /*9b680*/  LDL.LU R7, [R1+0x8c] ;  /* 0x00008c0001077983 */ /* 0x001ea80000300800 */
[----:B------:R0:W-:Y:S01]  /*9b690*/  STL [R1+0x144c], R27 ;  /* 0x00144c1b01007387 */ /* 0x0001e20000100800 */
[----:B----4-:R-:W-:-:S03]  /*9b6a0*/  LOP3.LUT R28, R58, 0xffff, RZ, 0xc0, !PT ;  /* 0x0000ffff3a1c7812 */ /* 0x010fc600078ec0ff */
[----:B------:R-:W-:Y:S01]  /*9b6b0*/  STL [R1+0x1448], R19 ;  /* 0x0014481301007387 */ /* 0x000fe20000100800 */
[----:B---3--:R-:W-:Y:S02]  /*9b6c0*/  LOP3.LUT R58, R6, 0xffff, RZ, 0xc0, !PT ;  /* 0x0000ffff063a7812 */ /* 0x008fe400078ec0ff */
[----:B0-----:R-:W-:Y:S02]  /*9b6d0*/  LOP3.LUT R27, R47, 0xffff, RZ, 0xc0, !PT ;  /* 0x0000ffff2f1b7812 */ /* 0x001fe400078ec0ff */
[----:B------:R-:W-:Y:S02]  /*9b6e0*/  LOP3.LUT R47, R49, 0xffff, RZ, 0xc0, !PT ;  /* 0x0000ffff312f7812 */ /* 0x000fe400078ec0ff */
[----:B------:R-:W-:Y:S02]  /*9b6f0*/  LOP3.LUT R6, R36, 0xffff, RZ, 0xc0, !PT ;  /* 0x0000ffff24067812 */ /* 0x000fe400078ec0ff */
[----:B------:R-:W-:Y:S02]  /*9b700*/  LOP3.LUT R36, R24, 0xffff, RZ, 0xc0, !PT ;  /* 0x0000ffff18247812 */ /* 0x000fe400078ec0ff */
[----:B--2---:R-:W-:-:S05]  /*9b710*/  LOP3.LUT R4, R4, 0xffff, RZ, 0xc0, !PT ;  /* 0x0000ffff04047812 */ /* 0x004fca00078ec0ff */
[----:B------:R-:W-:Y:S01]  /*9b720*/  STL [R1+0x19c], R4 ;  /* 0x00019c0401007387 */ /* 0x000fe20000100800 */
[----:B------:R-:W-:-:S05]  /*9b730*/  LOP3.LUT R26, R26, 0xffff, RZ, 0xc0, !PT ;  /* 0x0000ffff1a1a7812 */ /* 0x000fca00078ec0ff */
[----:B------:R0:W-:Y:S04]  /*9b740*/  STL [R1+0xec], R26 ;  /* 0x0000ec1a01007387 */ /* 0x0001e80000100800 */
[----:B------:R-:W-:Y:S04]  /*9b750*/  STL [R1+0x12c], R27 ;  /* 0x00012c1b01007387 */ /* 0x000fe80000100800 */
[----:B------:R-:W2:Y:S04]  /*9b760*/  LDL.LU R49, [R1+0x3a7c] ;  /* 0x003a7c0001317983 */ /* 0x000ea80000300800 */
[----:B------:R1:W-:Y:S04]  /*9b770*/  STL [R1+0x1a0], R28 ;  /* 0x0001a01c01007387 */ /* 0x0003e80000100800 */
[----:B------:R-:W-:Y:S04]  /*9b780*/  STL [R1+0xe4], R58 ;  /* 0x0000e43a01007387 */ /* 0x000fe80000100800 */
[----:B------:R-:W3:Y:S01]  /*9b790*/  LDL.LU R24, [R1+0x3a78] ;  /* 0x003a780001187983 */ /* 0x000ee20000300800 */
[----:B------:R-:W-:-:S02]  /*9b7a0*/  LOP3.LUT R25, R18, 0xffff, RZ, 0xc0, !PT ;  /* 0x0000ffff12197812 */ /* 0x000fc400078ec0ff */
[--C-:B------:R-:W-:Y:S02]  /*9b7b0*/  PRMT R18, R47, 0x3340, R1.reuse ;  /* 0x000033402f127816 */ /* 0x100fe40000000001 */
[----:B0-----:R-:W-:Y:S01]  /*9b7c0*/  PRMT R26, R26, 0x3340, R58 ;  /* 0x000033401a1a7816 */ /* 0x001fe2000000003a */
[----:B------:R0:W-:Y:S01]  /*9b7d0*/  STL [R1+0x1c8], R25 ;  /* 0x0001c81901007387 */ /* 0x0001e20000100800 */
[----:B-1----:R-:W-:Y:S02]  /*9b7e0*/  PRMT R28, R4, 0x3340, R28 ;  /* 0x00003340041c7816 */ /* 0x002fe4000000001c */
[----:B------:R-:W-:Y:S02]  /*9b7f0*/  PRMT R26, R26, 0x5410, R18 ;  /* 0x000054101a1a7816 */ /* 0x000fe40000000012 */
[--C-:B------:R-:W-:Y:S02]  /*9b800*/  PRMT R19, R6, 0x3340, R1.reuse ;  /* 0x0000334006137816 */ /* 0x100fe40000000001 */
[----:B0-----:R-:W-:-:S02]  /*9b810*/  PRMT R25, R25, 0x3340, R1 ;  /* 0x0000334019197816 */ /* 0x001fc40000000001 */
[----:B------:R-:W-:Y:S02]  /*9b820*/  PRMT R27, R27, 0x3340, R36 ;  /* 0x000033401b1b7816 */ /* 0x000fe40000000024 */
[----:B------:R-:W-:Y:S01]  /*9b830*/  PRMT R4, R28, 0x5410, R25 ;  /* 0x000054101c047816 */ /* 0x000fe20000000019 */
[----:B------:R-:W-:Y:S01]  /*9b840*/  STL [R1+0x120], R36 ;  /* 0x0001202401007387 */ /* 0x000fe20000100800 */
[----:B------:R-:W-:-:S03]  /*9b850*/  PRMT R18, R27, 0x5410, R19 ;  /* 0x000054101b127816 */ /* 0x000fc60000000013 */
[----:B------:R0:W-:Y:S01]  /*9b860*/  STL [R1+0x1444], R26 ;  /* 0x0014441a01007387 */ /* 0x0001e20000100800 */
[----:B------:R-:W-:-:S03]  /*9b870*/  LOP3.LUT R27, R23, 0xffff, RZ, 0xc0, !PT ;  /* 0x0000ffff171b7812 */ /* 0x000fc600078ec0ff */
[----:B------:R1:W-:Y:S01]  /*9b880*/  STL [R1+0x3a0c], R4 ;  /* 0x003a0c0401007387 */ /* 0x0003e20000100800 */
[----:B------:R-:W-:Y:S02]  /*9b890*/  LOP3.LUT R7, R7, 0xffff, RZ, 0xc0, !PT ;  /* 0x0000ffff07077812 */ /* 0x000fe400078ec0ff */
[----:B0-----:R-:W-:Y:S01]  /*9b8a0*/  LOP3.LUT R26, R59, 0xffff, RZ, 0xc0, !PT ;  /* 0x0000ffff3b1a7812 */ /* 0x001fe200078ec0ff */
[----:B------:R-:W-:Y:S01]  /*9b8b0*/  STL [R1+0x1440], R18 ;  /* 0x0014401201007387 */ /* 0x000fe20000100800 */
[----:B-1----:R-:W-:-:S03]  /*9b8c0*/  LOP3.LUT R4, R20, 0xffff, RZ, 0xc0, !PT ;  /* 0x0000ffff14047812 */ /* 0x002fc600078ec0ff */
[----:B------:R0:W-:Y:S01]  /*9b8d0*/  STL [R1+0x184], R26 ;  /* 0x0001841a01007387 */ /* 0x0001e20000100800 */
[----:B------:R-:W-:-:S03]  /*9b8e0*/  LOP3.LUT R19, R44, 0xffff, RZ, 0xc0, !PT ;  /* 0x0000ffff2c137812 */ /* 0x000fc600078ec0ff */
[----:B------:R-:W-:Y:S01]  /*9b8f0*/  STL [R1+0x1c0], R4 ;  /* 0x0001c00401007387 */ /* 0x000fe20000100800 */
[----:B------:R-:W-:Y:S02]  /*9b900*/  LOP3.LUT R25, R45, 0xffff, RZ, 0xc0, !PT ;  /* 0x0000ffff2d197812 */ /* 0x000fe400078ec0ff */
[----:B------:R-:W-:Y:S02]  /*9b910*/  LOP3.LUT R22, R22, 0xffff, RZ, 0xc0, !PT ;  /* 0x0000ffff16167812 */ /* 0x000fe400078ec0ff */
[----:B0-----:R-:W-:Y:S02]  /*9b920*/  PRMT R26, R26, 0x3340, R27 ;  /* 0x000033401a1a7816 */ /* 0x001fe4000000001b */
[----:B--2---:R-:W-:Y:S02]  /*9b930*/  LOP3.LUT R20, R49, 0xffff, RZ, 0xc0, !PT ;  /* 0x0000ffff31147812 */ /* 0x004fe400078ec0ff */
[----:B------:R-:W2:Y:S04]  /*9b940*/  LDL.LU R49, [R1+0x3a74] ;  /* 0x003a740001317983 */ /* 0x000ea80000300800 */
[----:B------:R0:W-:Y:S04]  /*9b950*/  STL [R1+0x178], R27 ;  /* 0x0001781b01007387 */ /* 0x0001e80000100800 */
[----:B------:R-:W-:Y:S01]  /*9b960*/  STL [R1+0x1b4], R7 ;  /* 0x0001b40701007387 */ /* 0x000fe20000100800 */
[----:B---3--:R-:W-:-:S03]  /*9b970*/  LOP3.LUT R23, R24, 0xffff, RZ, 0xc0, !PT ;  /* 0x0000ffff18177812 */ /* 0x008fc600078ec0ff */
[----:B------:R-:W3:Y:S01]  /*9b980*/  LDL.LU R45, [R1+0xe8] ;  /* 0x0000e800012d7983 */ /* 0x000ee20000300800 */
[----:B------:R-:W-:-:S03]  /*9b990*/  PRMT R18, R20, 0x3340, R1 ;  /* 0x0000334014127816 */ /* 0x000fc60000000001 */
[----:B------:R-:W-:Y:S04]  /*9b9a0*/  STL [R1+0x1d0], R19 ;  /* 0x0001d01301007387 */ /* 0x000fe80000100800 */
[----:B------:R-:W4:Y:S01]  /*9b9b0*/  LDL.LU R24, [R1+0x3a70] ;  /* 0x003a700001187983 */ /* 0x000f220000300800 */
[----:B0-----:R-:W-:-:S03]  /*9b9c0*/  PRMT R27, R22, 0x3340, R23 ;  /* 0x00003340161b7816 */ /* 0x001fc60000000017 */
[----:B------:R-:W-:Y:S04]  /*9b9d0*/  STL [R1+0x1b0], R25 ;  /* 0x0001b01901007387 */ /* 0x000fe80000100800 */
[----:B------:R0:W-:Y:S04]  /*9b9e0*/  STL [R1+0x3a2c], R20 ;  /* 0x003a2c1401007387 */ /* 0x0001e80000100800 */
[----:B0-----:R-:W2:Y:S04]  /*9b9f0*/  LDL.LU R20, [R1+0xf8] ;  /* 0x0000f80001147983 */ /* 0x001ea80000300800 */
[----:B------:R0:W-:Y:S04]  /*9ba00*/  STL [R1+0x3a34], R22 ;  /* 0x003a341601007387 */ /* 0x0001e80000100800 */
[----:B0-----:R-:W4:Y:S04]  /*9ba10*/  LDL.LU R22, [R1+0x114] ;  /* 0x0001140001167983 */ /* 0x001f280000300800 */
[----:B------:R0:W-:Y:S04]  /*9ba20*/  STL [R1+0x3a30], R23 ;  /* 0x003a301701007387 */ /* 0x0001e80000100800 */
[----:B0-----:R-:W4:Y:S01]  /*9ba30*/  LDL.LU R23, [R1+0x134] ;  /* 0x0001340001177983 */ /* 0x001f220000300800 */
[----:B------:R-:W-:-:S02]  /*9ba40*/  PRMT R19, R19, 0x3340, R1 ;  /* 0x0000334013137816 */ /* 0x000fc40000000001 */
[----:B------:R-:W-:Y:S01]  /*9ba50*/  PRMT R28, R4, 0x3340, R7 ;  /* 0x00003340041c7816 */ /* 0x000fe20000000007 */
[----:B------:R-:W4:Y:S01]  /*9ba60*/  LDL.LU R44, [R1+0x190] ;  /* 0x00019000012c7983 */ /* 0x000f220000300800 */
[----:B------:R-:W-:Y:S01]  /*9ba70*/  PRMT R7, R26, 0x5410, R18 ;  /* 0x000054101a077816 */ /* 0x000fe20000000012 */
[----:B------:R-:W-:Y:S01]  /*9ba80*/  IMAD.MOV.U32 R59, RZ, RZ, R56 ;  /* 0x000000ffff3b7224 */ /* 0x000fe200078e0038 */
[----:B------:R-:W-:Y:S01]  /*9ba90*/  PRMT R25, R25, 0x3340, R1 ;  /* 0x0000334019197816 */ /* 0x000fe20000000001 */
[----:B------:R-:W4:Y:S01]  /*9baa0*/  LDL.LU R58, [R1+0x164] ;  /* 0x00016400013a7983 */ /* 0x000f220000300800 */
[----:B------:R-:W-:-:S03]  /*9bab0*/  PRMT R18, R27, 0x5410, R19 ;  /* 0x000054101b127816 */ /* 0x000fc60000000013 */
[----:B------:R-:W4:Y:S04]  /*9bac0*/  LDL.LU R36, [R1+0x140] ;  /* 0x0001400001247983 */ /* 0x000f280000300800 */
[----:B------:R-:W4:Y:S04]  /*9bad0*/  LDL.LU R4, [R1+0x13c] ;  /* 0x00013c0001047983 */ /* 0x000f280000300800 */
[----:B------:R-:W4:Y:S04]  /*9bae0*/  LDL.LU R56, [R1+0x38] ;  /* 0x0000380001387983 */ /* 0x000f280000300800 */
[----:B------:R0:W-:Y:S01]  /*9baf0*/  STL [R1+0x614], R7 ;  /* 0x0006140701007387 */ /* 0x0001e20000100800 */
[----:B------:R-:W-:-:S03]  /*9bb00*/  LOP3.LUT R19, R2, 0xffff, RZ, 0xc0, !PT ;  /* 0x0000ffff02137812 */ /* 0x000fc600078ec0ff */
[----:B------:R1:W-:Y:S01]  /*9bb10*/  STL [R1+0x670], R18 ;  /* 0x0006701201007387 */ /* 0x0003e20000100800 */
[----:B0-----:R-:W-:Y:S02]  /*9bb20*/  PRMT R7, R28, 0x5410, R25 ;  /* 0x000054101c077816 */ /* 0x001fe40000000019 */
[----:B-1----:R-:W-:Y:S02]  /*9bb30*/  LOP3.LUT R18, R55, 0xffff, RZ, 0xc0, !PT ;  /* 0x0000ffff37127812 */ /* 0x002fe400078ec0ff */
[----:B---3--:R-:W-:Y:S02]  /*9bb40*/  LOP3.LUT R27, R45, 0xffff, RZ, 0xc0, !PT ;  /* 0x0000ffff2d1b7812 */ /* 0x008fe400078ec0ff */
[----:B--2---:R-:W-:Y:S02]  /*9bb50*/  LOP3.LUT R28, R20, 0xffff, RZ, 0xc0, !PT ;  /* 0x0000ffff141c7812 */ /* 0x004fe400078ec0ff */
[----:B------:R-:W-:Y:S02]  /*9bb60*/  LOP3.LUT R20, R49, 0xffff, RZ, 0xc0, !PT ;  /* 0x0000ffff31147812 */ /* 0x000fe400078ec0ff */
[----:B----4-:R-:W-:-:S05]  /*9bb70*/  LOP3.LUT R26, R23, 0xffff, RZ, 0xc0, !PT ;  /* 0x0000ffff171a7812 */ /* 0x010fca00078ec0ff */
[----:B------:R-:W-:Y:S04]  /*9bb80*/  STL [R1+0x118], R26 ;  /* 0x0001181a01007387 */ /* 0x000fe80000100800 */
[----:B------:R-:W2:Y:S04]  /*9bb90*/  LDL.LU R55, [R1+0x3a6c] ;  /* 0x003a6c0001377983 */ /* 0x000ea80000300800 */
[----:B------:R-:W3:Y:S04]  /*9bba0*/  LDL.LU R2, [R1+0x3a68] ;  /* 0x003a680001027983 */ /* 0x000ee80000300800 */
[----:B------:R-:W-:Y:S04]  /*9bbb0*/  STL [R1+0x114], R28 ;  /* 0x0001141c01007387 */ /* 0x000fe80000100800 */
[----:B------:R0:W-:Y:S04]  /*9bbc0*/  STL [R1+0xf8], R18 ;  /* 0x0000f81201007387 */ /* 0x0001e80000100800 */
[----:B------:R-:W-:Y:S04]  /*9bbd0*/  STL [R1+0x130], R27 ;  /* 0x0001301b01007387 */ /* 0x000fe80000100800 */
[----:B------:R1:W-:Y:S04]  /*9bbe0*/  STL [R1+0x108], R19 ;  /* 0x0001081301007387 */ /* 0x0003e80000100800 */
[----:B------:R-:W4:Y:S01]  /*9bbf0*/  LDL.LU R49, [R1+0x3a64] ;  /* 0x003a640001317983 */ /* 0x000f220000300800 */
[----:B------:R-:W-:-:S02]  /*9bc00*/  LOP3.LUT R24, R24, 0xffff, RZ, 0xc0, !PT ;  /* 0x0000ffff18187812 */ /* 0x000fc400078ec0ff */
[----:B------:R-:W-:Y:S02]  /*9bc10*/  LOP3.LUT R23, R22, 0xffff, RZ, 0xc0, !PT ;  /* 0x0000ffff16177812 */ /* 0x000fe400078ec0ff */
[----:B------:R-:W-:Y:S02]  /*9bc20*/  LOP3.LUT R22, R38, 0xffff, RZ, 0xc0, !PT ;  /* 0x0000ffff26167812 */ /* 0x000fe400078ec0ff */
[--C-:B0-----:R-:W-:Y:S02]  /*9bc30*/  PRMT R18, R18, 0x3340, R1.reuse ;  /* 0x0000334012127816 */ /* 0x101fe40000000001 */
[----:B------:R-:W-:Y:S02]  /*9bc40*/  PRMT R26, R26, 0x3340, R28 ;  /* 0x000033401a1a7816 */ /* 0x000fe4000000001c */
[----:B-1----:R-:W-:Y:S02]  /*9bc50*/  PRMT R19, R19, 0x3340, R1 ;  /* 0x0000334013137816 */ /* 0x002fe40000000001 */
[----:B------:R-:W-:-:S02]  /*9bc60*/  PRMT R27, R24, 0x3340, R27 ;  /* 0x00003340181b7816 */ /* 0x000fc4000000001b */
[----:B------:R-:W-:Y:S02]  /*9bc70*/  PRMT R25, R22, 0x3340, R1 ;  /* 0x0000334016197816 */ /* 0x000fe40000000001 */
[----:B------:R-:W-:Y:S02]  /*9bc80*/  PRMT R28, R23, 0x3340, R20 ;  /* 0x00003340171c7816 */ /* 0x000fe40000000014 */
[----:B------:R-:W-:Y:S02]  /*9bc90*/  PRMT R26, R26, 0x5410, R18 ;  /* 0x000054101a1a7816 */ /* 0x000fe40000000012 */
[----:B------:R-:W-:Y:S02]  /*9bca0*/  PRMT R19, R27, 0x5410, R19 ;  /* 0x000054101b137816 */ /* 0x000fe40000000013 */
[----:B------:R-:W-:Y:S01]  /*9bcb0*/  PRMT R18, R28, 0x5410, R25 ;  /* 0x000054101c127816 */ /* 0x000fe20000000019 */
[----:B------:R0:W-:Y:S01]  /*9bcc0*/  STL [R1+0x1438], R26 ;  /* 0x0014381a01007387 */ /* 0x0001e20000100800 */
[----:B------:R-:W-:-:S03]  /*9bcd0*/  LOP3.LUT R36, R36, 0xffff, RZ, 0xc0, !PT ;  /* 0x0000ffff24247812 */ /* 0x000fc600078ec0ff */
[----:B------:R-:W-:Y:S01]  /*9bce0*/  STL [R1+0x1434], R19 ;  /* 0x0014341301007387 */ /* 0x000fe20000100800 */
[----:B------:R-:W-:-:S03]  /*9bcf0*/  LOP3.LUT R27, R4, 0xffff, RZ, 0xc0, !PT ;  /* 0x0000ffff041b7812 */ /* 0x000fc600078ec0ff */
[----:B------:R1:W-:Y:S01]  /*9bd00*/  STL [R1+0x1430], R18 ;  /* 0x0014301201007387 */ /* 0x0003e20000100800 */
[----:B0-----:R-:W-:-:S05]  /*9bd10*/  LOP3.LUT R26, R44, 0xffff, RZ, 0xc0, !PT ;  /* 0x0000ffff2c1a7812 */ /* 0x001fca00078ec0ff */
[----:B------:R-:W-:Y:S01]  /*9bd20*/  STL [R1+0x194], R26 ;  /* 0x0001941a01007387 */ /* 0x000fe20000100800 */
[----:B-1----:R-:W-:-:S03]  /*9bd30*/  LOP3.LUT R18, R56, 0xffff, RZ, 0xc0, !PT ;  /* 0x0000ffff38127812 */ /* 0x002fc600078ec0ff */
[----:B------:R-:W-:Y:S01]  /*9bd40*/  STL [R1+0x190], R36 ;  /* 0x0001902401007387 */ /* 0x000fe20000100800 */
[----:B------:R-:W-:-:S04]  /*9bd50*/  LOP3.LUT R56, R60, 0xffff, RZ, 0xc0, !PT ;  /* 0x0000ffff3c387812 */ /* 0x000fc800078ec0ff */
[----:B------:R-:W-:Y:S02]  /*9bd60*/  PRMT R25, R56, 0x3340, R1 ;  /* 0x0000334038197816 */ /* 0x000fe40000000001 */
[----:B--2---:R-:W-:Y:S02]  /*9bd70*/  LOP3.LUT R4, R55, 0xffff, RZ, 0xc0, !PT ;  /* 0x0000ffff37047812 */ /* 0x004fe400078ec0ff */
[----:B------:R-:W2:Y:S01]  /*9bd80*/  LDL.LU R55, [R1+0x3a60] ;  /* 0x003a600001377983 */ /* 0x000ea20000300800 */
[----:B---3--:R-:W-:-:S03]  /*9bd90*/  LOP3.LUT R28, R2, 0xffff, RZ, 0xc0, !PT ;  /* 0x0000ffff021c7812 */ /* 0x008fc600078ec0ff */
[----:B------:R-:W-:Y:S04]  /*9bda0*/  STL [R1+0x1b8], R18 ;  /* 0x0001b81201007387 */ /* 0x000fe80000100800 */
[----:B------:R0:W-:Y:S01]  /*9bdb0*/  STL [R1+0x1dc], R27 ;  /* 0x0001dc1b01007387 */ /* 0x0001e20000100800 */
[----:B------:R-:W-:-:S03]  /*9bdc0*/  PRMT R19, R4, 0x3340, R1 ;  /* 0x0000334004137816 */ /* 0x000fc60000000001 */
[----:B------:R-:W3:Y:S04]  /*9bdd0*/  LDL.LU R2, [R1+0x3a5c] ;  /* 0x003a5c0001027983 */ /* 0x000ee80000300800 */
[----:B------:R-:W2:Y:S04]  /*9bde0*/  LDL.LU R44, [R1+0xac] ;  /* 0x0000ac00012c7983 */ /* 0x000ea80000300800 */
[----:B------:R-:W-:Y:S01]  /*9bdf0*/  STL [R1+0x1bc], R28 ;  /* 0x0001bc1c01007387 */ /* 0x000fe20000100800 */
[----:B----4-:R-:W-:-:S03]  /*9be00*/  LOP3.LUT R49, R49, 0xffff, RZ, 0xc0, !PT ;  /* 0x0000ffff31317812 */ /* 0x010fc600078ec0ff */
[----:B------:R1:W-:Y:S01]  /*9be10*/  STL [R1+0x3a10], R4 ;  /* 0x003a100401007387 */ /* 0x0003e20000100800 */
[----:B0-----:R-:W-:-:S03]  /*9be20*/  PRMT R27, R49, 0x3340, R27 ;  /* 0x00003340311b7816 */ /* 0x001fc6000000001b */
[----:B-1----:R-:W4:Y:S04]  /*9be30*/  LDL.LU R4, [R1+0x10c] ;  /* 0x00010c0001047983 */ /* 0x002f280000300800 */
[----:B------:R0:W-:Y:S04]  /*9be40*/  STL [R1+0x3a14], R56 ;  /* 0x003a143801007387 */ /* 0x0001e80000100800 */
[----:B0-----:R-:W3:Y:S04]  /*9be50*/  LDL.LU R56, [R1+0x170] ;  /* 0x0001700001387983 */ /* 0x001ee80000300800 */
[----:B------:R0:W-:Y:S04]  /*9be60*/  STL [R1+0x3a18], R49 ;  /* 0x003a183101007387 */ /* 0x0001e80000100800 */
[----:B0-----:R-:W3:Y:S01]  /*9be70*/  LDL.LU R49, [R1+0x168] ;  /* 0x0001680001317983 */ /* 0x001ee20000300800 */
[----:B------:R-:W-:-:S02]  /*9be80*/  PRMT R18, R18, 0x3340, R1 ;  /* 0x0000334012127816 */ /* 0x000fc40000000001 */
[----:B------:R-:W-:Y:S01]  /*9be90*/  PRMT R26, R26, 0x3340, R36 ;  /* 0x000033401a1a7816 */ /* 0x000fe20000000024 */
[----:B------:R-:W4:Y:S01]  /*9bea0*/  LDL.LU R60, [R1+0x1c4] ;  /* 0x0001c400013c7983 */ /* 0x000f220000300800 */
[----:B------:R-:W-:Y:S02]  /*9beb0*/  LOP3.LUT R58, R58, 0xffff, RZ, 0xc0, !PT ;  /* 0x0000ffff3a3a7812 */ /* 0x000fe400078ec0ff */
[----:B------:R-:W-:Y:S01]  /*9bec0*/  PRMT R18, R26, 0x5410, R18 ;  /* 0x000054101a127816 */ /* 0x000fe20000000012 */
[----:B------:R-:W4:Y:S01]  /*9bed0*/  LDL.LU R38, [R1+0x16c] ;  /* 0x00016c0001267983 */ /* 0x000f220000300800 */
[----:B------:R-:W-:-:S03]  /*9bee0*/  PRMT R28, R58, 0x3340, R28 ;  /* 0x000033403a1c7816 */ /* 0x000fc6000000001c */
[----:B------:R-:W4:Y:S01]  /*9bef0*/  LDL.LU R45, [R1+0x15c] ;  /* 0x00015c00012d7983 */ /* 0x000f220000300800 */
[----:B------:R-:W-:-:S03]  /*9bf00*/  PRMT R19, R27, 0x5410, R19 ;  /* 0x000054101b137816 */ /* 0x000fc60000000013 */
[----:B------:R-:W-:Y:S04]  /*9bf10*/  STL [R1+0x3a20], R58 ;  /* 0x003a203a01007387 */ /* 0x000fe80000100800 */
[----:B------:R-:W4:Y:S04]  /*9bf20*/  LDL.LU R36, [R1+0x158] ;  /* 0x0001580001247983 */ /* 0x000f280000300800 */
[----:B------:R0:W-:Y:S04]  /*9bf30*/  STL [R1+0x9a4], R18 ;  /* 0x0009a41201007387 */ /* 0x0001e80000100800 */
[----:B------:R-:W-:Y:S01]  /*9bf40*/  STL [R1+0x9c4], R19 ;  /* 0x0009c41301007387 */ /* 0x000fe20000100800 */
[----:B0-----:R-:W-:-:S05]  /*9bf50*/  PRMT R18, R28, 0x5410, R25 ;  /* 0x000054101c127816 */ /* 0x001fca0000000019 */
[----:B------:R0:W-:Y:S01]  /*9bf60*/  STL [R1+0x9d4], R18 ;  /* 0x0009d41201007387 */ /* 0x0001e20000100800 */
[----:B------:R-:W-:Y:S02]  /*9bf70*/  LOP3.LUT R58, R50, 0xffff, RZ, 0xc0, !PT ;  /* 0x0000ffff323a7812 */ /* 0x000fe400078ec0ff */
[----:B0-----:R-:W-:Y:S02]  /*9bf80*/  LOP3.LUT R18, R61, 0xffff, RZ, 0xc0, !PT ;  /* 0x0000ffff3d127812 */ /* 0x001fe400078ec0ff */
[----:B--2---:R-:W-:Y:S02]  /*9bf90*/  LOP3.LUT R27, R44, 0xffff, RZ, 0xc0, !PT ;  /* 0x0000ffff2c1b7812 */ /* 0x004fe400078ec0ff */
[----:B---3--:R-:W-:-:S05]  /*9bfa0*/  LOP3.LUT R26, R49, 0xffff, RZ, 0xc0, !PT ;  /* 0x0000ffff311a7812 */ /* 0x008fca00078ec0ff */
[----:B------:R-:W-:Y:S04]  /*9bfb0*/  STL [R1+0x204], R26 ;  /* 0x0002041a01007387 */ /* 0x000fe80000100800 */
[----:B------:R-:W2:Y:S01]  /*9bfc0*/  LDL.LU R61, [R1+0x1f0] ;  /* 0x0001f000013d7983 */ /* 0x000ea20000300800 */
[----:B------:R-:W-:-:S03]  /*9bfd0*/  LOP3.LUT R49, R48, 0xffff, RZ, 0xc0, !PT ;  /* 0x0000ffff30317812 */ /* 0x000fc600078ec0ff */
[----:B------:R-:W3:Y:S04]  /*9bfe0*/  LDL.LU R50, [R1+0x3a58] ;  /* 0x003a580001327983 */ /* 0x000ee80000300800 */
[----:B------:R0:W-:Y:S04]  /*9bff0*/  STL [R1+0x20c], R18 ;  /* 0x00020c1201007387 */ /* 0x0001e80000100800 */
[----:B------:R-:W3:Y:S04]  /*9c000*/  LDL.LU R48, [R1+0x3a54] ;  /* 0x003a540001307983 */ /* 0x000ee80000300800 */
[----:B------:R1:W-:Y:S04]  /*9c010*/  STL [R1+0x200], R27 ;  /* 0x0002001b01007387 */ /* 0x0003e80000100800 */
[----:B------:R-:W3:Y:S01]  /*9c020*/  LDL.LU R44, [R1+0x188] ;  /* 0x00018800012c7983 */ /* 0x000ee20000300800 */
[----:B------:R-:W-:-:S02]  /*9c030*/  LOP3.LUT R2, R2, 0xffff, RZ, 0xc0, !PT ;  /* 0x0000ffff02027812 */ /* 0x000fc400078ec0ff */
[----:B------:R-:W-:Y:S02]  /*9c040*/  LOP3.LUT R55, R55, 0xffff, RZ, 0xc0, !PT ;  /* 0x0000ffff37377812 */ /* 0x000fe400078ec0ff */
[----:B------:R-:W-:Y:S02]  /*9c050*/  LOP3.LUT R56, R56, 0xffff, RZ, 0xc0, !PT ;  /* 0x0000ffff38387812 */ /* 0x000fe400078ec0ff */
[----:B----4-:R-:W-:Y:S02]  /*9c060*/  LOP3.LUT R4, R4, 0xffff, RZ, 0xc0, !PT ;  /* 0x0000ffff04047812 */ /* 0x010fe400078ec0ff */
[----:B0-----:R-:W-:Y:S02]  /*9c070*/  PRMT R18, R18, 0x3340, R1 ;  /* 0x0000334012127816 */ /* 0x001fe40000000001 */
[----:B------:R-:W-:Y:S02]  /*9c080*/  PRMT R26, R26, 0x3340, R27 ;  /* 0x000033401a1a7816 */ /* 0x000fe4000000001b */
[----:B------:R-:W-:-:S02]  /*9c090*/  PRMT R19, R58, 0x3340, R1 ;  /* 0x000033403a137816 */ /* 0x000fc40000000001 */
[----:B-1----:R-:W-:Y:S02]  /*9c0a0*/  PRMT R27, R2, 0x3340, R55 ;  /* 0x00003340021b7816 */ /* 0x002fe40000000037 */
[----:B------:R-:W-:Y:S02]  /*9c0b0*/  PRMT R25, R49, 0x3340, R1 ;  /* 0x0000334031197816 */ /* 0x000fe40000000001 */
[----:B------:R-:W-:Y:S02]  /*9c0c0*/  PRMT R28, R56, 0x3340, R4 ;  /* 0x00003340381c7816 */ /* 0x000fe40000000004 */
[----:B------:R-:W-:Y:S02]  /*9c0d0*/  PRMT R26, R26, 0x5410, R18 ;  /* 0x000054101a1a7816 */ /* 0x000fe40000000012 */
[----:B------:R-:W-:Y:S02]  /*9c0e0*/  PRMT R19, R27, 0x5410, R19 ;  /* 0x000054101b137816 */ /* 0x000fe40000000013 */
[----:B------:R-:W-:Y:S01]  /*9c0f0*/  PRMT R18, R28, 0x5410, R25 ;  /* 0x000054101c127816 */ /* 0x000fe20000000019 */
[----:B------:R0:W-:Y:S01]  /*9c100*/  STL [R1+0x9f4], R26 ;  /* 0x0009f41a01007387 */ /* 0x0001e20000100800 */
[----:B------:R-:W-:-:S02]  /*9c110*/  LOP3.LUT R28, R60, 0xffff, RZ, 0xc0, !PT ;  /* 0x0000ffff3c1c7812 */ /* 0x000fc400078ec0ff */
[----:B------:R-:W-:Y:S01]  /*9c120*/  LOP3.LUT R45, R45, 0xffff, RZ, 0xc0, !PT ;  /* 0x0000ffff2d2d7812 */ /* 0x000fe200078ec0ff */
[----:B------:R-:W-:Y:S01]  /*9c130*/  STL [R1+0x141c], R19 ;  /* 0x00141c1301007387 */ /* 0x000fe20000100800 */
[----:B0-----:R-:W-:-:S03]  /*9c140*/  LOP3.LUT R26, R38, 0xffff, RZ, 0xc0, !PT ;  /* 0x0000ffff261a7812 */ /* 0x001fc600078ec0ff */
[----:B------:R0:W-:Y:S01]  /*9c150*/  STL [R1+0x1428], R18 ;  /* 0x0014281201007387 */ /* 0x0001e20000100800 */
[----:B------:R-:W-:Y:S02]  /*9c160*/  LOP3.LUT R38, R36, 0xffff, RZ, 0xc0, !PT ;  /* 0x0000ffff24267812 */ /* 0x000fe400078ec0ff */
[----:B------:R-:W-:Y:S02]  /*9c170*/  LOP3.LUT R25, R53, 0xffff, RZ, 0xc0, !PT ;  /* 0x0000ffff35197812 */ /* 0x000fe400078ec0ff */
[----:B0-----:R-:W-:Y:S01]  /*9c180*/  LOP3.LUT R18, R41, 0xffff, RZ, 0xc0, !PT ;  /* 0x0000ffff29127812 */ /* 0x001fe200078ec0ff */
[----:B------:R-:W-:Y:S01]  /*9c190*/  IMAD.MOV.U32 R36, RZ, RZ, R57 ;  /* 0x000000ffff247224 */ /* 0x000fe200078e0039 */
[----:B--2---:R-:W-:-:S05]  /*9c1a0*/  LOP3.LUT R27, R61, 0xffff, RZ, 0xc0, !PT ;  /* 0x0000ffff3d1b7812 */ /* 0x004fca00078ec0ff */
[----:B------:R-:W-:Y:S01]  /*9c1b0*/  STL [R1+0x220], R27 ;  /* 0x0002201b01007387 */ /* 0x000fe20000100800 */
[----:B---3--:R-:W-:-:S03]  /*9c1c0*/  LOP3.LUT R19, R50, 0xffff, RZ, 0xc0, !PT ;  /* 0x0000ffff32137812 */ /* 0x008fc600078ec0ff */
[----:B------:R0:W-:Y:S04]  /*9c1d0*/  STL [R1+0x1f8], R26 ;  /* 0x0001f81a01007387 */ /* 0x0001e80000100800 */
[----:B------:R1:W-:Y:S01]  /*9c1e0*/  STL [R1+0x218], R28 ;  /* 0x0002181c01007387 */ /* 0x0003e20000100800 */
[----:B------:R-:W-:-:S03]  /*9c1f0*/  LOP3.LUT R41, R48, 0xffff, RZ, 0xc0, !PT ;  /* 0x0000ffff30297812 */ /* 0x000fc600078ec0ff */
[----:B------:R-:W-:Y:S04]  /*9c200*/  STL [R1+0x224], R45 ;  /* 0x0002242d01007387 */ /* 0x000fe80000100800 */
[----:B------:R-:W2:Y:S01]  /*9c210*/  LDL.LU R50, [R1+0x3a50] ;  /* 0x003a500001327983 */ /* 0x000ea20000300800 */
[----:B0-----:R-:W-:-:S03]  /*9c220*/  PRMT R26, R26, 0x3340, R41 ;  /* 0x000033401a1a7816 */ /* 0x001fc60000000029 */
[----:B------:R-:W-:Y:S04]  /*9c230*/  STL [R1+0x21c], R38 ;  /* 0x00021c2601007387 */ /* 0x000fe80000100800 */
[----:B------:R-:W3:Y:S04]  /*9c240*/  LDL.LU R53, [R1+0x3a4c] ;  /* 0x003a4c0001357983 */ /* 0x000ee80000300800 */
[----:B------:R0:W-:Y:S01]  /*9c250*/  STL [R1+0x1c4], R18 ;  /* 0x0001c41201007387 */ /* 0x0001e20000100800 */
[----:B-1----:R-:W-:-:S03]  /*9c260*/  PRMT R28, R28, 0x3340, R38 ;  /* 0x000033401c1c7816 */ /* 0x002fc60000000026 */
[----:B------:R-:W4:Y:S01]  /*9c270*/  LDL.LU R48, [R1+0x3a48] ;  /* 0x003a480001307983 */ /* 0x000f220000300800 */
[----:B0-----:R-:W-:-:S03]  /*9c280*/  PRMT R18, R18, 0x3340, R1 ;  /* 0x0000334012127816 */ /* 0x001fc60000000001 */
[----:B------:R-:W-:Y:S01]  /*9c290*/  STL [R1+0x22c], R19 ;  /* 0x00022c1301007387 */ /* 0x000fe20000100800 */
[----:B------:R-:W-:Y:S02]  /*9c2a0*/  PRMT R27, R27, 0x3340, R45 ;  /* 0x000033401b1b7816 */ /* 0x000fe4000000002d */
[----:B------:R-:W-:Y:S01]  /*9c2b0*/  PRMT R18, R26, 0x5410, R18 ;  /* 0x000054101a127816 */ /* 0x000fe20000000012 */
[----:B------:R0:W-:Y:S04]  /*9c2c0*/  STL [R1+0x230], R25 ;  /* 0x0002301901007387 */ /* 0x0001e80000100800 */
[----:B------:R-:W-:Y:S04]  /*9c2d0*/  STL [R1+0x1f0], R41 ;  /* 0x0001f02901007387 */ /* 0x000fe80000100800 */
[----:B------:R-:W4:Y:S01]  /*9c2e0*/  LDL.LU R38, [R1+0x1ec] ;  /* 0x0001ec0001267983 */ /* 0x000f220000300800 */
[----:B0-----:R-:W-:-:S03]  /*9c2f0*/  PRMT R25, R25, 0x3340, R1 ;  /* 0x0000334019197816 */ /* 0x001fc60000000001 */
[----:B------:R-:W4:Y:S04]  /*9c300*/  LDL.LU R45, [R1+0x148] ;  /* 0x00014800012d7983 */ /* 0x000f280000300800 */
[----:B------:R-:W4:Y:S04]  /*9c310*/  LDL.LU R57, [R1+0x44] ;  /* 0x0000440001397983 */ /* 0x000f280000300800 */
[----:B------:R0:W-:Y:S01]  /*9c320*/  STL [R1+0x1424], R18 ;  /* 0x0014241201007387 */ /* 0x0001e20000100800 */
[----:B------:R-:W-:Y:S02]  /*9c330*/  LOP3.LUT R26, R44, 0xffff, RZ, 0xc0, !PT ;  /* 0x0000ffff2c1a7812 */ /* 0x000fe400078ec0ff */
[----:B0-----:R-:W-:-:S02]  /*9c340*/  PRMT R18, R28, 0x5410, R25 ;  /* 0x000054101c127816 */ /* 0x001fc40000000019 */
[----:B------:R-:W-:-:S03]  /*9c350*/  LOP3.LUT R28, R3, 0xffff, RZ, 0xc0, !PT ;  /* 0x0000ffff031c7812 */ /* 0x000fc600078ec0ff */
[----:B------:R0:W-:Y:S04]  /*9c360*/  STL [R1+0xbd4], R18 ;  /* 0x000bd41201007387 */ /* 0x0001e80000100800 */
[----:B------:R-:W4:Y:S01]  /*9c370*/  LDL.LU R3, [R1+0x3a44] ;  /* 0x003a440001037983 */ /* 0x000f220000300800 */
[----:B0-----:R-:W-:-:S03]  /*9c380*/  IMAD R18, R52, UR48, RZ ;  /* 0x0000003034127c24 */ /* 0x001fc6000f8e02ff */
[----:B------:R-:W-:Y:S01]  /*9c390*/  STL [R1+0x234], R26 ;  /* 0x0002341a01007387 */ /* 0x000fe20000100800 */
[----:B------:R-:W-:Y:S01]  /*9c3a0*/  PRMT R19, R19, 0x3340, R1 ;  /* 0x0000334013137816 */ /* 0x000fe20000000001 */
[----:B------:R-:W0:Y:S02]  /*9c3b0*/  LDCU UR48, c[0x0][0x3b8] ;  /* 0x00007700ff3077ac */ /* 0x000e240008000800 */
[----:B------:R1:W-:Y:S04]  /*9c3c0*/  STL [R1+0x39f8], R52 ;  /* 0x0039f83401007387 */ /* 0x0003e80000100800 */
[----:B------:R0:W-:Y:S04]  /*9c3d0*/  STL [R1+0x188], R18 ;  /* 0x0001881201007387 */ /* 0x0001e80000100800 */
[----:B-1----:R-:W4:Y:S01]  /*9c3e0*/  LDL.LU R52, [R1+0x188] ;  /* 0x0001880001347983 */ /* 0x002f220000300800 */
[----:B------:R-:W-:-:S02]  /*9c3f0*/  PRMT R60, R27, 0x5410, R19 ;  /* 0x000054101b3c7816 */ /* 0x000fc40000000013 */
[----:B------:R-:W-:Y:S02]  /*9c400*/  LOP3.LUT R21, R21, 0xffff, RZ, 0xc0, !PT ;  /* 0x0000ffff15157812 */ /* 0x000fe400078ec0ff */
[--C-:B0-----:R-:W-:Y:S02]  /*9c410*/  PRMT R18, R28, 0x3340, R1.reuse ;  /* 0x000033401c127816 */ /* 0x101fe40000000001 */
[----:B------:R-:W-:Y:S02]  /*9c420*/  PRMT R19, R21, 0x3340, R1 ;  /* 0x0000334015137816 */ /* 0x000fe40000000001 */
[----:B--2---:R-:W-:Y:S02]  /*9c430*/  LOP3.LUT R41, R50, 0xffff, RZ, 0xc0, !PT ;  /* 0x0000ffff32297812 */ /* 0x004fe400078ec0ff */
[----:B------:R-:W2:Y:S01]  /*9c440*/  LDL.LU R50, [R1+0x3a40] ;  /* 0x003a400001327983 */ /* 0x000ea20000300800 */
[----:B---3--:R-:W-:-:S03]  /*9c450*/  LOP3.LUT R53, R53, 0xffff, RZ, 0xc0, !PT ;  /* 0x0000ffff35357812 */ /* 0x008fc600078ec0ff */
[----:B------:R-:W3:Y:S01]  /*9c460*/  LDL.LU R44, [R1+0xb8] ;  /* 0x0000b800012c7983 */ /* 0x000ee20000300800 */
[----:B------:R-:W-:Y:S02]  /*9c470*/  PRMT R26, R26, 0x3340, R41 ;  /* 0x000033401a1a7816 */ /* 0x000fe40000000029 */
[----:B----4-:R-:W-:Y:S01]  /*9c480*/  LOP3.LUT R48, R48, 0xffff, RZ, 0xc0, !PT ;  /* 0x0000ffff30307812 */ /* 0x010fe200078ec0ff */
[----:B------:R-:W-:Y:S03]  /*9c490*/  STL [R1+0x238], R41 ;  /* 0x0002382901007387 */ /* 0x000fe60000100800 */
[----:B------:R-:W-:-:S04]  /*9c4a0*/  PRMT R25, R48, 0x3340, R53 ;  /* 0x0000334030197816 */ /* 0x000fc80000000035 */
[----:B------:R-:W-:Y:S02]  /*9c4b0*/  PRMT R25, R25, 0x5410, R18 ;  /* 0x0000541019197816 */ /* 0x000fe40000000012 */
[----:B------:R-:W-:Y:S02]  /*9c4c0*/  PRMT R18, R26, 0x5410, R19 ;  /* 0x000054101a127816 */ /* 0x000fe40000000013 */
[----:B------:R-:W-:Y:S01]  /*9c4d0*/  LOP3.LUT R26, R38, 0xffff, RZ, 0xc0, !PT ;  /* 0x0000ffff261a7812 */ /* 0x000fe200078ec0ff */
[----:B------:R-:W-:Y:S01]  /*9c4e0*/  VIADD R27, R52, UR5 ;  /* 0x00000005341b7c36 */ /* 0x000fe20008000000 */
[----:B------:R-:W-:Y:S01]  /*9c4f0*/  LOP3.LUT R5, R5, 0xffff, RZ, 0xc0, !PT ;  /* 0x0000ffff05057812 */ /* 0x000fe200078ec0ff */
[----:B------:R-:W0:Y:S03]  /*9c500*/  LDCU UR5, c[0x0][0x3b8] ;  /* 0x00007700ff0577ac */ /* 0x000e260008000800 */
[----:B------:R1:W-:Y:S04]  /*9c510*/  STL [R1+0x140], R27 ;  /* 0x0001401b01007387 */ /* 0x0003e80000100800 */
[----:B------:R-:W-:Y:S01]  /*9c520*/  STL [R1+0xb48], R25 ;  /* 0x000b481901007387 */ /* 0x000fe20000100800 */
[----:B-1----:R-:W-:Y:S01]  /*9c530*/  VIADD R27, R27, UR47 ;  /* 0x0000002f1b1b7c36 */ /* 0x002fe20008000000 */
[----:B------:R-:W-:Y:S01]  /*9c540*/  LOP3.LUT R51, R51, 0xffff, RZ, 0xc0, !PT ;  /* 0x0000ffff33337812 */ /* 0x000fe200078ec0ff */
[----:B------:R-:W1:Y:S03]  /*9c550*/  LDCU UR47, c[0x0][0x3b8] ;  /* 0x00007700ff2f77ac */ /* 0x000e660008000800 */
[----:B------:R-:W-:Y:S04]  /*9c560*/  STL [R1+0xe8], R27 ;  /* 0x0000e81b01007387 */ /* 0x000fe80000100800 */
[----:B------:R4:W-:Y:S02]  /*9c570*/  STL [R1+0xc04], R18 ;  /* 0x000c041201007387 */ /* 0x0009e40000100800 */
[----:B----4-:R-:W-:Y:S01]  /*9c580*/  VIADD R18, R27, UR35 ;  /* 0x000000231b127c36 */ /* 0x010fe20008000000 */
[----:B------:R-:W-:Y:S01]  /*9c590*/  LOP3.LUT R27, R45, 0xffff, RZ, 0xc0, !PT ;  /* 0x0000ffff2d1b7812 */ /* 0x000fe200078ec0ff */
[----:B------:R-:W4:Y:S02]  /*9c5a0*/  LDCU UR35, c[0x0][0x3b8] ;  /* 0x00007700ff2377ac */ /* 0x000f240008000800 */
[----:B------:R-:W-:Y:S01]  /*9c5b0*/  VIADD R19, R18, UR19 ;  /* 0x0000001312137c36 */ /* 0x000fe20008000000 */
[----:B------:R0:W-:Y:S01]  /*9c5c0*/  STL [R1+0x88], R18 ;  /* 0x0000881201007387 */ /* 0x0001e20000100800 */
[----:B------:R-:W-:Y:S01]  /*9c5d0*/  LOP3.LUT R45, R3, 0xffff, RZ, 0xc0, !PT ;  /* 0x0000ffff032d7812 */ /* 0x000fe200078ec0ff */
[----:B------:R-:W1:Y:S02]  /*9c5e0*/  LDCU UR19, c[0x0][0x3b8] ;  /* 0x00007700ff1377ac */ /* 0x000e640008000800 */
[----:B------:R0:W-:Y:S04]  /*9c5f0*/  STL [R1+0x1ec], R26 ;  /* 0x0001ec1a01007387 */ /* 0x0001e80000100800 */
[----:B------:R1:W-:Y:S04]  /*9c600*/  STL [R1+0x1e8], R27 ;  /* 0x0001e81b01007387 */ /* 0x0003e80000100800 */
[----:B------:R1:W-:Y:S04]  /*9c610*/  STL [R1+0x6c], R19 ;  /* 0x00006c1301007387 */ /* 0x0003e80000100800 */
[----:B------:R-:W4:Y:S01]  /*9c620*/  LDL.LU R3, [R1+0x3a3c] ;  /* 0x003a3c0001037983 */ /* 0x000f220000300800 */
[----:B0-----:R-:W-:Y:S01]  /*9c630*/  LOP3.LUT R18, R57, 0xffff, RZ, 0xc0, !PT ;  /* 0x0000ffff39127812 */ /* 0x001fe200078ec0ff */
[----:B------:R-:W-:Y:S01]  /*9c640*/  VIADD R25, R19, UR36 ;  /* 0x0000002413197c36 */ /* 0x000fe20008000000 */
[----:B------:R-:W-:Y:S01]  /*9c650*/  PRMT R26, R26, 0x3340, R27 ;  /* 0x000033401a1a7816 */ /* 0x000fe2000000001b */
[----:B------:R-:W0:Y:S02]  /*9c660*/  LDCU UR36, c[0x0][0x3b8] ;  /* 0x00007700ff2477ac */ /* 0x000e240008000800 */
[----:B------:R0:W-:Y:S01]  /*9c670*/  STL [R1+0x1ac], R18 ;  /* 0x0001ac1201007387 */ /* 0x0001e20000100800 */
[----:B-1----:R-:W-:Y:S01]  /*9c680*/  VIADD R27, R25, UR49 ;  /* 0x00000031191b7c36 */ /* 0x002fe20008000000 */
[----:B------:R-:W-:Y:S01]  /*9c690*/  PRMT R19, R18, 0x3340, R1 ;  /* 0x0000334012137816 */ /* 0x000fe20000000001 */
[----:B------:R-:W1:Y:S01]  /*9c6a0*/  LDCU UR49, c[0x0][0x398] ;  /* 0x00007300ff3177ac */ /* 0x000e620008000800 */
[----:B------:R-:W-:Y:S01]  /*9c6b0*/  STL [R1+0x5c], R25 ;  /* 0x00005c1901007387 */ /* 0x000fe20000100800 */
[----:B------:R-:W-:Y:S01]  /*9c6c0*/  VIADD R57, R27, UR34 ;  /* 0x000000221b397c36 */ /* 0x000fe20008000000 */
[----:B------:R-:W-:Y:S01]  /*9c6d0*/  PRMT R19, R26, 0x5410, R19 ;  /* 0x000054101a137816 */ /* 0x000fe20000000013 */
[----:B------:R-:W1:Y:S01]  /*9c6e0*/  LDCU UR34, c[0x0][0x3b8] ;  /* 0x00007700ff2277ac */ /* 0x000e620008000800 */
[----:B0-----:R-:W-:Y:S01]  /*9c6f0*/  PRMT R18, R5, 0x3340, R1 ;  /* 0x0000334005127816 */ /* 0x001fe20000000001 */
[----:B------:R-:W-:Y:S04]  /*9c700*/  STL [R1+0x58], R27 ;  /* 0x0000581b01007387 */ /* 0x000fe80000100800 */
[----:B------:R0:W-:Y:S02]  /*9c710*/  STL [R1+0x1418], R19 ;  /* 0x0014181301007387 */ /* 0x0001e40000100800 */
[----:B0-----:R-:W-:-:S02]  /*9c720*/  SHF.R.U32.HI R19, RZ, 0x8, R17 ;  /* 0x00000008ff137819 */ /* 0x001fc40000011611 */
[----:B------:R-:W-:Y:S02]  /*9c730*/  PRMT R17, R51, 0x3340, R1 ;  /* 0x0000334033117816 */ /* 0x000fe40000000001 */
[----:B------:R-:W-:Y:S02]  /*9c740*/  SHF.R.U32.HI R15, RZ, 0x8, R15 ;  /* 0x00000008ff0f7819 */ /* 0x000fe4000001160f */
[----:B------:R-:W-:Y:S02]  /*9c750*/  SHF.R.U32.HI R16, RZ, 0x8, R16 ;  /* 0x00000008ff107819 */ /* 0x000fe40000011610 */
[----:B------:R-:W-:Y:S02]  /*9c760*/  SHF.R.U32.HI R14, RZ, 0x8, R14 ;  /* 0x00000008ff0e7819 */ /* 0x000fe4000001160e */
[----:B------:R-:W-:Y:S02]  /*9c770*/  LOP3.LUT R15, R15, 0xffff, RZ, 0xc0, !PT ;  /* 0x0000ffff0f0f7812 */ /* 0x000fe400078ec0ff */
[----:B------:R-:W-:-:S02]  /*9c780*/  LOP3.LUT R16, R16, 0xffff, RZ, 0xc0, !PT ;  /* 0x0000ffff10107812 */ /* 0x000fc400078ec0ff */
[----:B------:R-:W-:Y:S02]  /*9c790*/  LOP3.LUT R14, R14, 0xffff, RZ, 0xc0, !PT ;  /* 0x0000ffff0e0e7812 */ /* 0x000fe400078ec0ff */
[----:B------:R-:W-:-:S04]  /*9c7a0*/  SHF.R.U32.HI R12, RZ, 0x8, R12 ;  /* 0x00000008ff0c7819 */ /* 0x000fc8000001160c */
[----:B------:R-:W-:Y:S02]  /*9c7b0*/  LOP3.LUT R12, R12, 0xffff, RZ, 0xc0, !PT ;  /* 0x0000ffff0c0c7812 */ /* 0x000fe400078ec0ff */
[----:B--2---:R-:W-:-:S04]  /*9c7c0*/  LOP3.LUT R50, R50, 0xffff, RZ, 0xc0, !PT ;  /* 0x0000ffff32327812 */ /* 0x004fc800078ec0ff */
[----:B------:R-:W-:-:S04]  /*9c7d0*/  PRMT R25, R50, 0x3340, R45 ;  /* 0x0000334032197816 */ /* 0x000fc8000000002d */
[----:B------:R-:W-:-:S05]  /*9c7e0*/  PRMT R18, R25, 0x5410, R18 ;  /* 0x0000541019127816 */ /* 0x000fca0000000012 */
[----:B------:R3:W-:Y:S02]  /*9c7f0*/  STL [R1+0x1414], R18 ;  /* 0x0014141201007387 */ /* 0x0007e40000100800 */
[----:B---3--:R-:W-:Y:S01]  /*9c800*/  LOP3.LUT R18, R44, 0xffff, RZ, 0xc0, !PT ;  /* 0x0000ffff2c127812 */ /* 0x008fe200078ec0ff */
[----:B------:R-:W-:Y:S01]  /*9c810*/  IMAD.MOV.U32 R44, RZ, RZ, R59 ;  /* 0x000000ffff2c7224 */ /* 0x000fe200078e003b */
[----:B------:R-:W-:Y:S02]  /*9c820*/  PRMT R59, R15, 0x3340, R16 ;  /* 0x000033400f3b7816 */ /* 0x000fe40000000010 */
[----:B------:R-:W-:Y:S02]  /*9c830*/  PRMT R15, R14, 0x3340, R1 ;  /* 0x000033400e0f7816 */ /* 0x000fe40000000001 */
[----:B------:R-:W-:Y:S02]  /*9c840*/  SHF.R.U32.HI R14, RZ, 0x8, R13 ;  /* 0x00000008ff0e7819 */ /* 0x000fe4000001160d */
[----:B------:R-:W-:-:S02]  /*9c850*/  SHF.R.U32.HI R13, RZ, 0x8, R11 ;  /* 0x00000008ff0d7819 */ /* 0x000fc4000001160b */
[----:B------:R-:W-:Y:S02]  /*9c860*/  LOP3.LUT R11, R14, 0xffff, RZ, 0xc0, !PT ;  /* 0x0000ffff0e0b7812 */ /* 0x000fe400078ec0ff */
[----:B------:R-:W-:Y:S02]  /*9c870*/  LOP3.LUT R13, R13, 0xffff, RZ, 0xc0, !PT ;  /* 0x0000ffff0d0d7812 */ /* 0x000fe400078ec0ff */
[----:B------:R-:W-:Y:S02]  /*9c880*/  PRMT R12, R11, 0x3340, R12 ;  /* 0x000033400b0c7816 */ /* 0x000fe4000000000c */
[----:B------:R-:W-:Y:S01]  /*9c890*/  PRMT R11, R13, 0x3340, R1 ;  /* 0x000033400d0b7816 */ /* 0x000fe20000000001 */
[----:B------:R-:W-:Y:S02]  /*9c8a0*/  IMAD.MOV.U32 R38, RZ, RZ, R44 ;  /* 0x000000ffff267224 */ /* 0x000fe400078e002c */
[----:B------:R-:W-:Y:S01]  /*9c8b0*/  IMAD.MOV.U32 R44, RZ, RZ, R36 ;  /* 0x000000ffff2c7224 */ /* 0x000fe200078e0024 */
[----:B----4-:R-:W-:Y:S01]  /*9c8c0*/  LOP3.LUT R26, R3, 0xffff, RZ, 0xc0, !PT ;  /* 0x0000ffff031a7812 */ /* 0x010fe200078ec0ff */
[----:B------:R-:W-:Y:S01]  /*9c8d0*/  VIADD R3, R57, UR46 ;  /* 0x0000002e39037c36 */ /* 0x000fe20008000000 */
[----:B------:R-:W-:Y:S01]  /*9c8e0*/  SHF.R.U32.HI R31, RZ, 0x8, R31 ;  /* 0x00000008ff1f7819 */ /* 0x000fe2000001161f */
[----:B------:R-:W0:Y:S02]  /*9c8f0*/  LDCU UR46, c[0x0][0x3b8] ;  /* 0x00007700ff2e77ac */ /* 0x000e240008000800 */
[----:B------:R-:W-:Y:S04]  /*9c900*/  STL [R1+0x264], R26 ;  /* 0x0002641a01007387 */ /* 0x000fe80000100800 */
[----:B------:R2:W-:Y:S04]  /*9c910*/  STL [R1+0x50], R3 ;  /* 0x0000500301007387 */ /* 0x0005e80000100800 */
[----:B------:R3:W-:Y:S01]  /*9c920*/  STL [R1+0x268], R18 ;  /* 0x0002681201007387 */ /* 0x0007e20000100800 */
[----:B--2---:R-:W-:Y:S01]  /*9c930*/  VIADD R3, R3, UR50 ;  /* 0x0000003203037c36 */ /* 0x004fe20008000000 */
[----:B------:R-:W-:Y:S01]  /*9c940*/  SHF.R.U32.HI R30, RZ, 0x8, R30 ;  /* 0x00000008ff1e7819 */ /* 0x000fe2000001161e */
[----:B------:R-:W2:Y:S01]  /*9c950*/  LDCU UR50, c[0x0][0x398] ;  /* 0x00007300ff3277ac */ /* 0x000ea20008000800 */
[----:B---3--:R-:W-:Y:S01]  /*9c960*/  PRMT R18, R26, 0x3340, R18 ;  /* 0x000033401a127816 */ /* 0x008fe20000000012 */
[----:B------:R-:W-:Y:S01]  /*9c970*/  VIADD R25, R3, UR28 ;  /* 0x0000001c03197c36 */ /* 0x000fe20008000000 */
[----:B------:R-:W-:Y:S01]  /*9c980*/  STL [R1+0x4c], R3 ;  /* 0x00004c0301007387 */ /* 0x000fe20000100800 */
[----:B------:R-:W-:Y:S01]  /*9c990*/  SHF.R.U32.HI R10, RZ, 0x8, R10 ;  /* 0x00000008ff0a7819 */ /* 0x000fe2000001160a */
[----:B------:R-:W3:Y:S01]  /*9c9a0*/  LDCU UR28, c[0x0][0x3b8] ;  /* 0x00007700ff1c77ac */ /* 0x000ee20008000800 */
[----:B------:R-:W-:Y:S01]  /*9c9b0*/  PRMT R17, R18, 0x5410, R17 ;  /* 0x0000541012117816 */ /* 0x000fe20000000011 */
[----:B------:R4:W-:Y:S04]  /*9c9c0*/  STL [R1+0x48], R25 ;  /* 0x0000481901007387 */ /* 0x0009e80000100800 */
[----:B------:R0:W-:Y:S01]  /*9c9d0*/  STL [R1+0x1410], R17 ;  /* 0x0014101101007387 */ /* 0x0001e20000100800 */
[----:B----4-:R-:W-:Y:S01]  /*9c9e0*/  VIADD R25, R25, UR27 ;  /* 0x0000001b19197c36 */ /* 0x010fe20008000000 */
[----:B------:R-:W-:Y:S01]  /*9c9f0*/  LOP3.LUT R31, R31, 0xffff, RZ, 0xc0, !PT ;  /* 0x0000ffff1f1f7812 */ /* 0x000fe200078ec0ff */
[----:B------:R-:W4:Y:S02]  /*9ca00*/  LDCU UR27, c[0x0][0x3b8] ;  /* 0x00007700ff1b77ac */ /* 0x000f240008000800 */
[----:B0-----:R-:W-:Y:S01]  /*9ca10*/  VIADD R17, R25, UR26 ;  /* 0x0000001a19117c36 */ /* 0x001fe20008000000 */
[----:B------:R-:W-:Y:S01]  /*9ca20*/  STL [R1+0x44], R25 ;  /* 0x0000441901007387 */ /* 0x000fe20000100800 */
[----:B------:R-:W-:Y:S01]  /*9ca30*/  LOP3.LUT R30, R30, 0xffff, RZ, 0xc0, !PT ;  /* 0x0000ffff1e1e7812 */ /* 0x000fe200078ec0ff */
[----:B------:R-:W0:Y:S02]  /*9ca40*/  LDCU UR26, c[0x0][0x3b8] ;  /* 0x00007700ff1a77ac */ /* 0x000e240008000800 */
[----:B------:R1:W-:Y:S02]  /*9ca50*/  STL [R1+0x40], R17 ;  /* 0x0000401101007387 */ /* 0x0003e40000100800 */
[----:B-1----:R-:W-:Y:S01]  /*9ca60*/  VIADD R17, R17, UR29 ;  /* 0x0000001d11117c36 */ /* 0x002fe20008000000 */
[----:B------:R-:W-:Y:S01]  /*9ca70*/  LOP3.LUT R10, R10, 0xffff, RZ, 0xc0, !PT ;  /* 0x0000ffff0a0a7812 */ /* 0x000fe200078ec0ff */
[----:B------:R-:W1:Y:S03]  /*9ca80*/  LDCU UR29, c[0x0][0x3b8] ;  /* 0x00007700ff1d77ac */ /* 0x000e660008000800 */
[----:B------:R0:W-:Y:S04]  /*9ca90*/  STL [R1+0x3c], R17 ;  /* 0x00003c1101007387 */ /* 0x0001e80000100800 */
[----:B------:R2:W-:Y:S01]  /*9caa0*/  STL [R1+0x1188], R15 ;  /* 0x0011880f01007387 */ /* 0x0005e20000100800 */
[----:B0-----:R-:W-:Y:S01]  /*9cab0*/  VIADD R17, R17, UR45 ;  /* 0x0000002d11117c36 */ /* 0x001fe20008000000 */
[----:B------:R-:W-:Y:S01]  /*9cac0*/  PRMT R10, R10, 0x3340, R1 ;  /* 0x000033400a0a7816 */ /* 0x000fe20000000001 */
[----:B------:R-:W0:Y:S02]  /*9cad0*/  LDCU UR45, c[0x0][0x3b8] ;  /* 0x00007700ff2d77ac */ /* 0x000e240008000800 */
[----:B--2---:R-:W-:Y:S01]  /*9cae0*/  VIADD R15, R17, UR33 ;  /* 0x00000021110f7c36 */ /* 0x004fe20008000000 */
[----:B------:R-:W-:Y:S01]  /*9caf0*/  STL [R1+0x38], R17 ;  /* 0x0000381101007387 */ /* 0x000fe20000100800 */
[----:B------:R-:W-:Y:S01]  /*9cb00*/  SHF.R.U32.HI R0, RZ, 0x8, R0 ;  /* 0x00000008ff007819 */ /* 0x000fe20000011600 */
[----:B------:R-:W2:Y:S02]  /*9cb10*/  LDCU UR33, c[0x0][0x3b8] ;  /* 0x00007700ff2177ac */ /* 0x000ea40008000800 */
[----:B------:R1:W-:Y:S02]  /*9cb20*/  STL [R1+0x34], R15 ;  /* 0x0000340f01007387 */ /* 0x0003e40000100800 */
[----:B-1----:R-:W-:Y:S01]  /*9cb30*/  VIADD R15, R15, UR51 ;  /* 0x000000330f0f7c36 */ /* 0x002fe20008000000 */
[----:B------:R-:W-:Y:S01]  /*9cb40*/  SHF.R.U32.HI R9, RZ, 0x8, R9 ;  /* 0x00000008ff097819 */ /* 0x000fe20000011609 */
[----:B------:R-:W1:Y:S02]  /*9cb50*/  LDCU UR51, c[0x0][0x398] ;  /* 0x00007300ff3377ac */ /* 0x000e640008000800 */
[----:B------:R-:W-:Y:S01]  /*9cb60*/  VIADD R14, R15, UR32 ;  /* 0x000000200f0e7c36 */ /* 0x000fe20008000000 */
[----:B------:R-:W-:Y:S01]  /*9cb70*/  STL [R1+0x30], R15 ;  /* 0x0000300f01007387 */ /* 0x000fe20000100800 */
[----:B------:R-:W-:Y:S01]  /*9cb80*/  SHF.R.U32.HI R32, RZ, 0x8, R32 ;  /* 0x00000008ff207819 */ /* 0x000fe20000011620 */
[----:B------:R-:W0:Y:S02]  /*9cb90*/  LDCU UR32, c[0x0][0x3b8] ;  /* 0x00007700ff2077ac */ /* 0x000e240008000800 */
[----:B------:R-:W-:Y:S04]  /*9cba0*/  STL [R1+0x1298], R12 ;  /* 0x0012980c01007387 */ /* 0x000fe80000100800 */
[----:B------:R-:W-:Y:S04]  /*9cbb0*/  STL [R1+0x2c], R14 ;  /* 0x00002c0e01007387 */ /* 0x000fe80000100800 */
[----:B------:R0:W-:Y:S04]  /*9cbc0*/  STL [R1+0x1184], R11 ;  /* 0x0011840b01007387 */ /* 0x0001e80000100800 */
[----:B------:R-:W2:Y:S01]  /*9cbd0*/  LDL.LU R36, [R1+0x60] ;  /* 0x0000600001247983 */ /* 0x000ea20000300800 */
[----:B0-----:R-:W-:Y:S01]  /*9cbe0*/  VIADD R11, R14, UR44 ;  /* 0x0000002c0e0b7c36 */ /* 0x001fe20008000000 */
[----:B------:R-:W-:Y:S01]  /*9cbf0*/  PRMT R12, R31, 0x3340, R30 ;  /* 0x000033401f0c7816 */ /* 0x000fe2000000001e */
[----:B------:R-:W0:Y:S03]  /*9cc00*/  LDCU UR44, c[0x0][0x3b8] ;  /* 0x00007700ff2c77ac */ /* 0x000e260008000800 */
[----:B------:R1:W-:Y:S02]  /*9cc10*/  STL [R1+0x28], R11 ;  /* 0x0000280b01007387 */ /* 0x0003e40000100800 */
[----:B-1----:R-:W-:Y:S01]  /*9cc20*/  VIADD R11, R11, UR37 ;  /* 0x000000250b0b7c36 */ /* 0x002fe20008000000 */
[----:B------:R-:W-:Y:S01]  /*9cc30*/  LOP3.LUT R0, R0, 0xffff, RZ, 0xc0, !PT ;  /* 0x0000ffff00007812 */ /* 0x000fe200078ec0ff */
[----:B------:R-:W1:Y:S03]  /*9cc40*/  LDCU UR37, c[0x0][0x3b8] ;  /* 0x00007700ff2577ac */ /* 0x000e660008000800 */
[----:B------:R0:W-:Y:S02]  /*9cc50*/  STL [R1+0x24], R11 ;  /* 0x0000240b01007387 */ /* 0x0001e40000100800 */
[----:B0-----:R-:W-:Y:S01]  /*9cc60*/  VIADD R11, R11, UR23 ;  /* 0x000000170b0b7c36 */ /* 0x001fe20008000000 */
[----:B------:R-:W-:Y:S01]  /*9cc70*/  LOP3.LUT R9, R9, 0xffff, RZ, 0xc0, !PT ;  /* 0x0000ffff09097812 */ /* 0x000fe200078ec0ff */
[----:B------:R-:W0:Y:S03]  /*9cc80*/  LDCU UR23, c[0x0][0x3b8] ;  /* 0x00007700ff1777ac */ /* 0x000e260008000800 */
[----:B------:R1:W-:Y:S04]  /*9cc90*/  STL [R1+0x20], R11 ;  /* 0x0000200b01007387 */ /* 0x0003e80000100800 */
[----:B------:R-:W-:Y:S04]  /*9cca0*/  STL [R1+0x128c], R12 ;  /* 0x00128c0c01007387 */ /* 0x000fe80000100800 */
[----:B------:R0:W-:Y:S04]  /*9ccb0*/  STL [R1+0x10f0], R10 ;  /* 0x0010f00a01007387 */ /* 0x0001e80000100800 */
[----:B------:R-:W3:Y:S01]  /*9ccc0*/  LDL.LU R61, [R1+0x64] ;  /* 0x00006400013d7983 */ /* 0x000ee20000300800 */
[----:B-1----:R-:W-:Y:S01]  /*9ccd0*/  VIADD R11, R11, UR43 ;  /* 0x0000002b0b0b7c36 */ /* 0x002fe20008000000 */
[----:B------:R-:W-:Y:S01]  /*9cce0*/  LOP3.LUT R32, R32, 0xffff, RZ, 0xc0, !PT ;  /* 0x0000ffff20207812 */ /* 0x000fe200078ec0ff */
[----:B------:R-:W1:Y:S02]  /*9ccf0*/  LDCU UR43, c[0x0][0x3b8] ;  /* 0x00007700ff2b77ac */ /* 0x000e640008000800 */
[----:B0-----:R-:W-:Y:S01]  /*9cd00*/  VIADD R10, R11, UR21 ;  /* 0x000000150b0a7c36 */ /* 0x001fe20008000000 */
[----:B------:R-:W-:Y:S01]  /*9cd10*/  STL [R1+0x1c], R11 ;  /* 0x00001c0b01007387 */ /* 0x000fe20000100800 */
[----:B------:R-:W-:Y:S01]  /*9cd20*/  PRMT R0, R0, 0x3340, R9 ;  /* 0x0000334000007816 */ /* 0x000fe20000000009 */
[----:B------:R-:W0:Y:S02]  /*9cd30*/  LDCU UR21, c[0x0][0x3b8] ;  /* 0x00007700ff1577ac */ /* 0x000e240008000800 */
[----:B------:R1:W-:Y:S01]  /*9cd40*/  STL [R1+0x18], R10 ;  /* 0x0000180a01007387 */ /* 0x0003e20000100800 */
[----:B------:R-:W-:Y:S01]  /*9cd50*/  PRMT R9, R32, 0x3340, R1 ;  /* 0x0000334020097816 */ /* 0x000fe20000000001 */
[----:B-1----:R-:W-:Y:S01]  /*9cd60*/  VIADD R10, R10, UR52 ;  /* 0x000000340a0a7c36 */ /* 0x002fe20008000000 */
[----:B------:R-:W-:Y:S01]  /*9cd70*/  LOP3.LUT R19, R19, 0xffff, RZ, 0xc0, !PT ;  /* 0x0000ffff13137812 */ /* 0x000fe200078ec0ff */
[----:B------:R-:W1:Y:S03]  /*9cd80*/  LDCU UR52, c[0x0][0x398] ;  /* 0x00007300ff3477ac */ /* 0x000e660008000800 */
[----:B------:R0:W-:Y:S04]  /*9cd90*/  STL [R1+0x14], R10 ;  /* 0x0000140a01007387 */ /* 0x0001e80000100800 */
[----:B------:R1:W-:Y:S01]  /*9cda0*/  STL [R1+0x1274], R0 ;  /* 0x0012740001007387 */ /* 0x0003e20000100800 */
[----:B0-----:R-:W-:-:S03]  /*9cdb0*/  VIADD R10, R10, UR18 ;  /* 0x000000120a0a7c36 */ /* 0x001fc60008000000 */
[----:B------:R-:W-:Y:S01]  /*9cdc0*/  STL [R1+0x1104], R9 ;  /* 0x0011040901007387 */ /* 0x000fe20000100800 */
[----:B------:R-:W-:Y:S01]  /*9cdd0*/  PRMT R3, R19, 0x3340, R1 ;  /* 0x0000334013037816 */ /* 0x000fe20000000001 */
[----:B------:R-:W0:Y:S01]  /*9cde0*/  LDCU UR18, c[0x0][0x3b8] ;  /* 0x00007700ff1277ac */ /* 0x000e220008000800 */
[----:B------:R-:W-:Y:S01]  /*9cdf0*/  VIADD R11, R10, UR42 ;  /* 0x0000002a0a0b7c36 */ /* 0x000fe20008000000 */
[----:B------:R-:W-:Y:S01]  /*9ce00*/  STL [R1+0x10], R10 ;  /* 0x0000100a01007387 */ /* 0x000fe20000100800 */
[----:B-1----:R-:W-:Y:S01]  /*9ce10*/  SHF.R.U32.HI R0, RZ, 0x8, R39 ;  /* 0x00000008ff007819 */ /* 0x002fe20000011627 */
[----:B------:R-:W1:Y:S02]  /*9ce20*/  LDCU UR42, c[0x0][0x3b8] ;  /* 0x00007700ff2a77ac */ /* 0x000e640008000800 */
[----:B------:R4:W-:Y:S04]  /*9ce30*/  STL [R1+0xc], R11 ;  /* 0x00000c0b01007387 */ /* 0x0009e80000100800 */
[----:B------:R-:W3:Y:S04]  /*9ce40*/  LDL.LU R26, [R1+0x1d4] ;  /* 0x0001d400011a7983 */ /* 0x000ee80000300800 */
[----:B------:R-:W3:Y:S01]  /*9ce50*/  LDL.LU R27, [R1+0x124] ;  /* 0x00012400011b7983 */ /* 0x000ee20000300800 */
[----:B----4-:R-:W-:Y:S01]  /*9ce60*/  VIADD R11, R11, UR17 ;  /* 0x000000110b0b7c36 */ /* 0x010fe20008000000 */
[----:B--2---:R-:W-:-:S04]  /*9ce70*/  SHF.R.U32.HI R9, RZ, 0x8, R36 ;  /* 0x00000008ff097819 */ /* 0x004fc80000011624 */
[----:B------:R2:W-:Y:S01]  /*9ce80*/  STL [R1+0x8], R11 ;  /* 0x0000080b01007387 */ /* 0x0005e20000100800 */
[----:B------:R-:W-:Y:S02]  /*9ce90*/  SHF.R.U32.HI R10, RZ, 0x8, R8 ;  /* 0x00000008ff0a7819 */ /* 0x000fe40000011608 */
[----:B------:R-:W-:Y:S01]  /*9cea0*/  SHF.R.U32.HI R12, RZ, 0x8, R54 ;  /* 0x00000008ff0c7819 */ /* 0x000fe20000011636 */
[----:B------:R-:W4:Y:S01]  /*9ceb0*/  LDL.LU R36, [R1+0x70] ;  /* 0x0000700001247983 */ /* 0x000f220000300800 */
[----:B------:R-:W-:Y:S01]  /*9cec0*/  LOP3.LUT R0, R0, 0xffff, RZ, 0xc0, !PT ;  /* 0x0000ffff00007812 */ /* 0x000fe200078ec0ff */
[----:B------:R-:W-:Y:S01]  /*9ced0*/  IMAD.MOV.U32 R39, RZ, RZ, R28 ;  /* 0x000000ffff277224 */ /* 0x000fe200078e001c */
[----:B------:R-:W-:Y:S01]  /*9cee0*/  LOP3.LUT R8, R9, 0xffff, RZ, 0xc0, !PT ;  /* 0x0000ffff09087812 */ /* 0x000fe200078ec0ff */
[----:B------:R-:W0:Y:S01]  /*9cef0*/  LDCU UR17, c[0x0][0x3b8] ;  /* 0x00007700ff1177ac */ /* 0x000e220008000800 */
[----:B------:R-:W-:Y:S02]  /*9cf00*/  LOP3.LUT R10, R10, 0xffff, RZ, 0xc0, !PT ;  /* 0x0000ffff0a0a7812 */ /* 0x000fe400078ec0ff */
[----:B------:R-:W-:-:S02]  /*9cf10*/  PRMT R8, R0, 0x3340, R8 ;  /* 0x0000334000087816 */ /* 0x000fc40000000008 */
[----:B------:R-:W-:Y:S01]  /*9cf20*/  PRMT R0, R10, 0x3340, R1 ;  /* 0x000033400a007816 */ /* 0x000fe20000000001 */
[----:B------:R-:W-:Y:S02]  /*9cf30*/  VIADD R19, R11, UR31 ;  /* 0x0000001f0b137c36 */ /* 0x000fe40008000000 */
[----:B------:R-:W-:Y:S01]  /*9cf40*/  STL [R1+0x1280], R8 ;  /* 0x0012800801007387 */ /* 0x000fe20000100800 */
[----:B--2---:R-:W-:Y:S01]  /*9cf50*/  SHF.R.U32.HI R11, RZ, 0x8, R34 ;  /* 0x00000008ff0b7819 */ /* 0x004fe20000011622 */
[----:B------:R-:W2:Y:S02]  /*9cf60*/  LDCU UR31, c[0x0][0x3b8] ;  /* 0x00007700ff1f77ac */ /* 0x000ea40008000800 */
[----:B------:R0:W-:Y:S01]  /*9cf70*/  STL [R1+0x1210], R0 ;  /* 0x0012100001007387 */ /* 0x0001e20000100800 */
[----:B------:R-:W-:Y:S01]  /*9cf80*/  SHF.R.U32.HI R10, RZ, 0x8, R37 ;  /* 0x00000008ff0a7819 */ /* 0x000fe20000011625 */
[----:B0-----:R-:W-:-:S03]  /*9cf90*/  VIADD R0, R19, UR4 ;  /* 0x0000000413007c36 */ /* 0x001fc60008000000 */
[----:B------:R-:W-:Y:S01]  /*9cfa0*/  LOP3.LUT R10, R10, 0xffff, RZ, 0xc0, !PT ;  /* 0x0000ffff0a0a7812 */ /* 0x000fe200078ec0ff */
[----:B------:R-:W0:Y:S01]  /*9cfb0*/  LDCU UR4, c[0x0][0x3b8] ;  /* 0x00007700ff0477ac */ /* 0x000e220008000800 */
[----:B------:R-:W-:Y:S01]  /*9cfc0*/  IMAD.MOV.U32 R34, RZ, RZ, R0 ;  /* 0x000000ffff227224 */ /* 0x000fe200078e0000 */
[----:B------:R-:W-:-:S03]  /*9cfd0*/  LOP3.LUT R11, R11, 0xffff, RZ, 0xc0, !PT ;  /* 0x0000ffff0b0b7812 */ /* 0x000fc600078ec0ff */
[----:B------:R-:W-:Y:S01]  /*9cfe0*/  VIADD R0, R34, UR38 ;  /* 0x0000002622007c36 */ /* 0x000fe20008000000 */
[----:B------:R-:W0:Y:S01]  /*9cff0*/  LDCU UR38, c[0x0][0x3b8] ;  /* 0x00007700ff2677ac */ /* 0x000e220008000800 */
[----:B---3--:R-:W-:-:S05]  /*9d000*/  LOP3.LUT R8, R61, 0xffff, RZ, 0xc0, !PT ;  /* 0x0000ffff3d087812 */ /* 0x008fca00078ec0ff */
[----:B------:R3:W-:Y:S04]  /*9d010*/  STL [R1+0x143c], R8 ;  /* 0x00143c0801007387 */ /* 0x0007e80000100800 */
[----:B------:R-:W2:Y:S04]  /*9d020*/  LDL.LU R25, [R1+0x80] ;  /* 0x0000800001197983 */ /* 0x000ea80000300800 */
[----:B------:R-:W2:Y:S01]  /*9d030*/  LDL.LU R41, [R1+0x84] ;  /* 0x0000840001297983 */ /* 0x000ea20000300800 */
[----:B------:R-:W-:Y:S01]  /*9d040*/  SHF.R.U32.HI R9, RZ, 0x8, R8 ;  /* 0x00000008ff097819 */ /* 0x000fe20000011608 */
[----:B---3--:R-:W-:Y:S01]  /*9d050*/  VIADD R8, R0, UR53 ;  /* 0x0000003500087c36 */ /* 0x008fe20008000000 */
[----:B------:R-:W3:Y:S01]  /*9d060*/  LDCU UR53, c[0x0][0x398] ;  /* 0x00007300ff3577ac */ /* 0x000ee20008000800 */
[----:B------:R0:W-:Y:S01]  /*9d070*/  STL [R1+0x39cc], R0 ;  /* 0x0039cc0001007387 */ /* 0x0001e20000100800 */
[----:B------:R-:W-:-:S03]  /*9d080*/  LOP3.LUT R9, R9, 0xffff, RZ, 0xc0, !PT ;  /* 0x0000ffff09097812 */ /* 0x000fc600078ec0ff */
[----:B------:R-:W-:Y:S01]  /*9d090*/  STL [R1+0x39c8], R8 ;  /* 0x0039c80801007387 */ /* 0x000fe20000100800 */
[----:B0-----:R-:W-:-:S05]  /*9d0a0*/  PRMT R0, R10, 0x3340, R11 ;  /* 0x000033400a007816 */ /* 0x001fca000000000b */
[----:B------:R0:W-:Y:S02]  /*9d0b0*/  STL [R1+0x12d0], R0 ;  /* 0x0012d00001007387 */ /* 0x0001e40000100800 */
[----:B0-----:R-:W-:-:S05]  /*9d0c0*/  PRMT R0, R9, 0x3340, R1 ;  /* 0x0000334009007816 */ /* 0x001fca0000000001 */
[----:B------:R0:W-:Y:S01]  /*9d0d0*/  STL [R1+0x1208], R0 ;  /* 0x0012080001007387 */ /* 0x0001e20000100800 */
[----:B------:R-:W-:-:S03]  /*9d0e0*/  LOP3.LUT R9, R26, 0xffff, RZ, 0xc0, !PT ;  /* 0x0000ffff1a097812 */ /* 0x000fc600078ec0ff */
[----:B------:R-:W3:Y:S01]  /*9d0f0*/  LDL.LU R26, [R1+0x74] ;  /* 0x00007400011a7983 */ /* 0x000ee20000300800 */
[----:B------:R-:W-:Y:S02]  /*9d100*/  LOP3.LUT R10, R27, 0xffff, RZ, 0xc0, !PT ;  /* 0x0000ffff1b0a7812 */ /* 0x000fe400078ec0ff */
[----:B------:R-:W-:Y:S02]  /*9d110*/  SHF.R.U32.HI R11, RZ, 0x8, R9 ;  /* 0x00000008ff0b7819 */ /* 0x000fe40000011609 */
[--C-:B0-----:R-:W-:Y:S02]  /*9d120*/  PRMT R0, R9, 0x3340, R10.reuse ;  /* 0x0000334009007816 */ /* 0x101fe4000000000a */
[----:B------:R-:W-:Y:S02]  /*9d130*/  SHF.R.U32.HI R9, RZ, 0x8, R10 ;  /* 0x00000008ff097819 */ /* 0x000fe4000001160a */
[----:B------:R-:W-:Y:S02]  /*9d140*/  LOP3.LUT R11, R11, 0xffff, RZ, 0xc0, !PT ;  /* 0x0000ffff0b0b7812 */ /* 0x000fe400078ec0ff */
[----:B------:R-:W-:Y:S01]  /*9d150*/  LOP3.LUT R9, R9, 0xffff, RZ, 0xc0, !PT ;  /* 0x0000ffff09097812 */ /* 0x000fe200078ec0ff */
[----:B------:R-:W-:Y:S01]  /*9d160*/  VIADD R61, R8, UR39 ;  /* 0x00000027083d7c36 */ /* 0x000fe20008000000 */
[----:B------:R0:W-:Y:S01]  /*9d170*/  STL [R1+0x1420], R0 ;  /* 0x0014200001007387 */ /* 0x0001e20000100800 */
[----:B------:R-:W0:Y:S01]  /*9d180*/  LDCU UR39, c[0x0][0x3b8] ;  /* 0x00007700ff2777ac */ /* 0x000e220008000800 */
[----:B------:R-:W-:-:S05]  /*9d190*/  PRMT R8, R11, 0x3340, R9 ;  /* 0x000033400b087816 */ /* 0x000fca0000000009 */
[----:B------:R0:W-:Y:S01]  /*9d1a0*/  STL [R1+0x12bc], R8 ;  /* 0x0012bc0801007387 */ /* 0x0001e20000100800 */
[----:B----4-:R-:W-:-:S04]  /*9d1b0*/  SHF.R.U32.HI R10, RZ, 0x8, R36 ;  /* 0x00000008ff0a7819 */ /* 0x010fc80000011624 */
[----:B------:R-:W-:-:S04]  /*9d1c0*/  LOP3.LUT R10, R10, 0xffff, RZ, 0xc0, !PT ;  /* 0x0000ffff0a0a7812 */ /* 0x000fc800078ec0ff */
[----:B0-----:R-:W-:-:S05]  /*9d1d0*/  PRMT R0, R10, 0x3340, R1 ;  /* 0x000033400a007816 */ /* 0x001fca0000000001 */
[----:B------:R0:W-:Y:S04]  /*9d1e0*/  STL [R1+0x120c], R0 ;  /* 0x00120c0001007387 */ /* 0x0001e80000100800 */
[----:B------:R-:W4:Y:S01]  /*9d1f0*/  LDL.LU R18, [R1+0xa0] ;  /* 0x0000a00001127983 */ /* 0x000f220000300800 */
[----:B------:R-:W-:Y:S01]  /*9d200*/  VIADD R15, R61, UR16 ;  /* 0x000000103d0f7c36 */ /* 0x000fe20008000000 */
[----:B------:R-:W-:Y:S01]  /*9d210*/  SHF.R.U32.HI R11, RZ, 0x8, R29 ;  /* 0x00000008ff0b7819 */ /* 0x000fe2000001161d */
[----:B------:R-:W0:Y:S01]  /*9d220*/  LDCU UR16, c[0x0][0x3b8] ;  /* 0x00007700ff1077ac */ /* 0x000e220008000800 */
[----:B------:R-:W4:Y:S01]  /*9d230*/  LDL.LU R17, [R1+0xa4] ;  /* 0x0000a40001117983 */ /* 0x000f220000300800 */
[----:B------:R-:W-:Y:S01]  /*9d240*/  VIADD R16, R15, UR30 ;  /* 0x0000001e0f107c36 */ /* 0x000fe20008000000 */
[----:B------:R-:W-:Y:S01]  /*9d250*/  LOP3.LUT R11, R11, 0xffff, RZ, 0xc0, !PT ;  /* 0x0000ffff0b0b7812 */ /* 0x000fe200078ec0ff */
[----:B------:R-:W0:Y:S02]  /*9d260*/  LDCU UR30, c[0x0][0x3b8] ;  /* 0x00007700ff1e77ac */ /* 0x000e240008000800 */
[----:B------:R-:W-:Y:S01]  /*9d270*/  VIADD R37, R16, UR54 ;  /* 0x0000003610257c36 */ /* 0x000fe20008000000 */
[----:B------:R-:W1:Y:S03]  /*9d280*/  LDCU UR54, c[0x0][0x398] ;  /* 0x00007300ff3677ac */ /* 0x000e660008000800 */
[----:B------:R-:W-:Y:S01]  /*9d290*/  VIADD R27, R37, UR9 ;  /* 0x00000009251b7c36 */ /* 0x000fe20008000000 */
[----:B------:R-:W1:Y:S03]  /*9d2a0*/  LDCU UR9, c[0x0][0x3b8] ;  /* 0x00007700ff0977ac */ /* 0x000e660008000800 */
[----:B------:R-:W-:Y:S01]  /*9d2b0*/  VIADD R36, R27, UR7 ;  /* 0x000000071b247c36 */ /* 0x000fe20008000000 */
[----:B------:R-:W1:Y:S03]  /*9d2c0*/  LDCU UR7, c[0x0][0x3b8] ;  /* 0x00007700ff0777ac */ /* 0x000e660008000800 */
[----:B------:R-:W-:Y:S01]  /*9d2d0*/  VIADD R8, R36, UR65 ;  /* 0x0000004124087c36 */ /* 0x000fe20008000000 */
[----:B------:R-:W1:Y:S03]  /*9d2e0*/  LDCU UR65, c[0x0][0x398] ;  /* 0x00007300ff4177ac */ /* 0x000e660008000800 */
[----:B0-----:R-:W-:Y:S01]  /*9d2f0*/  VIADD R0, R8, UR74 ;  /* 0x0000004a08007c36 */ /* 0x001fe20008000000 */
[----:B------:R0:W-:Y:S01]  /*9d300*/  STL [R1+0x39d0], R8 ;  /* 0x0039d00801007387 */ /* 0x0001e20000100800 */
[----:B------:R-:W0:Y:S03]  /*9d310*/  LDCU UR74, c[0x0][0x398] ;  /* 0x00007300ff4a77ac */ /* 0x000e260008000800 */
[----:B------:R0:W-:Y:S01]  /*9d320*/  STL [R1+0x84], R0 ;  /* 0x0000840001007387 */ /* 0x0001e20000100800 */
[----:B--2---:R-:W-:-:S02]  /*9d330*/  SHF.R.U32.HI R10, RZ, 0x8, R25 ;  /* 0x00000008ff0a7819 */ /* 0x004fc40000011619 */
[----:B------:R-:W-:Y:S02]  /*9d340*/  SHF.R.U32.HI R9, RZ, 0x8, R41 ;  /* 0x00000008ff097819 */ /* 0x000fe40000011629 */
[----:B------:R-:W-:Y:S02]  /*9d350*/  LOP3.LUT R10, R10, 0xffff, RZ, 0xc0, !PT ;  /* 0x0000ffff0a0a7812 */ /* 0x000fe400078ec0ff */
[----:B------:R-:W-:Y:S01]  /*9d360*/  LOP3.LUT R9, R9, 0xffff, RZ, 0xc0, !PT ;  /* 0x0000ffff09097812 */ /* 0x000fe200078ec0ff */
[----:B------:R-:W-:Y:S02]  /*9d370*/  IMAD.MOV.U32 R41, RZ, RZ, R38 ;  /* 0x000000ffff297224 */ /* 0x000fe400078e0026 */
[----:B------:R-:W-:Y:S01]  /*9d380*/  IMAD.MOV.U32 R38, RZ, RZ, R44 ;  /* 0x000000ffff267224 */ /* 0x000fe200078e002c */
[----:B0-----:R-:W-:Y:S01]  /*9d390*/  PRMT R8, R10, 0x3340, R9 ;  /* 0x000033400a087816 */ /* 0x001fe20000000009 */
[----:B------:R-:W-:Y:S01]  /*9d3a0*/  VIADD R44, R0, UR15 ;  /* 0x0000000f002c7c36 */ /* 0x000fe20008000000 */
[----:B------:R-:W-:Y:S01]  /*9d3b0*/  PRMT R0, R11, 0x3340, R1 ;  /* 0x000033400b007816 */ /* 0x000fe20000000001 */
[----:B------:R-:W0:Y:S02]  /*9d3c0*/  LDCU UR15, c[0x0][0x3b8] ;  /* 0x00007700ff0f77ac */ /* 0x000e240008000800 */
[----:B------:R-:W-:Y:S04]  /*9d3d0*/  STL [R1+0x12cc], R8 ;  /* 0x0012cc0801007387 */ /* 0x000fe80000100800 */
[----:B------:R2:W-:Y:S02]  /*9d3e0*/  STL [R1+0x1204], R0 ;  /* 0x0012040001007387 */ /* 0x0005e40000100800 */
[----:B--2---:R-:W-:Y:S01]  /*9d3f0*/  VIADD R0, R44, UR11 ;  /* 0x0000000b2c007c36 */ /* 0x004fe20008000000 */
[----:B------:R-:W-:Y:S01]  /*9d400*/  SHF.R.U32.HI R10, RZ, 0x8, R40 ;  /* 0x00000008ff0a7819 */ /* 0x000fe20000011628 */
[----:B------:R-:W2:Y:S03]  /*9d410*/  LDCU UR11, c[0x0][0x3b8] ;  /* 0x00007700ff0b77ac */ /* 0x000ea60008000800 */
[----:B------:R0:W-:Y:S04]  /*9d420*/  STL [R1+0x90], R0 ;  /* 0x0000900001007387 */ /* 0x0001e80000100800 */
[----:B------:R-:W2:Y:S01]  /*9d430*/  LDL.LU R25, [R1+0xa8] ;  /* 0x0000a80001197983 */ /* 0x000ea20000300800 */
[----:B---3--:R-:W-:-:S03]  /*9d440*/  SHF.R.U32.HI R9, RZ, 0x8, R26 ;  /* 0x00000008ff097819 */ /* 0x008fc6000001161a */
[----:B------:R-:W3:Y:S01]  /*9d450*/  LDL.LU R26, [R1+0xb4] ;  /* 0x0000b400011a7983 */ /* 0x000ee20000300800 */
[----:B------:R-:W-:Y:S01]  /*9d460*/  LOP3.LUT R10, R10, 0xffff, RZ, 0xc0, !PT ;  /* 0x0000ffff0a0a7812 */ /* 0x000fe200078ec0ff */
[----:B------:R-:W-:Y:S01]  /*9d470*/  VIADD R54, R0, UR73 ;  /* 0x0000004900367c36 */ /* 0x000fe20008000000 */
[----:B------:R-:W-:Y:S01]  /*9d480*/  LOP3.LUT R11, R9, 0xffff, RZ, 0xc0, !PT ;  /* 0x0000ffff090b7812 */ /* 0x000fe200078ec0ff */
[----:B------:R-:W1:Y:S01]  /*9d490*/  LDCU UR73, c[0x0][0x398] ;  /* 0x00007300ff4977ac */ /* 0x000e620008000800 */
[----:B------:R-:W-:Y:S01]  /*9d4a0*/  LOP3.LUT R9, R12, 0xffff, RZ, 0xc0, !PT ;  /* 0x0000ffff0c097812 */ /* 0x000fe200078ec0ff */
[----:B0-----:R-:W-:Y:S01]  /*9d4b0*/  VIADD R0, R54, UR13 ;  /* 0x0000000d36007c36 */ /* 0x001fe20008000000 */
[----:B------:R-:W-:Y:S01]  /*9d4c0*/  PRMT R10, R11, 0x3340, R10 ;  /* 0x000033400b0a7816 */ /* 0x000fe2000000000a */
[----:B------:R-:W0:Y:S01]  /*9d4d0*/  LDCU UR13, c[0x0][0x3b8] ;  /* 0x00007700ff0d77ac */ /* 0x000e220008000800 */
[----:B------:R-:W-:-:S03]  /*9d4e0*/  PRMT R8, R9, 0x3340, R1 ;  /* 0x0000334009087816 */ /* 0x000fc60000000001 */
[----:B------:R-:W-:Y:S04]  /*9d4f0*/  STL [R1+0x12b8], R10 ;  /* 0x0012b80a01007387 */ /* 0x000fe80000100800 */
[----:B------:R0:W-:Y:S04]  /*9d500*/  STL [R1+0x98], R0 ;  /* 0x0000980001007387 */ /* 0x0001e80000100800 */
[----:B------:R0:W-:Y:S04]  /*9d510*/  STL [R1+0x11fc], R8 ;  /* 0x0011fc0801007387 */ /* 0x0001e80000100800 */
[----:B------:R-:W3:Y:S01]  /*9d520*/  LDL.LU R14, [R1+0xbc] ;  /* 0x0000bc00010e7983 */ /* 0x000ee20000300800 */
[----:B----4-:R-:W-:-:S03]  /*9d530*/  SHF.R.U32.HI R11, RZ, 0x8, R18 ;  /* 0x00000008ff0b7819 */ /* 0x010fc60000011612 */
[----:B------:R-:W4:Y:S01]  /*9d540*/  LDL.LU R18, [R1+0xc8] ;  /* 0x0000c80001127983 */ /* 0x000f220000300800 */
[----:B0-----:R-:W-:Y:S01]  /*9d550*/  VIADD R0, R0, UR64 ;  /* 0x0000004000007c36 */ /* 0x001fe20008000000 */
[----:B------:R-:W-:Y:S01]  /*9d560*/  SHF.R.U32.HI R10, RZ, 0x8, R17 ;  /* 0x00000008ff0a7819 */ /* 0x000fe20000011611 */
[----:B------:R-:W0:Y:S01]  /*9d570*/  LDCU UR64, c[0x0][0x398] ;  /* 0x00007300ff4077ac */ /* 0x000e220008000800 */
[----:B------:R-:W-:Y:S01]  /*9d580*/  SHF.R.U32.HI R9, RZ, 0x8, R43 ;  /* 0x00000008ff097819 */ /* 0x000fe2000001162b */
[----:B------:R-:W-:Y:S01]  /*9d590*/  IMAD.MOV.U32 R43, RZ, RZ, R0 ;  /* 0x000000ffff2b7224 */ /* 0x000fe200078e0000 */
[----:B------:R-:W-:Y:S02]  /*9d5a0*/  LOP3.LUT R11, R11, 0xffff, RZ, 0xc0, !PT ;  /* 0x0000ffff0b0b7812 */ /* 0x000fe400078ec0ff */
[----:B------:R-:W-:Y:S02]  /*9d5b0*/  LOP3.LUT R10, R10, 0xffff, RZ, 0xc0, !PT ;  /* 0x0000ffff0a0a7812 */ /* 0x000fe400078ec0ff */
[----:B------:R-:W-:Y:S01]  /*9d5c0*/  LOP3.LUT R9, R9, 0xffff, RZ, 0xc0, !PT ;  /* 0x0000ffff09097812 */ /* 0x000fe200078ec0ff */
[----:B------:R-:W-:Y:S01]  /*9d5d0*/  IMAD.MOV.U32 R17, RZ, RZ, R48 ;  /* 0x000000ffff117224 */ /* 0x000fe200078e0030 */
[----:B------:R-:W-:Y:S01]  /*9d5e0*/  PRMT R10, R11, 0x3340, R10 ;  /* 0x000033400b0a7816 */ /* 0x000fe2000000000a */
[----:B------:R-:W-:Y:S01]  /*9d5f0*/  VIADD R48, R43, UR72 ;  /* 0x000000482b307c36 */ /* 0x000fe20008000000 */
[----:B------:R-:W-:Y:S01]  /*9d600*/  PRMT R8, R9, 0x3340, R1 ;  /* 0x0000334009087816 */ /* 0x000fe20000000001 */
[----:B------:R-:W0:Y:S02]  /*9d610*/  LDCU UR72, c[0x0][0x398] ;  /* 0x00007300ff4877ac */ /* 0x000e240008000800 */
[----:B------:R-:W-:Y:S01]  /*9d620*/  VIADD R40, R48, UR71 ;  /* 0x0000004730287c36 */ /* 0x000fe20008000000 */
[----:B------:R1:W-:Y:S01]  /*9d630*/  STL [R1+0x12a8], R10 ;  /* 0x0012a80a01007387 */ /* 0x0003e20000100800 */
[----:B------:R-:W0:Y:S03]  /*9d640*/  LDCU UR71, c[0x0][0x398] ;  /* 0x00007300ff4777ac */ /* 0x000e260008000800 */
[----:B------:R0:W-:Y:S01]  /*9d650*/  STL [R1+0x1200], R8 ;  /* 0x0012000801007387 */ /* 0x0001e20000100800 */
[----:B------:R-:W-:Y:S01]  /*9d660*/  VIADD R0, R40, UR63 ;  /* 0x0000003f28007c36 */ /* 0x000fe20008000000 */
[----:B------:R-:W2:Y:S01]  /*9d670*/  LDCU UR63, c[0x0][0x398] ;  /* 0x00007300ff3f77ac */ /* 0x000ea20008000800 */
[----:B-1----:R-:W-:-:S02]  /*9d680*/  SHF.R.U32.HI R10, RZ, 0x8, R42 ;  /* 0x00000008ff0a7819 */ /* 0x002fc4000001162a */
[----:B------:R-:W-:-:S04]  /*9d690*/  IMAD.MOV.U32 R42, RZ, RZ, R0 ;  /* 0x000000ffff2a7224 */ /* 0x000fc800078e0000 */
[----:B------:R-:W-:Y:S01]  /*9d6a0*/  VIADD R0, R42, UR56 ;  /* 0x000000382a007c36 */ /* 0x000fe20008000000 */
[----:B------:R-:W-:Y:S01]  /*9d6b0*/  LOP3.LUT R10, R10, 0xffff, RZ, 0xc0, !PT ;  /* 0x0000ffff0a0a7812 */ /* 0x000fe200078ec0ff */
[----:B------:R-:W1:Y:S02]  /*9d6c0*/  LDCU UR56, c[0x0][0x398] ;  /* 0x00007300ff3877ac */ /* 0x000e640008000800 */
[----:B0-----:R-:W-:Y:S01]  /*9d6d0*/  VIADD R8, R0, UR70 ;  /* 0x0000004600087c36 */ /* 0x001fe20008000000 */
[----:B------:R-:W0:Y:S01]  /*9d6e0*/  LDCU UR70, c[0x0][0x398] ;  /* 0x00007300ff4677ac */ /* 0x000e220008000800 */
[----:B--2---:R-:W-:Y:S02]  /*9d6f0*/  SHF.R.U32.HI R9, RZ, 0x8, R25 ;  /* 0x00000008ff097819 */ /* 0x004fe40000011619 */
[----:B------:R-:W2:Y:S01]  /*9d700*/  LDL.LU R25, [R1+0xc4] ;  /* 0x0000c40001197983 */ /* 0x000ea20000300800 */
[----:B---3--:R-:W-:-:S03]  /*9d710*/  SHF.R.U32.HI R11, RZ, 0x8, R26 ;  /* 0x00000008ff0b7819 */ /* 0x008fc6000001161a */
[----:B------:R-:W3:Y:S01]  /*9d720*/  LDL.LU R26, [R1+0xc0] ;  /* 0x0000c000011a7983 */ /* 0x000ee20000300800 */
[----:B------:R-:W-:Y:S02]  /*9d730*/  LOP3.LUT R9, R9, 0xffff, RZ, 0xc0, !PT ;  /* 0x0000ffff09097812 */ /* 0x000fe400078ec0ff */
[----:B------:R-:W-:Y:S01]  /*9d740*/  LOP3.LUT R11, R11, 0xffff, RZ, 0xc0, !PT ;  /* 0x0000ffff0b0b7812 */ /* 0x000fe200078ec0ff */
[----:B------:R0:W-:Y:S01]  /*9d750*/  STL [R1+0xb0], R0 ;  /* 0x0000b00001007387 */ /* 0x0001e20000100800 */
[----:B------:R-:W-:Y:S02]  /*9d760*/  PRMT R10, R10, 0x3340, R9 ;  /* 0x000033400a0a7816 */ /* 0x000fe40000000009 */
[----:B------:R-:W-:-:S03]  /*9d770*/  PRMT R9, R11, 0x3340, R1 ;  /* 0x000033400b097816 */ /* 0x000fc60000000001 */
[----:B------:R-:W-:Y:S01]  /*9d780*/  STL [R1+0x12b4], R10 ;  /* 0x0012b40a01007387 */ /* 0x000fe20000100800 */
[----:B0-----:R-:W-:-:S03]  /*9d790*/  VIADD R0, R8, UR58 ;  /* 0x0000003a08007c36 */ /* 0x001fc60008000000 */
[----:B------:R-:W-:Y:S01]  /*9d7a0*/  STL [R1+0x11f8], R9 ;  /* 0x0011f80901007387 */ /* 0x000fe20000100800 */
[----:B----4-:R-:W-:-:S03]  /*9d7b0*/  SHF.R.U32.HI R12, RZ, 0x8, R18 ;  /* 0x00000008ff0c7819 */ /* 0x010fc60000011612 */
[----:B------:R0:W-:Y:S01]  /*9d7c0*/  STL [R1+0xb8], R0 ;  /* 0x0000b80001007387 */ /* 0x0001e20000100800 */
[----:B------:R-:W-:Y:S01]  /*9d7d0*/  IMAD.MOV.U32 R18, RZ, RZ, R38 ;  /* 0x000000ffff127224 */ /* 0x000fe200078e0026 */
[----:B------:R-:W-:Y:S01]  /*9d7e0*/  SHF.R.U32.HI R13, RZ, 0x8, R14 ;  /* 0x00000008ff0d7819 */ /* 0x000fe2000001160e */
[----:B------:R-:W4:Y:S01]  /*9d7f0*/  LDCU UR58, c[0x0][0x398] ;  /* 0x00007300ff3a77ac */ /* 0x000f220008000800 */
[----:B------:R-:W4:Y:S01]  /*9d800*/  LDL.LU R38, [R1+0x1fc] ;  /* 0x0001fc0001267983 */ /* 0x000f220000300800 */
[----:B------:R-:W-:Y:S01]  /*9d810*/  SHF.R.U32.HI R11, RZ, 0x8, R33 ;  /* 0x00000008ff0b7819 */ /* 0x000fe20000011621 */
[----:B0-----:R-:W-:Y:S01]  /*9d820*/  VIADD R0, R0, UR62 ;  /* 0x0000003e00007c36 */ /* 0x001fe20008000000 */
[----:B------:R-:W-:Y:S02]  /*9d830*/  LOP3.LUT R13, R13, 0xffff, RZ, 0xc0, !PT ;  /* 0x0000ffff0d0d7812 */ /* 0x000fe400078ec0ff */
[----:B------:R-:W-:Y:S01]  /*9d840*/  LOP3.LUT R12, R12, 0xffff, RZ, 0xc0, !PT ;  /* 0x0000ffff0c0c7812 */ /* 0x000fe200078ec0ff */
[----:B------:R-:W-:Y:S01]  /*9d850*/  VIADD R9, R0, UR69 ;  /* 0x0000004500097c36 */ /* 0x000fe20008000000 */
[----:B------:R-:W-:Y:S01]  /*9d860*/  LOP3.LUT R11, R11, 0xffff, RZ, 0xc0, !PT ;  /* 0x0000ffff0b0b7812 */ /* 0x000fe200078ec0ff */
[----:B------:R-:W-:Y:S01]  /*9d870*/  IMAD.MOV.U32 R32, RZ, RZ, R18 ;  /* 0x000000ffff207224 */ /* 0x000fe200078e0012 */
[----:B------:R-:W-:Y:S01]  /*9d880*/  PRMT R12, R13, 0x3340, R12 ;  /* 0x000033400d0c7816 */ /* 0x000fe2000000000c */
[----:B------:R-:W-:Y:S01]  /*9d890*/  VIADD R10, R9, UR60 ;  /* 0x0000003c090a7c36 */ /* 0x000fe20008000000 */
[----:B------:R0:W-:Y:S01]  /*9d8a0*/  STL [R1+0x39c0], R9 ;  /* 0x0039c00901007387 */ /* 0x0001e20000100800 */
[----:B------:R-:W-:Y:S01]  /*9d8b0*/  IMAD.MOV.U32 R18, RZ, RZ, R60 ;  /* 0x000000ffff127224 */ /* 0x000fe200078e003c */
[----:B------:R-:W1:Y:S02]  /*9d8c0*/  LDCU UR69, c[0x0][0x398] ;  /* 0x00007300ff4577ac */ /* 0x000e640008000800 */
[----:B------:R-:W4:Y:S01]  /*9d8d0*/  LDL.LU R31, [R1+0x18c] ;  /* 0x00018c00011f7983 */ /* 0x000f220000300800 */
[----:B------:R-:W-:Y:S01]  /*9d8e0*/  IMAD.MOV.U32 R33, RZ, RZ, R27 ;  /* 0x000000ffff217224 */ /* 0x000fe200078e001b */
[----:B------:R-:W1:Y:S01]  /*9d8f0*/  LDCU UR62, c[0x0][0x398] ;  /* 0x00007300ff3e77ac */ /* 0x000e620008000800 */
[----:B0-----:R-:W-:Y:S01]  /*9d900*/  PRMT R9, R11, 0x3340, R1 ;  /* 0x000033400b097816 */ /* 0x001fe20000000001 */
[----:B------:R0:W-:Y:S01]  /*9d910*/  STL [R1+0x12a0], R12 ;  /* 0x0012a00c01007387 */ /* 0x0001e20000100800 */
[----:B------:R-:W-:Y:S01]  /*9d920*/  VIADD R11, R10, UR59 ;  /* 0x0000003b0a0b7c36 */ /* 0x000fe20008000000 */
[----:B------:R-:W1:Y:S02]  /*9d930*/  LDCU UR59, c[0x0][0x398] ;  /* 0x00007300ff3b77ac */ /* 0x000e640008000800 */
[----:B------:R2:W-:Y:S01]  /*9d940*/  STL [R1+0x11f0], R9 ;  /* 0x0011f00901007387 */ /* 0x0005e20000100800 */
[----:B------:R-:W1:Y:S03]  /*9d950*/  LDCU UR60, c[0x0][0x398] ;  /* 0x00007300ff3c77ac */ /* 0x000e660008000800 */
[----:B------:R-:W4:Y:S01]  /*9d960*/  LDL.LU R30, [R1+0xcc] ;  /* 0x0000cc00011e7983 */ /* 0x000f220000300800 */
[----:B0-----:R-:W-:-:S03]  /*9d970*/  SHF.R.U32.HI R12, RZ, 0x8, R46 ;  /* 0x00000008ff0c7819 */ /* 0x001fc6000001162e */
[----:B------:R0:W-:Y:S01]  /*9d980*/  STL.64 [R1+0x3970], R10 ;  /* 0x0039700a01007387 */ /* 0x0001e20000100a00 */
[----:B------:R-:W-:Y:S02]  /*9d990*/  LOP3.LUT R12, R12, 0xffff, RZ, 0xc0, !PT ;  /* 0x0000ffff0c0c7812 */ /* 0x000fe400078ec0ff */
[----:B--2---:R-:W-:Y:S02]  /*9d9a0*/  LOP3.LUT R9, R25, 0xffff, RZ, 0xc0, !PT ;  /* 0x0000ffff19097812 */ /* 0x004fe400078ec0ff */
[----:B---3--:R-:W-:-:S03]  /*9d9b0*/  SHF.R.U32.HI R13, RZ, 0x8, R26 ;  /* 0x00000008ff0d7819 */ /* 0x008fc6000001161a */
[----:B0-----:R-:W-:Y:S01]  /*9d9c0*/  IMAD.MOV.U32 R10, RZ, RZ, R9 ;  /* 0x000000ffff0a7224 */ /* 0x001fe200078e0009 */
[----:B------:R-:W-:-:S04]  /*9d9d0*/  LOP3.LUT R13, R13, 0xffff, RZ, 0xc0, !PT ;  /* 0x0000ffff0d0d7812 */ /* 0x000fc800078ec0ff */
[----:B------:R-:W-:Y:S02]  /*9d9e0*/  SHF.R.U32.HI R14, RZ, 0x8, R10 ;  /* 0x00000008ff0e7819 */ /* 0x000fe4000001160a */
[----:B------:R-:W-:Y:S02]  /*9d9f0*/  PRMT R9, R13, 0x3340, R12 ;  /* 0x000033400d097816 */ /* 0x000fe4000000000c */
[----:B------:R-:W-:-:S03]  /*9da00*/  LOP3.LUT R14, R14, 0xffff, RZ, 0xc0, !PT ;  /* 0x0000ffff0e0e7812 */ /* 0x000fc600078ec0ff */
[----:B------:R0:W-:Y:S02]  /*9da10*/  STL [R1+0x1290], R9 ;  /* 0x0012900901007387 */ /* 0x0001e40000100800 */
[----:B0-----:R-:W-:-:S05]  /*9da20*/  PRMT R9, R14, 0x3340, R1 ;  /* 0x000033400e097816 */ /* 0x001fca0000000001 */
[----:B------:R0:W-:Y:S04]  /*9da30*/  STL [R1+0x11f4], R9 ;  /* 0x0011f40901007387 */ /* 0x0001e80000100800 */
[----:B------:R-:W2:Y:S01]  /*9da40*/  LDL.LU R60, [R1+0xf4] ;  /* 0x0000f400013c7983 */ /* 0x000ea20000300800 */
[----:B----4-:R-:W-:-:S03]  /*9da50*/  LOP3.LUT R13, R38, 0xffff, RZ, 0xc0, !PT ;  /* 0x0000ffff260d7812 */ /* 0x010fc600078ec0ff */
[----:B------:R-:W3:Y:S01]  /*9da60*/  LDL.LU R38, [R1+0xf0] ;  /* 0x0000f00001267983 */ /* 0x000ee20000300800 */
[----:B------:R-:W-:Y:S01]  /*9da70*/  VIADD R25, R11, UR68 ;  /* 0x000000440b197c36 */ /* 0x000fe20008000000 */
[----:B------:R-:W-:Y:S01]  /*9da80*/  SHF.R.U32.HI R14, RZ, 0x8, R13 ;  /* 0x00000008ff0e7819 */ /* 0x000fe2000001160d */
[----:B------:R-:W-:Y:S01]  /*9da90*/  IMAD.MOV.U32 R46, RZ, RZ, R34 ;  /* 0x000000ffff2e7224 */ /* 0x000fe200078e0022 */
[----:B------:R-:W4:Y:S01]  /*9daa0*/  LDCU UR68, c[0x0][0x398] ;  /* 0x00007300ff4477ac */ /* 0x000f220008000800 */
[----:B------:R-:W-:Y:S01]  /*9dab0*/  VIADD R26, R25, UR67 ;  /* 0x00000043191a7c36 */ /* 0x000fe20008000000 */
[----:B------:R-:W-:Y:S01]  /*9dac0*/  LOP3.LUT R14, R14, 0xffff, RZ, 0xc0, !PT ;  /* 0x0000ffff0e0e7812 */ /* 0x000fe200078ec0ff */
[----:B------:R-:W1:Y:S02]  /*9dad0*/  LDCU UR67, c[0x0][0x398] ;  /* 0x00007300ff4377ac */ /* 0x000e640008000800 */
[----:B------:R-:W-:Y:S01]  /*9dae0*/  VIADD R27, R26, UR61 ;  /* 0x0000003d1a1b7c36 */ /* 0x000fe20008000000 */
[----:B------:R-:W1:Y:S03]  /*9daf0*/  LDCU UR61, c[0x0][0x398] ;  /* 0x00007300ff3d77ac */ /* 0x000e660008000800 */
[----:B------:R-:W-:Y:S01]  /*9db00*/  VIADD R28, R27, UR57 ;  /* 0x000000391b1c7c36 */ /* 0x000fe20008000000 */
[----:B------:R-:W-:-:S03]  /*9db10*/  LOP3.LUT R12, R31, 0xffff, RZ, 0xc0, !PT ;  /* 0x0000ffff1f0c7812 */ /* 0x000fc600078ec0ff */
[----:B------:R-:W-:Y:S01]  /*9db20*/  VIADD R29, R28, UR55 ;  /* 0x000000371c1d7c36 */ /* 0x000fe20008000000 */
[----:B------:R1:W-:Y:S01]  /*9db30*/  STL.64 [R1+0x3968], R26 ;  /* 0x0039681a01007387 */ /* 0x0003e20000100a00 */
[----:B------:R-:W2:Y:S01]  /*9db40*/  LDCU UR57, c[0x0][0x398] ;  /* 0x00007300ff3977ac */ /* 0x000ea20008000800 */
[--C-:B0-----:R-:W-:Y:S02]  /*9db50*/  PRMT R9, R13, 0x3340, R12.reuse ;  /* 0x000033400d097816 */ /* 0x101fe4000000000c */
[----:B------:R-:W-:Y:S01]  /*9db60*/  SHF.R.U32.HI R13, RZ, 0x8, R12 ;  /* 0x00000008ff0d7819 */ /* 0x000fe2000001160c */
[----:B------:R-:W0:Y:S03]  /*9db70*/  LDCU UR55, c[0x0][0x398] ;  /* 0x00007300ff3777ac */ /* 0x000e260008000800 */
[----:B------:R-:W-:Y:S02]  /*9db80*/  LOP3.LUT R13, R13, 0xffff, RZ, 0xc0, !PT ;  /* 0x0000ffff0d0d7812 */ /* 0x000fe400078ec0ff */
[----:B------:R-:W-:Y:S01]  /*9db90*/  SHF.R.U32.HI R12, RZ, 0x8, R30 ;  /* 0x00000008ff0c7819 */ /* 0x000fe2000001161e */
[----:B------:R-:W-:Y:S01]  /*9dba0*/  VIADD R30, R29, UR66 ;  /* 0x000000421d1e7c36 */ /* 0x000fe20008000000 */
[----:B------:R0:W-:Y:S01]  /*9dbb0*/  STL [R1+0x11b4], R9 ;  /* 0x0011b40901007387 */ /* 0x0001e20000100800 */
[----:B------:R-:W-:Y:S01]  /*9dbc0*/  PRMT R11, R14, 0x3340, R13 ;  /* 0x000033400e0b7816 */ /* 0x000fe2000000000d */
[----:B-1----:R-:W-:Y:S01]  /*9dbd0*/  IMAD.MOV.U32 R26, RZ, RZ, R42 ;  /* 0x000000ffff1a7224 */ /* 0x002fe200078e002a */
[----:B------:R-:W-:Y:S01]  /*9dbe0*/  LOP3.LUT R12, R12, 0xffff, RZ, 0xc0, !PT ;  /* 0x0000ffff0c0c7812 */ /* 0x000fe200078ec0ff */
[----:B------:R-:W-:Y:S01]  /*9dbf0*/  VIADD R31, R30, UR5 ;  /* 0x000000051e1f7c36 */ /* 0x000fe20008000000 */
[----:B------:R1:W-:Y:S01]  /*9dc00*/  STL.64 [R1+0x3978], R28 ;  /* 0x0039781c01007387 */ /* 0x0003e20000100a00 */
[----:B------:R-:W-:-:S02]  /*9dc10*/  IMAD.MOV.U32 R42, RZ, RZ, R32 ;  /* 0x000000ffff2a7224 */ /* 0x000fc400078e0020 */
[----:B------:R-:W-:Y:S01]  /*9dc20*/  IMAD.MOV.U32 R27, RZ, RZ, R33 ;  /* 0x000000ffff1b7224 */ /* 0x000fe200078e0021 */
[----:B------:R-:W-:Y:S01]  /*9dc30*/  SHF.R.U32.HI R14, RZ, 0x8, R35 ;  /* 0x00000008ff0e7819 */ /* 0x000fe20000011623 */
[----:B------:R-:W2:Y:S01]  /*9dc40*/  LDCU UR66, c[0x0][0x398] ;  /* 0x00007300ff4277ac */ /* 0x000ea20008000800 */
[----:B0-----:R-:W-:Y:S01]  /*9dc50*/  PRMT R9, R12, 0x3340, R1 ;  /* 0x000033400c097816 */ /* 0x001fe20000000001 */
[----:B------:R-:W0:Y:S01]  /*9dc60*/  LDCU UR5, c[0x0][0x3b8] ;  /* 0x00007700ff0577ac */ /* 0x000e220008000800 */
[----:B-1----:R-:W4:Y:S04]  /*9dc70*/  LDL.LU R29, [R1+0xd8] ;  /* 0x0000d800011d7983 */ /* 0x002f280000300800 */
[----:B------:R-:W-:Y:S04]  /*9dc80*/  STL [R1+0x1294], R11 ;  /* 0x0012940b01007387 */ /* 0x000fe80000100800 */
[----:B------:R1:W-:Y:S04]  /*9dc90*/  STL [R1+0x11ec], R9 ;  /* 0x0011ec0901007387 */ /* 0x0003e80000100800 */
[----:B------:R0:W-:Y:S01]  /*9dca0*/  STL.64 [R1+0x3958], R30 ;  /* 0x0039581e01007387 */ /* 0x0001e20000100a00 */
[----:B------:R-:W-:Y:S01]  /*9dcb0*/  VIADD R32, R31, UR47 ;  /* 0x0000002f1f207c36 */ /* 0x000fe20008000000 */
[----:B--2---:R-:W-:Y:S01]  /*9dcc0*/  SHF.R.U32.HI R13, RZ, 0x8, R60 ;  /* 0x00000008ff0d7819 */ /* 0x004fe2000001163c */
[----:B-1----:R-:W-:Y:S01]  /*9dcd0*/  IMAD.MOV.U32 R9, RZ, RZ, R39 ;  /* 0x000000ffff097224 */ /* 0x002fe200078e0027 */
[----:B------:R-:W-:Y:S01]  /*9dce0*/  LOP3.LUT R14, R14, 0xffff, RZ, 0xc0, !PT ;  /* 0x0000ffff0e0e7812 */ /* 0x000fe200078ec0ff */
[----:B------:R-:W2:Y:S01]  /*9dcf0*/  LDL.LU R39, [R1+0xd0] ;  /* 0x0000d00001277983 */ /* 0x000ea20000300800 */
[----:B------:R-:W-:Y:S01]  /*9dd00*/  LOP3.LUT R13, R13, 0xffff, RZ, 0xc0, !PT ;  /* 0x0000ffff0d0d7812 */ /* 0x000fe200078ec0ff */
[----:B------:R-:W-:Y:S01]  /*9dd10*/  VIADD R33, R32, UR19 ;  /* 0x0000001320217c36 */ /* 0x000fe20008000000 */
[----:B------:R-:W1:Y:S01]  /*9dd20*/  LDCU UR47, c[0x0][0x3b8] ;  /* 0x00007700ff2f77ac */ /* 0x000e620008000800 */
[----:B------:R-:W-:Y:S01]  /*9dd30*/  IMAD.MOV.U32 R11, RZ, RZ, R43 ;  /* 0x000000ffff0b7224 */ /* 0x000fe200078e002b */
[----:B---3--:R-:W-:Y:S01]  /*9dd40*/  SHF.R.U32.HI R12, RZ, 0x8, R38 ;  /* 0x00000008ff0c7819 */ /* 0x008fe20000011626 */
[----:B0-----:R-:W-:Y:S01]  /*9dd50*/  IMAD.MOV.U32 R30, RZ, RZ, R46 ;  /* 0x000000ffff1e7224 */ /* 0x001fe200078e002e */
[----:B------:R-:W3:Y:S01]  /*9dd60*/  LDL.LU R38, [R1+0xd4] ;  /* 0x0000d40001267983 */ /* 0x000ee20000300800 */
[----:B------:R-:W0:Y:S01]  /*9dd70*/  LDCU UR19, c[0x0][0x3b8] ;  /* 0x00007700ff1377ac */ /* 0x000e220008000800 */
[----:B------:R-:W-:-:S04]  /*9dd80*/  LOP3.LUT R12, R12, 0xffff, RZ, 0xc0, !PT ;  /* 0x0000ffff0c0c7812 */ /* 0x000fc800078ec0ff */
[----:B------:R-:W-:Y:S01]  /*9dd90*/  PRMT R13, R13, 0x3340, R12 ;  /* 0x000033400d0d7816 */ /* 0x000fe2000000000c */
[----:B------:R0:W-:Y:S04]  /*9dda0*/  STL.64 [R1+0x3948], R32 ;  /* 0x0039482001007387 */ /* 0x0001e80000100a00 */
[----:B------:R2:W-:Y:S04]  /*9ddb0*/  STL [R1+0x1288], R13 ;  /* 0x0012880d01007387 */ /* 0x0005e80000100800 */
[----:B------:R-:W3:Y:S04]  /*9ddc0*/  LDL.LU R60, [R1+0x100] ;  /* 0x00010000013c7983 */ /* 0x000ee80000300800 */
[----:B------:R-:W3:Y:S01]  /*9ddd0*/  LDL.LU R43, [R1+0xfc] ;  /* 0x0000fc00012b7983 */ /* 0x000ee20000300800 */
[----:B------:R-:W-:Y:S01]  /*9dde0*/  VIADD R34, R33, UR34 ;  /* 0x0000002221227c36 */ /* 0x000fe20008000000 */
[----:B------:R-:W-:Y:S01]  /*9ddf0*/  PRMT R12, R14, 0x3340, R1 ;  /* 0x000033400e0c7816 */ /* 0x000fe20000000001 */
[----:B------:R-:W-:Y:S01]  /*9de00*/  IMAD.MOV.U32 R28, RZ, RZ, R11 ;  /* 0x000000ffff1c7224 */ /* 0x000fe200078e000b */
[----:B------:R-:W0:Y:S01]  /*9de10*/  LDCU UR34, c[0x0][0x398] ;  /* 0x00007300ff2277ac */ /* 0x000e220008000800 */
[----:B------:R-:W-:-:S02]  /*9de20*/  VIADD R35, R34, UR28 ;  /* 0x0000001c22237c36 */ /* 0x000fc40008000000 */
[----:B------:R3:W-:Y:S01]  /*9de30*/  STL [R1+0x11e4], R12 ;  /* 0x0011e40c01007387 */ /* 0x0007e20000100800 */
[----:B------:R-:W-:Y:S01]  /*9de40*/  IMAD.MOV.U32 R11, RZ, RZ, R42 ;  /* 0x000000ffff0b7224 */ /* 0x000fe200078e002a */
[----:B------:R-:W0:Y:S01]  /*9de50*/  LDCU UR28, c[0x0][0x3b8] ;  /* 0x00007700ff1c77ac */ /* 0x000e220008000800 */
[----:B------:R-:W-:Y:S01]  /*9de60*/  IMAD.MOV.U32 R42, RZ, RZ, R37 ;  /* 0x000000ffff2a7224 */ /* 0x000fe200078e0025 */
[----:B------:R-:W-:Y:S01]  /*9de70*/  STL.64 [R1+0x3950], R34 ;  /* 0x0039502201007387 */ /* 0x000fe20000100a00 */
[----:B----4-:R-:W-:Y:S01]  /*9de80*/  SHF.R.U32.HI R14, RZ, 0x8, R29 ;  /* 0x00000008ff0e7819 */ /* 0x010fe2000001161d */
[----:B------:R-:W-:Y:S02]  /*9de90*/  IMAD.MOV.U32 R29, RZ, RZ, R9 ;  /* 0x000000ffff1d7224 */ /* 0x000fe400078e0009 */
[----:B------:R-:W-:Y:S02]  /*9dea0*/  IMAD.MOV.U32 R9, RZ, RZ, R40 ;  /* 0x000000ffff097224 */ /* 0x000fe400078e0028 */
[----:B------:R-:W-:Y:S01]  /*9deb0*/  IMAD.MOV.U32 R40, RZ, RZ, R36 ;  /* 0x000000ffff287224 */ /* 0x000fe200078e0024 */
[----:B------:R-:W-:Y:S01]  /*9dec0*/  LOP3.LUT R14, R14, 0xffff, RZ, 0xc0, !PT ;  /* 0x0000ffff0e0e7812 */ /* 0x000fe200078ec0ff */
[----:B------:R-:W-:Y:S01]  /*9ded0*/  VIADD R36, R35, UR27 ;  /* 0x0000001b23247c36 */ /* 0x000fe20008000000 */
[----:B------:R-:W4:Y:S03]  /*9dee0*/  LDCU UR27, c[0x0][0x3b8] ;  /* 0x00007700ff1b77ac */ /* 0x000f260008000800 */
[----:B------:R-:W-:Y:S01]  /*9def0*/  VIADD R37, R36, UR26 ;  /* 0x0000001a24257c36 */ /* 0x000fe20008000000 */
[----:B------:R-:W1:Y:S04]  /*9df00*/  LDCU UR26, c[0x0][0x3b8] ;  /* 0x00007700ff1a77ac */ /* 0x000e680008000800 */
[----:B------:R-:W-:Y:S01]  /*9df10*/  STL.64 [R1+0x3938], R36 ;  /* 0x0039382401007387 */ /* 0x000fe20000100a00 */
[----:B------:R-:W-:-:S02]  /*9df20*/  IMAD.MOV.U32 R46, RZ, RZ, R44 ;  /* 0x000000ffff2e7224 */ /* 0x000fc400078e002c */
[----:B0-----:R-:W-:Y:S02]  /*9df30*/  IMAD.MOV.U32 R33, RZ, RZ, R29 ;  /* 0x000000ffff217224 */ /* 0x001fe400078e001d */
[----:B------:R-:W-:Y:S01]  /*9df40*/  IMAD.MOV.U32 R29, RZ, RZ, R9 ;  /* 0x000000ffff1d7224 */ /* 0x000fe200078e0009 */
[----:B--2---:R-:W-:-:S04]  /*9df50*/  SHF.R.U32.HI R13, RZ, 0x8, R39 ;  /* 0x00000008ff0d7819 */ /* 0x004fc80000011627 */
[----:B------:R-:W-:-:S04]  /*9df60*/  LOP3.LUT R13, R13, 0xffff, RZ, 0xc0, !PT ;  /* 0x0000ffff0d0d7812 */ /* 0x000fc800078ec0ff */
[----:B------:R-:W-:-:S05]  /*9df70*/  PRMT R13, R14, 0x3340, R13 ;  /* 0x000033400e0d7816 */ /* 0x000fca000000000d */
[----:B------:R0:W-:Y:S01]  /*9df80*/  STL [R1+0x1270], R13 ;  /* 0x0012700d01007387 */ /* 0x0001e20000100800 */
[----:B---3--:R-:W-:-:S04]  /*9df90*/  SHF.R.U32.HI R12, RZ, 0x8, R38 ;  /* 0x00000008ff0c7819 */ /* 0x008fc80000011626 */
[----:B------:R-:W-:-:S04]  /*9dfa0*/  LOP3.LUT R12, R12, 0xffff, RZ, 0xc0, !PT ;  /* 0x0000ffff0c0c7812 */ /* 0x000fc800078ec0ff */
[----:B------:R-:W-:-:S05]  /*9dfb0*/  PRMT R12, R12, 0x3340, R1 ;  /* 0x000033400c0c7816 */ /* 0x000fca0000000001 */
[----:B------:R2:W-:Y:S01]  /*9dfc0*/  STL [R1+0x11e8], R12 ;  /* 0x0011e80c01007387 */ /* 0x0005e20000100800 */
[----:B------:R-:W-:-:S03]  /*9dfd0*/  SHF.R.U32.HI R14, RZ, 0x8, R60 ;  /* 0x00000008ff0e7819 */ /* 0x000fc6000001163c */
[----:B------:R-:W3:Y:S01]  /*9dfe0*/  LDL.LU R60, [R1+0xec] ;  /* 0x0000ec00013c7983 */ /* 0x000ee20000300800 */
[----:B0-----:R-:W-:-:S03]  /*9dff0*/  SHF.R.U32.HI R13, RZ, 0x8, R43 ;  /* 0x00000008ff0d7819 */ /* 0x001fc6000001162b */
[----:B------:R-:W4:Y:S04]  /*9e000*/  LDL.LU R43, [R1+0xe4] ;  /* 0x0000e400012b7983 */ /* 0x000f280000300800 */
[----:B------:R-:W4:Y:S01]  /*9e010*/  LDL.LU R44, [R1+0x11c] ;  /* 0x00011c00012c7983 */ /* 0x000f220000300800 */
[----:B------:R-:W-:Y:S01]  /*9e020*/  VIADD R38, R37, UR29 ;  /* 0x0000001d25267c36 */ /* 0x000fe20008000000 */
[----:B--2---:R-:W-:Y:S01]  /*9e030*/  SHF.R.U32.HI R12, RZ, 0x8, R47 ;  /* 0x00000008ff0c7819 */ /* 0x004fe2000001162f */
[----:B------:R-:W-:Y:S01]  /*9e040*/  IMAD.MOV.U32 R32, RZ, RZ, R11 ;  /* 0x000000ffff207224 */ /* 0x000fe200078e000b */
[----:B------:R-:W-:Y:S01]  /*9e050*/  LOP3.LUT R14, R14, 0xffff, RZ, 0xc0, !PT ;  /* 0x0000ffff0e0e7812 */ /* 0x000fe200078ec0ff */
[----:B------:R-:W-:Y:S01]  /*9e060*/  VIADD R39, R38, UR33 ;  /* 0x0000002126277c36 */ /* 0x000fe20008000000 */
[----:B------:R-:W-:Y:S01]  /*9e070*/  LOP3.LUT R13, R13, 0xffff, RZ, 0xc0, !PT ;  /* 0x0000ffff0d0d7812 */ /* 0x000fe200078ec0ff */
[----:B------:R-:W-:Y:S01]  /*9e080*/  IMAD.MOV.U32 R35, RZ, RZ, R17 ;  /* 0x000000ffff237224 */ /* 0x000fe200078e0011 */
[----:B------:R-:W-:Y:S01]  /*9e090*/  LOP3.LUT R12, R12, 0xffff, RZ, 0xc0, !PT ;  /* 0x0000ffff0c0c7812 */ /* 0x000fe200078ec0ff */
[----:B------:R-:W-:Y:S01]  /*9e0a0*/  IMAD.MOV.U32 R11, RZ, RZ, R40 ;  /* 0x000000ffff0b7224 */ /* 0x000fe200078e0028 */
[----:B------:R-:W-:Y:S01]  /*9e0b0*/  STL.64 [R1+0x3928], R38 ;  /* 0x0039282601007387 */ /* 0x000fe20000100a00 */
[----:B------:R-:W-:Y:S01]  /*9e0c0*/  IMAD.MOV.U32 R34, RZ, RZ, R42 ;  /* 0x000000ffff227224 */ /* 0x000fe200078e002a */
[----:B------:R-:W0:Y:S02]  /*9e0d0*/  LDCU UR29, c[0x0][0x3b8] ;  /* 0x00007700ff1d77ac */ /* 0x000e240008000800 */
[----:B------:R-:W2:Y:S01]  /*9e0e0*/  LDL.LU R9, [R1+0x154] ;  /* 0x0001540001097983 */ /* 0x000ea20000300800 */
[----:B------:R-:W-:Y:S01]  /*9e0f0*/  PRMT R13, R14, 0x3340, R13 ;  /* 0x000033400e0d7816 */ /* 0x000fe2000000000d */
[----:B------:R-:W-:Y:S01]  /*9e100*/  VIADD R40, R39, UR32 ;  /* 0x0000002027287c36 */ /* 0x000fe20008000000 */
[----:B------:R-:W-:Y:S01]  /*9e110*/  PRMT R12, R12, 0x3340, R1 ;  /* 0x000033400c0c7816 */ /* 0x000fe20000000001 */
[----:B------:R-:W-:Y:S01]  /*9e120*/  IMAD.MOV.U32 R17, RZ, RZ, R41 ;  /* 0x000000ffff117224 */ /* 0x000fe200078e0029 */
[----:B------:R-:W0:Y:S01]  /*9e130*/  LDCU UR32, c[0x0][0x3b8] ;  /* 0x00007700ff2077ac */ /* 0x000e220008000800 */
[----:B------:R3:W-:Y:S01]  /*9e140*/  STL [R1+0x127c], R13 ;  /* 0x00127c0d01007387 */ /* 0x0007e20000100800 */
[----:B------:R-:W-:-:S02]  /*9e150*/  VIADD R41, R40, UR23 ;  /* 0x0000001728297c36 */ /* 0x000fc40008000000 */
[----:B------:R-:W-:Y:S01]  /*9e160*/  IMAD.MOV.U32 R36, RZ, RZ, R33 ;  /* 0x000000ffff247224 */ /* 0x000fe200078e0021 */
[----:B------:R4:W-:Y:S01]  /*9e170*/  STL [R1+0x11e0], R12 ;  /* 0x0011e00c01007387 */ /* 0x0009e20000100800 */
[----:B------:R-:W-:Y:S01]  /*9e180*/  VIADD R42, R41, UR35 ;  /* 0x00000023292a7c36 */ /* 0x000fe20008000000 */
[----:B------:R-:W0:Y:S02]  /*9e190*/  LDCU UR23, c[0x0][0x3b8] ;  /* 0x00007700ff1777ac */ /* 0x000e240008000800 */
[----:B------:R-:W-:Y:S01]  /*9e1a0*/  STL.64 [R1+0x3940], R40 ;  /* 0x0039402801007387 */ /* 0x000fe20000100a00 */
[----:B------:R-:W-:Y:S01]  /*9e1b0*/  IMAD.MOV.U32 R33, RZ, RZ, R28 ;  /* 0x000000ffff217224 */ /* 0x000fe200078e001c */
[----:B------:R-:W0:Y:S01]  /*9e1c0*/  LDCU UR35, c[0x0][0x398] ;  /* 0x00007300ff2377ac */ /* 0x000e220008000800 */
[----:B------:R-:W-:Y:S01]  /*9e1d0*/  IMAD.MOV.U32 R28, RZ, RZ, R26 ;  /* 0x000000ffff1c7224 */ /* 0x000fe200078e001a */
[----:B------:R-:W0:Y:S01]  /*9e1e0*/  LDCU UR33, c[0x0][0x398] ;  /* 0x00007300ff2177ac */ /* 0x000e220008000800 */
[----:B---3--:R-:W-:-:S02]  /*9e1f0*/  SHF.R.U32.HI R13, RZ, 0x8, R60 ;  /* 0x00000008ff0d7819 */ /* 0x008fc4000001163c */
[----:B------:R-:W3:Y:S01]  /*9e200*/  LDL.LU R60, [R1+0x150] ;  /* 0x00015000013c7983 */ /* 0x000ee20000300800 */
[----:B----4-:R-:W-:Y:S02]  /*9e210*/  SHF.R.U32.HI R12, RZ, 0x8, R43 ;  /* 0x00000008ff0c7819 */ /* 0x010fe4000001162b */
[----:B------:R-:W-:Y:S02]  /*9e220*/  LOP3.LUT R13, R13, 0xffff, RZ, 0xc0, !PT ;  /* 0x0000ffff0d0d7812 */ /* 0x000fe400078ec0ff */
[----:B------:R-:W-:Y:S01]  /*9e230*/  LOP3.LUT R12, R12, 0xffff, RZ, 0xc0, !PT ;  /* 0x0000ffff0c0c7812 */ /* 0x000fe200078ec0ff */
[----:B------:R-:W-:Y:S01]  /*9e240*/  VIADD R43, R42, UR21 ;  /* 0x000000152a2b7c36 */ /* 0x000fe20008000000 */
[----:B------:R-:W-:Y:S01]  /*9e250*/  SHF.R.U32.HI R14, RZ, 0x8, R44 ;  /* 0x00000008ff0e7819 */ /* 0x000fe2000001162c */
[----:B------:R-:W-:Y:S01]  /*9e260*/  IMAD.MOV.U32 R39, RZ, RZ, R27 ;  /* 0x000000ffff277224 */ /* 0x000fe200078e001b */
[----:B------:R-:W-:Y:S01]  /*9e270*/  PRMT R12, R13, 0x3340, R12 ;  /* 0x000033400d0c7816 */ /* 0x000fe2000000000c */
[----:B------:R-:W-:Y:S01]  /*9e280*/  IMAD.MOV.U32 R37, RZ, RZ, R34 ;  /* 0x000000ffff257224 */ /* 0x000fe200078e0022 */
[----:B------:R-:W-:Y:S01]  /*9e290*/  LOP3.LUT R14, R14, 0xffff, RZ, 0xc0, !PT ;  /* 0x0000ffff0e0e7812 */ /* 0x000fe200078ec0ff */
[----:B------:R-:W-:Y:S01]  /*9e2a0*/  STL.64 [R1+0x3980], R42 ;  /* 0x0039802a01007387 */ /* 0x000fe20000100a00 */
[----:B------:R-:W-:Y:S01]  /*9e2b0*/  VIADD R44, R43, UR18 ;  /* 0x000000122b2c7c36 */ /* 0x000fe20008000000 */
[----:B------:R-:W4:Y:S02]  /*9e2c0*/  LDCU UR18, c[0x0][0x3b8] ;  /* 0x00007700ff1277ac */ /* 0x000f240008000800 */
[----:B------:R0:W-:Y:S01]  /*9e2d0*/  STL [R1+0x126c], R12 ;  /* 0x00126c0c01007387 */ /* 0x0001e20000100800 */
[----:B------:R-:W1:Y:S03]  /*9e2e0*/  LDCU UR21, c[0x0][0x3b8] ;  /* 0x00007700ff1577ac */ /* 0x000e660008000800 */
[----:B------:R-:W-:Y:S01]  /*9e2f0*/  STL [R1+0x3904], R44 ;  /* 0x0039042c01007387 */ /* 0x000fe20000100800 */
[----:B0-----:R-:W-:-:S02]  /*9e300*/  PRMT R12, R14, 0x3340, R1 ;  /* 0x000033400e0c7816 */ /* 0x001fc40000000001 */
[----:B--2---:R-:W-:-:S03]  /*9e310*/  SHF.R.U32.HI R14, RZ, 0x8, R9 ;  /* 0x00000008ff0e7819 */ /* 0x004fc60000011609 */
[----:B------:R0:W-:Y:S04]  /*9e320*/  STL [R1+0x11d8], R12 ;  /* 0x0011d80c01007387 */ /* 0x0001e80000100800 */
[----:B------:R-:W2:Y:S04]  /*9e330*/  LDL.LU R26, [R1+0x12c] ;  /* 0x00012c00011a7983 */ /* 0x000ea80000300800 */
[----:B------:R-:W2:Y:S01]  /*9e340*/  LDL.LU R9, [R1+0x120] ;  /* 0x0001200001097983 */ /* 0x000ea20000300800 */
[----:B0-----:R-:W-:-:S03]  /*9e350*/  SHF.R.U32.HI R12, RZ, 0x8, R6 ;  /* 0x00000008ff0c7819 */ /* 0x001fc60000011606 */
[----:B------:R-:W2:Y:S01]  /*9e360*/  LDL.LU R6, [R1+0x3a38] ;  /* 0x003a380001067983 */ /* 0x000ea20000300800 */
[----:B------:R-:W-:Y:S02]  /*9e370*/  IMAD.MOV.U32 R27, RZ, RZ, R45 ;  /* 0x000000ffff1b7224 */ /* 0x000fe400078e002d */
[----:B------:R-:W-:Y:S02]  /*9e380*/  IMAD.MOV.U32 R34, RZ, RZ, R35 ;  /* 0x000000ffff227224 */ /* 0x000fe400078e0023 */
[----:B------:R-:W-:Y:S01]  /*9e390*/  VIADD R45, R44, UR17 ;  /* 0x000000112c2d7c36 */ /* 0x000fe20008000000 */
[----:B------:R-:W-:Y:S01]  /*9e3a0*/  LOP3.LUT R14, R14, 0xffff, RZ, 0xc0, !PT ;  /* 0x0000ffff0e0e7812 */ /* 0x000fe200078ec0ff */
[----:B------:R-:W-:Y:S01]  /*9e3b0*/  IMAD.MOV.U32 R35, RZ, RZ, R32 ;  /* 0x000000ffff237224 */ /* 0x000fe200078e0020 */
[----:B------:R-:W-:Y:S01]  /*9e3c0*/  LOP3.LUT R12, R12, 0xffff, RZ, 0xc0, !PT ;  /* 0x0000ffff0c0c7812 */ /* 0x000fe200078ec0ff */
[----:B------:R-:W-:Y:S01]  /*9e3d0*/  IMAD.MOV.U32 R32, RZ, RZ, R30 ;  /* 0x000000ffff207224 */ /* 0x000fe200078e001e */
[----:B------:R-:W0:Y:S01]  /*9e3e0*/  LDCU UR17, c[0x0][0x3b8] ;  /* 0x00007700ff1177ac */ /* 0x000e220008000800 */
[----:B------:R-:W-:-:S02]  /*9e3f0*/  IMAD.MOV.U32 R30, RZ, RZ, R46 ;  /* 0x000000ffff1e7224 */ /* 0x000fc400078e002e */
[----:B------:R-:W-:Y:S01]  /*9e400*/  VIADD R46, R45, UR31 ;  /* 0x0000001f2d2e7c36 */ /* 0x000fe20008000000 */
[----:B------:R-:W-:Y:S01]  /*9e410*/  PRMT R12, R12, 0x3340, R1 ;  /* 0x000033400c0c7816 */ /* 0x000fe20000000001 */
[----:B------:R-:W-:Y:S01]  /*9e420*/  IMAD.MOV.U32 R38, RZ, RZ, R39 ;  /* 0x000000ffff267224 */ /* 0x000fe200078e0027 */
[----:B------:R-:W0:Y:S01]  /*9e430*/  LDCU UR31, c[0x0][0x3b8] ;  /* 0x00007700ff1f77ac */ /* 0x000e220008000800 */
[----:B------:R-:W-:Y:S01]  /*9e440*/  VIADD R47, R46, UR4 ;  /* 0x000000042e2f7c36 */ /* 0x000fe20008000000 */
[----:B---3--:R-:W-:Y:S02]  /*9e450*/  SHF.R.U32.HI R13, RZ, 0x8, R60 ;  /* 0x00000008ff0d7819 */ /* 0x008fe4000001163c */
[----:B--2---:R-:W-:Y:S01]  /*9e460*/  LOP3.LUT R6, R6, 0xffff, RZ, 0xc0, !PT ;  /* 0x0000ffff06067812 */ /* 0x004fe200078ec0ff */
[----:B------:R-:W-:Y:S01]  /*9e470*/  IMAD.MOV.U32 R39, RZ, RZ, R61 ;  /* 0x000000ffff277224 */ /* 0x000fe200078e003d */
[----:B------:R-:W-:Y:S01]  /*9e480*/  LOP3.LUT R13, R13, 0xffff, RZ, 0xc0, !PT ;  /* 0x0000ffff0d0d7812 */ /* 0x000fe200078ec0ff */
[----:B------:R-:W-:Y:S01]  /*9e490*/  VIADD R60, R47, UR36 ;  /* 0x000000242f3c7c36 */ /* 0x000fe20008000000 */
[----:B------:R-:W-:Y:S01]  /*9e4a0*/  STL.64 [R1+0x3908], R46 ;  /* 0x0039082e01007387 */ /* 0x000fe20000100a00 */
[----:B------:R-:W-:Y:S01]  /*9e4b0*/  IMAD.MOV.U32 R43, RZ, RZ, R39 ;  /* 0x000000ffff2b7224 */ /* 0x000fe200078e0027 */
[----:B------:R-:W-:Y:S01]  /*9e4c0*/  PRMT R13, R14, 0x3340, R13 ;  /* 0x000033400e0d7816 */ /* 0x000fe2000000000d */
[----:B------:R-:W2:Y:S04]  /*9e4d0*/  LDCU UR4, c[0x0][0x3b8] ;  /* 0x00007700ff0477ac */ /* 0x000ea80008000800 */
[----:B------:R-:W-:Y:S01]  /*9e4e0*/  STL [R1+0x1264], R13 ;  /* 0x0012640d01007387 */ /* 0x000fe20000100800 */
[----:B------:R-:W3:Y:S03]  /*9e4f0*/  LDCU UR36, c[0x0][0x398] ;  /* 0x00007300ff2477ac */ /* 0x000ee60008000800 */
[----:B------:R0:W-:Y:S04]  /*9e500*/  STL [R1+0x11d0], R12 ;  /* 0x0011d00c01007387 */ /* 0x0001e80000100800 */
[----:B------:R-:W-:Y:S04]  /*9e510*/  STL [R1+0x3900], R60 ;  /* 0x0039003c01007387 */ /* 0x000fe80000100800 */
[----:B------:R-:W2:Y:S01]  /*9e520*/  LDL.LU R40, [R1+0x210] ;  /* 0x0002100001287983 */ /* 0x000ea20000300800 */
[----:B0-----:R-:W-:-:S03]  /*9e530*/  SHF.R.U32.HI R12, RZ, 0x8, R9 ;  /* 0x00000008ff0c7819 */ /* 0x001fc60000011609 */
[----:B------:R0:W-:Y:S04]  /*9e540*/  STL [R1+0x11bc], R6 ;  /* 0x0011bc0601007387 */ /* 0x0001e80000100800 */
[----:B------:R-:W3:Y:S01]  /*9e550*/  LDL.LU R9, [R1+0x1f4] ;  /* 0x0001f40001097983 */ /* 0x000ee20000300800 */
[----:B------:R-:W-:Y:S01]  /*9e560*/  SHF.R.U32.HI R13, RZ, 0x8, R26 ;  /* 0x00000008ff0d7819 */ /* 0x000fe2000001161a */
[----:B------:R-:W-:Y:S01]  /*9e570*/  VIADD R61, R60, UR16 ;  /* 0x000000103c3d7c36 */ /* 0x000fe20008000000 */
[----:B------:R-:W-:Y:S01]  /*9e580*/  LOP3.LUT R12, R12, 0xffff, RZ, 0xc0, !PT ;  /* 0x0000ffff0c0c7812 */ /* 0x000fe200078ec0ff */
[----:B------:R-:W-:Y:S01]  /*9e590*/  IMAD.MOV.U32 R39, RZ, RZ, R34 ;  /* 0x000000ffff277224 */ /* 0x000fe200078e0022 */
[----:B------:R-:W-:Y:S01]  /*9e5a0*/  LOP3.LUT R13, R13, 0xffff, RZ, 0xc0, !PT ;  /* 0x0000ffff0d0d7812 */ /* 0x000fe200078ec0ff */
[----:B------:R-:W-:Y:S01]  /*9e5b0*/  VIADD R26, R61, UR9 ;  /* 0x000000093d1a7c36 */ /* 0x000fe20008000000 */
[----:B------:R-:W-:Y:S01]  /*9e5c0*/  STL [R1+0x38fc], R61 ;  /* 0x0038fc3d01007387 */ /* 0x000fe20000100800 */
[----:B------:R-:W-:Y:S01]  /*9e5d0*/  SHF.R.U32.HI R14, RZ, 0x8, R6 ;  /* 0x00000008ff0e7819 */ /* 0x000fe20000011606 */
[----:B------:R-:W-:Y:S01]  /*9e5e0*/  IMAD.MOV.U32 R34, RZ, RZ, R32 ;  /* 0x000000ffff227224 */ /* 0x000fe200078e0020 */
[----:B------:R-:W-:Y:S01]  /*9e5f0*/  PRMT R12, R13, 0x3340, R12 ;  /* 0x000033400d0c7816 */ /* 0x000fe2000000000c */
[----:B------:R-:W4:Y:S01]  /*9e600*/  LDL.LU R41, [R1+0xf8] ;  /* 0x0000f80001297983 */ /* 0x000f220000300800 */
[----:B0-----:R-:W-:Y:S01]  /*9e610*/  VIADD R6, R26, UR7 ;  /* 0x000000071a067c36 */ /* 0x001fe20008000000 */
[----:B------:R-:W-:Y:S01]  /*9e620*/  LOP3.LUT R14, R14, 0xffff, RZ, 0xc0, !PT ;  /* 0x0000ffff0e0e7812 */ /* 0x000fe200078ec0ff */
[----:B------:R-:W0:Y:S01]  /*9e630*/  LDCU UR7, c[0x0][0x3b8] ;  /* 0x00007700ff0777ac */ /* 0x000e220008000800 */
[----:B------:R1:W-:Y:S01]  /*9e640*/  STL [R1+0x125c], R12 ;  /* 0x00125c0c01007387 */ /* 0x0003e20000100800 */
[----:B------:R-:W0:Y:S03]  /*9e650*/  LDCU UR9, c[0x0][0x3b8] ;  /* 0x00007700ff0977ac */ /* 0x000e260008000800 */
[----:B------:R0:W-:Y:S01]  /*9e660*/  STL.64 [R1+0x3988], R6 ;  /* 0x0039880601007387 */ /* 0x0001e20000100a00 */
[----:B------:R-:W2:Y:S01]  /*9e670*/  LDCU UR16, c[0x0][0x3b8] ;  /* 0x00007700ff1077ac */ /* 0x000ea20008000800 */
[----:B-1----:R-:W-:Y:S01]  /*9e680*/  VIADD R12, R6, UR30 ;  /* 0x0000001e060c7c36 */ /* 0x002fe20008000000 */
[----:B------:R-:W1:Y:S01]  /*9e690*/  LDCU UR30, c[0x0][0x3b8] ;  /* 0x00007700ff1e77ac */ /* 0x000e620008000800 */
[----:B0-----:R-:W-:-:S02]  /*9e6a0*/  PRMT R7, R14, 0x3340, R1 ;  /* 0x000033400e077816 */ /* 0x001fc40000000001 */
[----:B------:R-:W-:-:S03]  /*9e6b0*/  IMAD.MOV.U32 R6, RZ, RZ, R12 ;  /* 0x000000ffff067224 */ /* 0x000fc600078e000c */
[----:B------:R0:W-:Y:S04]  /*9e6c0*/  STL [R1+0x11dc], R7 ;  /* 0x0011dc0701007387 */ /* 0x0001e80000100800 */
[----:B------:R-:W4:Y:S04]  /*9e6d0*/  LDL.LU R47, [R1+0x118] ;  /* 0x00011800012f7983 */ /* 0x000f280000300800 */
[----:B------:R-:W4:Y:S01]  /*9e6e0*/  LDL.LU R44, [R1+0x114] ;  /* 0x00011400012c7983 */ /* 0x000f220000300800 */
[----:B--2---:R-:W-:Y:S02]  /*9e6f0*/  LOP3.LUT R13, R40, 0xffff, RZ, 0xc0, !PT ;  /* 0x0000ffff280d7812 */ /* 0x004fe400078ec0ff */
[----:B---3--:R-:W-:-:S04]  /*9e700*/  LOP3.LUT R12, R9, 0xffff, RZ, 0xc0, !PT ;  /* 0x0000ffff090c7812 */ /* 0x008fc800078ec0ff */
[----:B0-----:R-:W-:-:S05]  /*9e710*/  PRMT R7, R13, 0x3340, R12 ;  /* 0x000033400d077816 */ /* 0x001fca000000000c */
[----:B------:R0:W-:Y:S04]  /*9e720*/  STL [R1+0x11a8], R7 ;  /* 0x0011a80701007387 */ /* 0x0001e80000100800 */
[----:B------:R-:W2:Y:S01]  /*9e730*/  LDL.LU R42, [R1+0x108] ;  /* 0x00010800012a7983 */ /* 0x000ea20000300800 */
[----:B------:R-:W-:Y:S01]  /*9e740*/  VIADD R40, R6, UR15 ;  /* 0x0000000f06287c36 */ /* 0x000fe20008000000 */
[----:B------:R-:W-:Y:S01]  /*9e750*/  SHF.R.U32.HI R14, RZ, 0x8, R13 ;  /* 0x00000008ff0e7819 */ /* 0x000fe2000001160d */
[----:B------:R-:W3:Y:S02]  /*9e760*/  LDCU UR15, c[0x0][0x3b8] ;  /* 0x00007700ff0f77ac */ /* 0x000ee40008000800 */
[----:B------:R-:W-:Y:S01]  /*9e770*/  VIADD R9, R40, UR11 ;  /* 0x0000000b28097c36 */ /* 0x000fe20008000000 */
[----:B------:R-:W-:Y:S01]  /*9e780*/  SHF.R.U32.HI R13, RZ, 0x8, R12 ;  /* 0x00000008ff0d7819 */ /* 0x000fe2000001160c */
[----:B------:R-:W1:Y:S01]  /*9e790*/  LDCU UR11, c[0x0][0x3b8] ;  /* 0x00007700ff0b77ac */ /* 0x000e620008000800 */
[----:B----4-:R-:W-:Y:S01]  /*9e7a0*/  SHF.R.U32.HI R12, RZ, 0x8, R41 ;  /* 0x00000008ff0c7819 */ /* 0x010fe20000011629 */
[----:B------:R-:W-:Y:S01]  /*9e7b0*/  VIADD R32, R9, UR13 ;  /* 0x0000000d09207c36 */ /* 0x000fe20008000000 */
[----:B------:R-:W-:Y:S01]  /*9e7c0*/  LOP3.LUT R14, R14, 0xffff, RZ, 0xc0, !PT ;  /* 0x0000ffff0e0e7812 */ /* 0x000fe200078ec0ff */
[----:B------:R-:W-:Y:S01]  /*9e7d0*/  IMAD.MOV.U32 R41, RZ, RZ, R38 ;  /* 0x000000ffff297224 */ /* 0x000fe200078e0026 */
[----:B------:R-:W-:Y:S01]  /*9e7e0*/  LOP3.LUT R13, R13, 0xffff, RZ, 0xc0, !PT ;  /* 0x0000ffff0d0d7812 */ /* 0x000fe200078ec0ff */
[----:B------:R-:W-:Y:S01]  /*9e7f0*/  VIADD R38, R32, UR37 ;  /* 0x0000002520267c36 */ /* 0x000fe20008000000 */
[----:B------:R-:W-:Y:S01]  /*9e800*/  LOP3.LUT R12, R12, 0xffff, RZ, 0xc0, !PT ;  /* 0x0000ffff0c0c7812 */ /* 0x000fe200078ec0ff */
[----:B------:R4:W-:Y:S01]  /*9e810*/  STL.64 [R1+0x39d8], R8 ;  /* 0x0039d80801007387 */ /* 0x0009e20000100a00 */
[----:B------:R-:W1:Y:S01]  /*9e820*/  LDCU UR13, c[0x0][0x3b8] ;  /* 0x00007700ff0d77ac */ /* 0x000e620008000800 */
[----:B0-----:R-:W-:Y:S01]  /*9e830*/  VIADD R7, R38, UR38 ;  /* 0x0000002626077c36 */ /* 0x001fe20008000000 */
[----:B------:R-:W0:Y:S01]  /*9e840*/  LDCU UR38, c[0x0][0x398] ;  /* 0x00007300ff2677ac */ /* 0x000e220008000800 */
[----:B------:R-:W0:Y:S01]  /*9e850*/  LDCU UR37, c[0x0][0x398] ;  /* 0x00007300ff2577ac */ /* 0x000e220008000800 */
[----:B----4-:R-:W-:-:S02]  /*9e860*/  PRMT R9, R14, 0x3340, R13 ;  /* 0x000033400e097816 */ /* 0x010fc4000000000d */
[----:B------:R-:W-:-:S03]  /*9e870*/  PRMT R8, R12, 0x3340, R1 ;  /* 0x000033400c087816 */ /* 0x000fc60000000001 */
[----:B------:R-:W-:Y:S01]  /*9e880*/  STL [R1+0x1268], R9 ;  /* 0x0012680901007387 */ /* 0x000fe20000100800 */
[----:B------:R-:W-:Y:S02]  /*9e890*/  SHF.R.U32.HI R13, RZ, 0x8, R47 ;  /* 0x00000008ff0d7819 */ /* 0x000fe4000001162f */
[----:B------:R-:W-:Y:S01]  /*9e8a0*/  SHF.R.U32.HI R12, RZ, 0x8, R44 ;  /* 0x00000008ff0c7819 */ /* 0x000fe2000001162c */
[----:B------:R-:W-:Y:S04]  /*9e8b0*/  STL [R1+0x11d4], R8 ;  /* 0x0011d40801007387 */ /* 0x000fe80000100800 */
[----:B------:R4:W-:Y:S01]  /*9e8c0*/  STL [R1+0xd0], R7 ;  /* 0x0000d00701007387 */ /* 0x0009e20000100800 */
[----:B------:R-:W-:Y:S02]  /*9e8d0*/  LOP3.LUT R13, R13, 0xffff, RZ, 0xc0, !PT ;  /* 0x0000ffff0d0d7812 */ /* 0x000fe400078ec0ff */
[----:B------:R-:W-:Y:S01]  /*9e8e0*/  LOP3.LUT R12, R12, 0xffff, RZ, 0xc0, !PT ;  /* 0x0000ffff0c0c7812 */ /* 0x000fe200078ec0ff */
[----:B------:R-:W3:Y:S01]  /*9e8f0*/  LDL.LU R44, [R1+0x130] ;  /* 0x00013000012c7983 */ /* 0x000ee20000300800 */
[----:B----4-:R-:W-:-:S02]  /*9e900*/  VIADD R7, R7, UR39 ;  /* 0x0000002707077c36 */ /* 0x010fc40008000000 */
[----:B------:R-:W-:Y:S01]  /*9e910*/  PRMT R8, R13, 0x3340, R12 ;  /* 0x000033400d087816 */ /* 0x000fe2000000000c */
[----:B------:R-:W4:Y:S02]  /*9e920*/  LDCU UR39, c[0x0][0x398] ;  /* 0x00007300ff2777ac */ /* 0x000f240008000800 */
[----:B------:R0:W-:Y:S02]  /*9e930*/  STL [R1+0xcc], R7 ;  /* 0x0000cc0701007387 */ /* 0x0001e40000100800 */
[----:B0-----:R-:W-:Y:S01]  /*9e940*/  VIADD R7, R7, UR42 ;  /* 0x0000002a07077c36 */ /* 0x001fe20008000000 */
[----:B--2---:R-:W-:-:S04]  /*9e950*/  SHF.R.U32.HI R14, RZ, 0x8, R42 ;  /* 0x00000008ff0e7819 */ /* 0x004fc8000001162a */
[----:B------:R0:W-:Y:S01]  /*9e960*/  STL [R1+0xc8], R7 ;  /* 0x0000c80701007387 */ /* 0x0001e20000100800 */
[----:B------:R-:W-:Y:S01]  /*9e970*/  SHF.R.U32.HI R13, RZ, 0x8, R24 ;  /* 0x00000008ff0d7819 */ /* 0x000fe20000011618 */
[----:B------:R-:W2:Y:S01]  /*9e980*/  LDCU UR42, c[0x0][0x398] ;  /* 0x00007300ff2a77ac */ /* 0x000ea20008000800 */
[----:B------:R-:W-:Y:S01]  /*9e990*/  LOP3.LUT R14, R14, 0xffff, RZ, 0xc0, !PT ;  /* 0x0000ffff0e0e7812 */ /* 0x000fe200078ec0ff */
[----:B------:R1:W-:Y:S01]  /*9e9a0*/  STL [R1+0x1260], R8 ;  /* 0x0012600801007387 */ /* 0x0003e20000100800 */
[----:B------:R-:W-:Y:S02]  /*9e9b0*/  IMAD.MOV.U32 R42, RZ, RZ, R43 ;  /* 0x000000ffff2a7224 */ /* 0x000fe400078e002b */
[----:B0-----:R-:W-:Y:S01]  /*9e9c0*/  VIADD R7, R7, UR43 ;  /* 0x0000002b07077c36 */ /* 0x001fe20008000000 */
[----:B------:R-:W-:Y:S02]  /*9e9d0*/  LOP3.LUT R13, R13, 0xffff, RZ, 0xc0, !PT ;  /* 0x0000ffff0d0d7812 */ /* 0x000fe400078ec0ff */
[----:B-1----:R-:W-:Y:S01]  /*9e9e0*/  PRMT R8, R14, 0x3340, R1 ;  /* 0x000033400e087816 */ /* 0x002fe20000000001 */
[----:B------:R-:W-:Y:S01]  /*9e9f0*/  IMAD.MOV.U32 R43, RZ, RZ, R15 ;  /* 0x000000ffff2b7224 */ /* 0x000fe200078e000f */
[----:B------:R-:W0:Y:S03]  /*9ea00*/  LDCU UR43, c[0x0][0x398] ;  /* 0x00007300ff2b77ac */ /* 0x000e260008000800 */
[----:B------:R-:W-:Y:S04]  /*9ea10*/  STL [R1+0x11cc], R8 ;  /* 0x0011cc0801007387 */ /* 0x000fe80000100800 */
[----:B------:R1:W-:Y:S04]  /*9ea20*/  STL [R1+0xec], R7 ;  /* 0x0000ec0701007387 */ /* 0x0003e80000100800 */
[----:B------:R-:W2:Y:S01]  /*9ea30*/  LDL.LU R15, [R1+0x19c] ;  /* 0x00019c00010f7983 */ /* 0x000ea20000300800 */
[----:B------:R-:W-:Y:S01]  /*9ea40*/  VIADD R24, R7, UR44 ;  /* 0x0000002c07187c36 */ /* 0x000fe20008000000 */
[----:B------:R-:W-:Y:S01]  /*9ea50*/  SHF.R.U32.HI R14, RZ, 0x8, R22 ;  /* 0x00000008ff0e7819 */ /* 0x000fe20000011616 */
[----:B------:R-:W0:Y:S01]  /*9ea60*/  LDCU UR44, c[0x0][0x398] ;  /* 0x00007300ff2c77ac */ /* 0x000e220008000800 */
[----:B------:R-:W4:Y:S01]  /*9ea70*/  LDL.LU R22, [R1+0x3a34] ;  /* 0x003a340001167983 */ /* 0x000f220000300800 */
[----:B-1----:R-:W-:Y:S01]  /*9ea80*/  VIADD R7, R24, UR45 ;  /* 0x0000002d18077c36 */ /* 0x002fe20008000000 */
[----:B------:R-:W-:-:S02]  /*9ea90*/  LOP3.LUT R14, R14, 0xffff, RZ, 0xc0, !PT ;  /* 0x0000ffff0e0e7812 */ /* 0x000fc400078ec0ff */
[----:B------:R-:W4:Y:S01]  /*9eaa0*/  LDL.LU R46, [R1+0x1a0] ;  /* 0x0001a000012e7983 */ /* 0x000f220000300800 */
[----:B------:R-:W1:Y:S01]  /*9eab0*/  LDCU UR45, c[0x0][0x398] ;  /* 0x00007300ff2d77ac */ /* 0x000e620008000800 */
[----:B---3--:R-:W-:Y:S02]  /*9eac0*/  SHF.R.U32.HI R12, RZ, 0x8, R44 ;  /* 0x00000008ff0c7819 */ /* 0x008fe4000001162c */
[----:B------:R-:W-:Y:S02]  /*9ead0*/  STL [R1+0x38d8], R24 ;  /* 0x0038d81801007387 */ /* 0x000fe40000100800 */
[----:B------:R-:W-:Y:S02]  /*9eae0*/  LOP3.LUT R12, R12, 0xffff, RZ, 0xc0, !PT ;  /* 0x0000ffff0c0c7812 */ /* 0x000fe400078ec0ff */
[----:B------:R3:W-:Y:S02]  /*9eaf0*/  STL [R1+0x100], R7 ;  /* 0x0001000701007387 */ /* 0x0007e40000100800 */
[----:B------:R-:W-:-:S02]  /*9eb00*/  PRMT R9, R13, 0x3340, R12 ;  /* 0x000033400d097816 */ /* 0x000fc4000000000c */
[----:B------:R-:W-:Y:S01]  /*9eb10*/  PRMT R8, R14, 0x3340, R1 ;  /* 0x000033400e087816 */ /* 0x000fe20000000001 */
[----:B---3--:R-:W-:Y:S02]  /*9eb20*/  VIADD R7, R7, UR46 ;  /* 0x0000002e07077c36 */ /* 0x008fe40008000000 */
[----:B------:R-:W-:Y:S01]  /*9eb30*/  STL [R1+0x1258], R9 ;  /* 0x0012580901007387 */ /* 0x000fe20000100800 */
[----:B------:R-:W-:Y:S01]  /*9eb40*/  SHF.R.U32.HI R14, RZ, 0x8, R20 ;  /* 0x00000008ff0e7819 */ /* 0x000fe20000011614 */
[----:B------:R-:W3:Y:S02]  /*9eb50*/  LDCU UR46, c[0x0][0x398] ;  /* 0x00007300ff2e77ac */ /* 0x000ee40008000800 */
[----:B------:R0:W-:Y:S04]  /*9eb60*/  STL [R1+0xfc], R7 ;  /* 0x0000fc0701007387 */ /* 0x0001e80000100800 */
[----:B------:R-:W-:Y:S01]  /*9eb70*/  STL [R1+0x11c8], R8 ;  /* 0x0011c80801007387 */ /* 0x000fe20000100800 */
[----:B0-----:R-:W-:Y:S01]  /*9eb80*/  VIADD R7, R7, UR48 ;  /* 0x0000003007077c36 */ /* 0x001fe20008000000 */
[----:B--2---:R-:W-:Y:S01]  /*9eb90*/  SHF.R.U32.HI R13, RZ, 0x8, R15 ;  /* 0x00000008ff0d7819 */ /* 0x004fe2000001160f */
[----:B------:R-:W0:Y:S01]  /*9eba0*/  LDCU UR48, c[0x0][0x398] ;  /* 0x00007300ff3077ac */ /* 0x000e220008000800 */
[----:B------:R-:W-:-:S02]  /*9ebb0*/  SHF.R.U32.HI R15, RZ, 0x8, R23 ;  /* 0x00000008ff0f7819 */ /* 0x000fc40000011617 */
[----:B------:R-:W2:Y:S04]  /*9ebc0*/  LDL.LU R23, [R1+0x3a30] ;  /* 0x003a300001177983 */ /* 0x000ea80000300800 */
[----:B------:R-:W2:Y:S04]  /*9ebd0*/  LDL.LU R20, [R1+0x3a2c] ;  /* 0x003a2c0001147983 */ /* 0x000ea80000300800 */
[----:B------:R0:W-:Y:S04]  /*9ebe0*/  STL [R1+0xf8], R7 ;  /* 0x0000f80701007387 */ /* 0x0001e80000100800 */
[----:B------:R-:W3:Y:S01]  /*9ebf0*/  LDL.LU R47, [R1+0x184] ;  /* 0x00018400012f7983 */ /* 0x000ee20000300800 */
[----:B------:R-:W-:-:S03]  /*9ec00*/  LOP3.LUT R15, R15, 0xffff, RZ, 0xc0, !PT ;  /* 0x0000ffff0f0f7812 */ /* 0x000fc600078ec0ff */
[----:B------:R-:W3:Y:S01]  /*9ec10*/  LDL.LU R44, [R1+0x178] ;  /* 0x00017800012c7983 */ /* 0x000ee20000300800 */
[----:B0-----:R-:W-:Y:S01]  /*9ec20*/  VIADD R7, R7, UR5 ;  /* 0x0000000507077c36 */ /* 0x001fe20008000000 */
[----:B------:R-:W-:Y:S01]  /*9ec30*/  LOP3.LUT R14, R14, 0xffff, RZ, 0xc0, !PT ;  /* 0x0000ffff0e0e7812 */ /* 0x000fe200078ec0ff */
[----:B------:R-:W0:Y:S03]  /*9ec40*/  LDCU UR5, c[0x0][0x3b8] ;  /* 0x00007700ff0577ac */ /* 0x000e260008000800 */
[----:B------:R1:W-:Y:S01]  /*9ec50*/  STL [R1+0xf4], R7 ;  /* 0x0000f40701007387 */ /* 0x0003e20000100800 */
[----:B------:R-:W-:Y:S01]  /*9ec60*/  PRMT R8, R15, 0x3340, R14 ;  /* 0x000033400f087816 */ /* 0x000fe2000000000e */
[----:B-1----:R-:W-:Y:S01]  /*9ec70*/  VIADD R7, R7, UR47 ;  /* 0x0000002f07077c36 */ /* 0x002fe20008000000 */
[----:B----4-:R-:W-:Y:S01]  /*9ec80*/  SHF.R.U32.HI R12, RZ, 0x8, R46 ;  /* 0x00000008ff0c7819 */ /* 0x010fe2000001162e */
[----:B------:R-:W1:Y:S03]  /*9ec90*/  LDCU UR47, c[0x0][0x398] ;  /* 0x00007300ff2f77ac */ /* 0x000e660008000800 */
[----:B------:R4:W-:Y:S01]  /*9eca0*/  STL [R1+0x104], R7 ;  /* 0x0001040701007387 */ /* 0x0009e20000100800 */
[----:B------:R-:W-:-:S03]  /*9ecb0*/  LOP3.LUT R13, R13, 0xffff, RZ, 0xc0, !PT ;  /* 0x0000ffff0d0d7812 */ /* 0x000fc600078ec0ff */
[----:B------:R-:W-:Y:S01]  /*9ecc0*/  STL [R1+0x1250], R8 ;  /* 0x0012500801007387 */ /* 0x000fe20000100800 */
[----:B----4-:R-:W-:Y:S01]  /*9ecd0*/  VIADD R7, R7, UR19 ;  /* 0x0000001307077c36 */ /* 0x010fe20008000000 */
[----:B------:R-:W-:Y:S01]  /*9ece0*/  LOP3.LUT R12, R12, 0xffff, RZ, 0xc0, !PT ;  /* 0x0000ffff0c0c7812 */ /* 0x000fe200078ec0ff */
[----:B------:R-:W4:Y:S03]  /*9ecf0*/  LDCU UR19, c[0x0][0x3b8] ;  /* 0x00007700ff1377ac */ /* 0x000f260008000800 */
[----:B------:R0:W-:Y:S01]  /*9ed00*/  STL [R1+0x108], R7 ;  /* 0x0001080701007387 */ /* 0x0001e20000100800 */
[----:B------:R-:W-:Y:S01]  /*9ed10*/  PRMT R60, R13, 0x3340, R12 ;  /* 0x000033400d3c7816 */ /* 0x000fe2000000000c */
[----:B0-----:R-:W-:Y:S01]  /*9ed20*/  VIADD R7, R7, UR28 ;  /* 0x0000001c07077c36 */ /* 0x001fe20008000000 */
[----:B------:R-:W-:Y:S01]  /*9ed30*/  SHF.R.U32.HI R15, RZ, 0x8, R2 ;  /* 0x00000008ff0f7819 */ /* 0x000fe20000011602 */
[----:B------:R-:W0:Y:S01]  /*9ed40*/  LDCU UR28, c[0x0][0x3b8] ;  /* 0x00007700ff1c77ac */ /* 0x000e220008000800 */
[----:B--2---:R-:W-:-:S02]  /*9ed50*/  SHF.R.U32.HI R12, RZ, 0x8, R20 ;  /* 0x00000008ff0c7819 */ /* 0x004fc40000011614 */
[----:B---3--:R-:W-:Y:S02]  /*9ed60*/  SHF.R.U32.HI R14, RZ, 0x8, R47 ;  /* 0x00000008ff0e7819 */ /* 0x008fe4000001162f */
[----:B------:R-:W2:Y:S04]  /*9ed70*/  LDL.LU R47, [R1+0x1c8] ;  /* 0x0001c800012f7983 */ /* 0x000ea80000300800 */
[----:B------:R3:W-:Y:S04]  /*9ed80*/  STL [R1+0x110], R7 ;  /* 0x0001100701007387 */ /* 0x0007e80000100800 */
[----:B------:R-:W2:Y:S01]  /*9ed90*/  LDL.LU R20, [R1+0x3a28] ;  /* 0x003a280001147983 */ /* 0x000ea20000300800 */
[----:B------:R-:W-:-:S02]  /*9eda0*/  SHF.R.U32.HI R13, RZ, 0x8, R44 ;  /* 0x00000008ff0d7819 */ /* 0x000fc4000001162c */
[----:B------:R-:W-:Y:S02]  /*9edb0*/  LOP3.LUT R14, R14, 0xffff, RZ, 0xc0, !PT ;  /* 0x0000ffff0e0e7812 */ /* 0x000fe400078ec0ff */
[----:B------:R-:W-:Y:S01]  /*9edc0*/  LOP3.LUT R13, R13, 0xffff, RZ, 0xc0, !PT ;  /* 0x0000ffff0d0d7812 */ /* 0x000fe200078ec0ff */
[----:B---3--:R-:W-:Y:S01]  /*9edd0*/  VIADD R7, R7, UR26 ;  /* 0x0000001a07077c36 */ /* 0x008fe20008000000 */
[----:B------:R-:W-:Y:S01]  /*9ede0*/  LOP3.LUT R12, R12, 0xffff, RZ, 0xc0, !PT ;  /* 0x0000ffff0c0c7812 */ /* 0x000fe200078ec0ff */
[----:B------:R-:W-:Y:S01]  /*9edf0*/  IMAD.MOV.U32 R44, RZ, RZ, R37 ;  /* 0x000000ffff2c7224 */ /* 0x000fe200078e0025 */
[----:B------:R-:W-:Y:S01]  /*9ee00*/  LOP3.LUT R15, R15, 0xffff, RZ, 0xc0, !PT ;  /* 0x0000ffff0f0f7812 */ /* 0x000fe200078ec0ff */
[----:B------:R-:W-:Y:S01]  /*9ee10*/  IMAD.MOV.U32 R37, RZ, RZ, R21 ;  /* 0x000000ffff257224 */ /* 0x000fe200078e0015 */
[----:B------:R3:W-:Y:S01]  /*9ee20*/  STL [R1+0x10c], R7 ;  /* 0x00010c0701007387 */ /* 0x0007e20000100800 */
[----:B------:R-:W-:Y:S01]  /*9ee30*/  PRMT R21, R14, 0x3340, R13 ;  /* 0x000033400e157816 */ /* 0x000fe2000000000d */
[----:B------:R-:W0:Y:S01]  /*9ee40*/  LDCU UR26, c[0x0][0x3b8] ;  /* 0x00007700ff1a77ac */ /* 0x000e220008000800 */
[----:B------:R-:W-:Y:S01]  /*9ee50*/  PRMT R8, R12, 0x3340, R1 ;  /* 0x000033400c087816 */ /* 0x000fe20000000001 */
[----:B---3--:R-:W-:Y:S01]  /*9ee60*/  VIADD R7, R7, UR27 ;  /* 0x0000001b07077c36 */ /* 0x008fe20008000000 */
[----:B------:R-:W-:Y:S01]  /*9ee70*/  SHF.R.U32.HI R13, RZ, 0x8, R23 ;  /* 0x00000008ff0d7819 */ /* 0x000fe20000011617 */
[----:B------:R-:W3:Y:S01]  /*9ee80*/  LDCU UR27, c[0x0][0x3b8] ;  /* 0x00007700ff1b77ac */ /* 0x000ee20008000800 */
[----:B--2---:R-:W-:Y:S04]  /*9ee90*/  STL.64 [R1+0x3990], R20 ;  /* 0x0039901401007387 */ /* 0x004fe80000100a00 */
[----:B------:R2:W-:Y:S04]  /*9eea0*/  STL [R1+0x114], R7 ;  /* 0x0001140701007387 */ /* 0x0005e80000100800 */
[----:B------:R-:W-:Y:S01]  /*9eeb0*/  STL [R1+0x2a8], R8 ;  /* 0x0002a80801007387 */ /* 0x000fe20000100800 */
[----:B--2---:R-:W-:Y:S01]  /*9eec0*/  VIADD R7, R7, UR23 ;  /* 0x0000001707077c36 */ /* 0x004fe20008000000 */
[----:B------:R-:W-:Y:S01]  /*9eed0*/  SHF.R.U32.HI R14, RZ, 0x8, R22 ;  /* 0x00000008ff0e7819 */ /* 0x000fe20000011616 */
[----:B------:R-:W2:Y:S03]  /*9eee0*/  LDCU UR23, c[0x0][0x3b8] ;  /* 0x00007700ff1777ac */ /* 0x000ea60008000800 */
[----:B------:R0:W-:Y:S04]  /*9eef0*/  STL [R1+0x118], R7 ;  /* 0x0001180701007387 */ /* 0x0001e80000100800 */
[----:B------:R-:W2:Y:S04]  /*9ef00*/  LDL.LU R23, [R1+0x3a24] ;  /* 0x003a240001177983 */ /* 0x000ea80000300800 */
[----:B------:R-:W3:Y:S01]  /*9ef10*/  LDL.LU R46, [R1+0x1c0] ;  /* 0x0001c000012e7983 */ /* 0x000ee20000300800 */
[----:B------:R-:W-:-:S03]  /*9ef20*/  SHF.R.U32.HI R12, RZ, 0x8, R47 ;  /* 0x00000008ff0c7819 */ /* 0x000fc6000001162f */
[----:B------:R-:W4:Y:S01]  /*9ef30*/  LDL.LU R9, [R1+0x1b4] ;  /* 0x0001b40001097983 */ /* 0x000f220000300800 */
[----:B------:R-:W-:-:S03]  /*9ef40*/  VIADD R22, R7, UR29 ;  /* 0x0000001d07167c36 */ /* 0x000fc60008000000 */
[----:B------:R-:W4:Y:S01]  /*9ef50*/  LDL.LU R61, [R1+0x1b0] ;  /* 0x0001b000013d7983 */ /* 0x000f220000300800 */
[----:B------:R-:W-:Y:S01]  /*9ef60*/  LOP3.LUT R12, R12, 0xffff, RZ, 0xc0, !PT ;  /* 0x0000ffff0c0c7812 */ /* 0x000fe200078ec0ff */
[----:B0-----:R-:W-:Y:S01]  /*9ef70*/  VIADD R7, R22, UR18 ;  /* 0x0000001216077c36 */ /* 0x001fe20008000000 */
[----:B------:R-:W-:Y:S02]  /*9ef80*/  LOP3.LUT R14, R14, 0xffff, RZ, 0xc0, !PT ;  /* 0x0000ffff0e0e7812 */ /* 0x000fe400078ec0ff */
[----:B------:R-:W-:Y:S01]  /*9ef90*/  LOP3.LUT R13, R13, 0xffff, RZ, 0xc0, !PT ;  /* 0x0000ffff0d0d7812 */ /* 0x000fe200078ec0ff */
[----:B------:R-:W-:Y:S01]  /*9efa0*/  IMAD.MOV.U32 R47, RZ, RZ, R44 ;  /* 0x000000ffff2f7224 */ /* 0x000fe200078e002c */
[----:B------:R-:W-:Y:S01]  /*9efb0*/  PRMT R44, R12, 0x3340, R1 ;  /* 0x000033400c2c7816 */ /* 0x000fe20000000001 */
[----:B------:R-:W-:Y:S01]  /*9efc0*/  IMAD.MOV.U32 R21, RZ, RZ, R43 ;  /* 0x000000ffff157224 */ /* 0x000fe200078e002b */
[----:B------:R-:W-:Y:S01]  /*9efd0*/  PRMT R8, R14, 0x3340, R13 ;  /* 0x000033400e087816 */ /* 0x000fe2000000000d */
[----:B------:R-:W0:Y:S01]  /*9efe0*/  LDCU UR18, c[0x0][0x3b8] ;  /* 0x00007700ff1277ac */ /* 0x000e220008000800 */
[----:B--2---:R-:W-:Y:S04]  /*9eff0*/  STL.64 [R1+0x3998], R22 ;  /* 0x0039981601007387 */ /* 0x004fe80000100a00 */
[----:B------:R2:W-:Y:S01]  /*9f000*/  STL [R1+0x124], R7 ;  /* 0x0001240701007387 */ /* 0x0005e20000100800 */
[----:B---3--:R-:W-:-:S03]  /*9f010*/  SHF.R.U32.HI R14, RZ, 0x8, R46 ;  /* 0x00000008ff0e7819 */ /* 0x008fc6000001162e */
[----:B------:R-:W-:Y:S01]  /*9f020*/  STL.64 [R1+0x3910], R44 ;  /* 0x0039102c01007387 */ /* 0x000fe20000100a00 */
[----:B--2---:R-:W-:-:S03]  /*9f030*/  VIADD R7, R7, UR17 ;  /* 0x0000001107077c36 */ /* 0x004fc60008000000 */
[----:B------:R-:W-:Y:S04]  /*9f040*/  STL [R1+0x608], R8 ;  /* 0x0006080801007387 */ /* 0x000fe80000100800 */
[----:B------:R2:W-:Y:S04]  /*9f050*/  STL [R1+0x120], R7 ;  /* 0x0001200701007387 */ /* 0x0005e80000100800 */
[----:B------:R-:W3:Y:S01]  /*9f060*/  LDL.LU R46, [R1+0x1d0] ;  /* 0x0001d000012e7983 */ /* 0x000ee20000300800 */
[----:B----4-:R-:W-:Y:S01]  /*9f070*/  SHF.R.U32.HI R13, RZ, 0x8, R9 ;  /* 0x00000008ff0d7819 */ /* 0x010fe20000011609 */
[----:B--2---:R-:W-:Y:S01]  /*9f080*/  VIADD R7, R7, UR4 ;  /* 0x0000000407077c36 */ /* 0x004fe20008000000 */
[----:B------:R-:W-:-:S02]  /*9f090*/  SHF.R.U32.HI R12, RZ, 0x8, R61 ;  /* 0x00000008ff0c7819 */ /* 0x000fc4000001163d */
[----:B------:R-:W-:Y:S02]  /*9f0a0*/  LOP3.LUT R14, R14, 0xffff, RZ, 0xc0, !PT ;  /* 0x0000ffff0e0e7812 */ /* 0x000fe400078ec0ff */
[----:B------:R2:W-:Y:S01]  /*9f0b0*/  STL [R1+0x11c], R7 ;  /* 0x00011c0701007387 */ /* 0x0005e20000100800 */
[----:B------:R-:W-:Y:S02]  /*9f0c0*/  LOP3.LUT R13, R13, 0xffff, RZ, 0xc0, !PT ;  /* 0x0000ffff0d0d7812 */ /* 0x000fe400078ec0ff */
[----:B------:R-:W-:Y:S02]  /*9f0d0*/  LOP3.LUT R12, R12, 0xffff, RZ, 0xc0, !PT ;  /* 0x0000ffff0c0c7812 */ /* 0x000fe400078ec0ff */
[----:B------:R-:W-:Y:S01]  /*9f0e0*/  PRMT R8, R14, 0x3340, R13 ;  /* 0x000033400e087816 */ /* 0x000fe2000000000d */
[----:B--2---:R-:W-:Y:S01]  /*9f0f0*/  VIADD R7, R7, UR21 ;  /* 0x0000001507077c36 */ /* 0x004fe20008000000 */
[----:B------:R-:W-:Y:S01]  /*9f100*/  SHF.R.U32.HI R14, RZ, 0x8, R55 ;  /* 0x00000008ff0e7819 */ /* 0x000fe20000011637 */
[----:B------:R-:W-:Y:S01]  /*9f110*/  IMAD.MOV.U32 R43, RZ, RZ, R59 ;  /* 0x000000ffff2b7224 */ /* 0x000fe200078e003b */
[----:B------:R-:W2:Y:S01]  /*9f120*/  LDCU UR21, c[0x0][0x3b8] ;  /* 0x00007700ff1577ac */ /* 0x000ea20008000800 */
[----:B------:R-:W-:Y:S01]  /*9f130*/  VIADD R44, R7, UR7 ;  /* 0x00000007072c7c36 */ /* 0x000fe20008000000 */
[----:B------:R4:W-:Y:S01]  /*9f140*/  STL [R1+0x12c], R7 ;  /* 0x00012c0701007387 */ /* 0x0009e20000100800 */
[----:B---3--:R-:W-:Y:S01]  /*9f150*/  SHF.R.U32.HI R13, RZ, 0x8, R46 ;  /* 0x00000008ff0d7819 */ /* 0x008fe2000001162e */
[----:B------:R-:W-:Y:S01]  /*9f160*/  IMAD.MOV.U32 R22, RZ, RZ, R21 ;  /* 0x000000ffff167224 */ /* 0x000fe200078e0015 */
[----:B----4-:R-:W-:Y:S01]  /*9f170*/  PRMT R7, R12, 0x3340, R1 ;  /* 0x000033400c077816 */ /* 0x010fe20000000001 */
[----:B------:R3:W-:Y:S01]  /*9f180*/  STL [R1+0x510], R8 ;  /* 0x0005100801007387 */ /* 0x0007e20000100800 */
[----:B------:R-:W-:Y:S01]  /*9f190*/  SHF.R.U32.HI R12, RZ, 0x8, R58 ;  /* 0x00000008ff0c7819 */ /* 0x000fe2000001163a */
[----:B------:R-:W4:Y:S02]  /*9f1a0*/  LDCU UR7, c[0x0][0x3b8] ;  /* 0x00007700ff0777ac */ /* 0x000f240008000800 */
[----:B------:R0:W-:Y:S01]  /*9f1b0*/  STL [R1+0x1a0], R7 ;  /* 0x0001a00701007387 */ /* 0x0001e20000100800 */
[----:B---3--:R-:W-:-:S03]  /*9f1c0*/  VIADD R8, R44, UR9 ;  /* 0x000000092c087c36 */ /* 0x008fc60008000000 */
[----:B------:R-:W-:Y:S01]  /*9f1d0*/  STL.64 [R1+0x3918], R44 ;  /* 0x0039182c01007387 */ /* 0x000fe20000100a00 */
[----:B------:R-:W-:Y:S01]  /*9f1e0*/  LOP3.LUT R13, R13, 0xffff, RZ, 0xc0, !PT ;  /* 0x0000ffff0d0d7812 */ /* 0x000fe200078ec0ff */
[----:B------:R-:W-:Y:S01]  /*9f1f0*/  IMAD.MOV.U32 R46, RZ, RZ, R47 ;  /* 0x000000ffff2e7224 */ /* 0x000fe200078e002f */
[----:B------:R-:W-:Y:S01]  /*9f200*/  LOP3.LUT R12, R12, 0xffff, RZ, 0xc0, !PT ;  /* 0x0000ffff0c0c7812 */ /* 0x000fe200078ec0ff */
[----:B------:R-:W3:Y:S01]  /*9f210*/  LDL.LU R58, [R1+0x3a20] ;  /* 0x003a2000013a7983 */ /* 0x000ee20000300800 */
[----:B------:R-:W-:Y:S01]  /*9f220*/  LOP3.LUT R14, R14, 0xffff, RZ, 0xc0, !PT ;  /* 0x0000ffff0e0e7812 */ /* 0x000fe200078ec0ff */
[----:B------:R-:W-:Y:S01]  /*9f230*/  IMAD.MOV.U32 R21, RZ, RZ, R51 ;  /* 0x000000ffff157224 */ /* 0x000fe200078e0033 */
[----:B------:R-:W1:Y:S01]  /*9f240*/  LDCU UR9, c[0x0][0x3b8] ;  /* 0x00007700ff0977ac */ /* 0x000e620008000800 */
[----:B------:R2:W-:Y:S04]  /*9f250*/  STL [R1+0x138], R8 ;  /* 0x0001380801007387 */ /* 0x0005e80000100800 */
[----:B------:R-:W3:Y:S04]  /*9f260*/  LDL.LU R9, [R1+0x194] ;  /* 0x0001940001097983 */ /* 0x000ee80000300800 */
[----:B0-----:R-:W4:Y:S01]  /*9f270*/  LDL.LU R7, [R1+0x190] ;  /* 0x0001900001077983 */ /* 0x001f220000300800 */
[----:B--2---:R-:W-:Y:S01]  /*9f280*/  VIADD R8, R8, UR15 ;  /* 0x0000000f08087c36 */ /* 0x004fe20008000000 */
[----:B------:R-:W-:Y:S01]  /*9f290*/  PRMT R61, R13, 0x3340, R1 ;  /* 0x000033400d3d7816 */ /* 0x000fe20000000001 */
[----:B------:R-:W-:Y:S01]  /*9f2a0*/  IMAD.MOV.U32 R47, RZ, RZ, R41 ;  /* 0x000000ffff2f7224 */ /* 0x000fe200078e0029 */
[----:B------:R-:W-:Y:S01]  /*9f2b0*/  PRMT R12, R12, 0x3340, R1 ;  /* 0x000033400c0c7816 */ /* 0x000fe20000000001 */
[----:B------:R-:W0:Y:S01]  /*9f2c0*/  LDCU UR15, c[0x0][0x3b8] ;  /* 0x00007700ff0f77ac */ /* 0x000e220008000800 */
[----:B------:R2:W-:Y:S04]  /*9f2d0*/  STL [R1+0x134], R8 ;  /* 0x0001340801007387 */ /* 0x0005e80000100800 */
[----:B------:R-:W-:Y:S01]  /*9f2e0*/  STL.64 [R1+0x39a0], R60 ;  /* 0x0039a03c01007387 */ /* 0x000fe20000100a00 */
[----:B--2---:R-:W-:Y:S01]  /*9f2f0*/  VIADD R8, R8, UR11 ;  /* 0x0000000b08087c36 */ /* 0x004fe20008000000 */
[----:B------:R-:W2:Y:S04]  /*9f300*/  LDCU UR11, c[0x0][0x3b8] ;  /* 0x00007700ff0b77ac */ /* 0x000ea80008000800 */
[----:B------:R0:W-:Y:S04]  /*9f310*/  STL [R1+0x13c], R8 ;  /* 0x00013c0801007387 */ /* 0x0001e80000100800 */
[----:B------:R4:W-:Y:S04]  /*9f320*/  STL [R1+0x11c0], R12 ;  /* 0x0011c00c01007387 */ /* 0x0009e80000100800 */
[----:B------:R-:W2:Y:S01]  /*9f330*/  LDL.LU R55, [R1+0x3a1c] ;  /* 0x003a1c0001377983 */ /* 0x000ea20000300800 */
[----:B------:R-:W-:-:S02]  /*9f340*/  IMAD.MOV.U32 R41, RZ, RZ, R39 ;  /* 0x000000ffff297224 */ /* 0x000fc400078e0027 */
[----:B------:R-:W-:Y:S02]  /*9f350*/  IMAD.MOV.U32 R39, RZ, RZ, R34 ;  /* 0x000000ffff277224 */ /* 0x000fe400078e0022 */
[----:B------:R-:W-:Y:S02]  /*9f360*/  IMAD.MOV.U32 R34, RZ, RZ, R50 ;  /* 0x000000ffff227224 */ /* 0x000fe400078e0032 */
[----:B------:R-:W-:Y:S01]  /*9f370*/  VIADD R50, R8, UR13 ;  /* 0x0000000d08327c36 */ /* 0x000fe20008000000 */
[----:B------:R-:W1:Y:S03]  /*9f380*/  LDCU UR13, c[0x0][0x3b8] ;  /* 0x00007700ff0d77ac */ /* 0x000e660008000800 */
[----:B------:R-:W-:Y:S01]  /*9f390*/  VIADD R2, R50, UR16 ;  /* 0x0000001032027c36 */ /* 0x000fe20008000000 */
[----:B------:R-:W1:Y:S01]  /*9f3a0*/  LDCU.64 UR16, c[0x0][0x390] ;  /* 0x00007200ff1077ac */ /* 0x000e620008000a00 */
[----:B0-----:R-:W-:Y:S01]  /*9f3b0*/  IMAD.MOV.U32 R8, RZ, RZ, R54 ;  /* 0x000000ffff087224 */ /* 0x001fe200078e0036 */
[----:B---3--:R-:W-:Y:S01]  /*9f3c0*/  SHF.R.U32.HI R13, RZ, 0x8, R9 ;  /* 0x00000008ff0d7819 */ /* 0x008fe20000011609 */
[----:B------:R-:W-:Y:S01]  /*9f3d0*/  IMAD.MOV.U32 R9, RZ, RZ, R46 ;  /* 0x000000ffff097224 */ /* 0x000fe200078e002e */
[----:B----4-:R-:W-:Y:S01]  /*9f3e0*/  SHF.R.U32.HI R12, RZ, 0x8, R7 ;  /* 0x00000008ff0c7819 */ /* 0x010fe20000011607 */
[----:B------:R-:W-:Y:S01]  /*9f3f0*/  IMAD.MOV.U32 R46, RZ, RZ, R41 ;  /* 0x000000ffff2e7224 */ /* 0x000fe200078e0029 */
[----:B------:R-:W-:Y:S01]  /*9f400*/  LOP3.LUT R13, R13, 0xffff, RZ, 0xc0, !PT ;  /* 0x0000ffff0d0d7812 */ /* 0x000fe200078ec0ff */
[----:B------:R-:W-:Y:S01]  /*9f410*/  IMAD.MOV.U32 R41, RZ, RZ, R36 ;  /* 0x000000ffff297224 */ /* 0x000fe200078e0024 */
[----:B------:R-:W-:Y:S01]  /*9f420*/  LOP3.LUT R12, R12, 0xffff, RZ, 0xc0, !PT ;  /* 0x0000ffff0c0c7812 */ /* 0x000fe200078ec0ff */
[----:B------:R-:W-:-:S02]  /*9f430*/  IMAD.MOV.U32 R7, RZ, RZ, R47 ;  /* 0x000000ffff077224 */ /* 0x000fc400078e002f */
[----:B------:R-:W-:Y:S01]  /*9f440*/  VIADD R36, R2, UR30 ;  /* 0x0000001e02247c36 */ /* 0x000fe20008000000 */
[----:B------:R-:W-:Y:S01]  /*9f450*/  PRMT R12, R13, 0x3340, R12 ;  /* 0x000033400d0c7816 */ /* 0x000fe2000000000c */
[----:B------:R-:W-:Y:S01]  /*9f460*/  IMAD.MOV.U32 R47, RZ, RZ, R3 ;  /* 0x000000ffff2f7224 */ /* 0x000fe200078e0003 */
[----:B------:R-:W-:Y:S01]  /*9f470*/  PRMT R3, R15, 0x3340, R14 ;  /* 0x000033400f037816 */ /* 0x000fe2000000000e */
[----:B------:R-:W-:Y:S01]  /*9f480*/  VIADD R54, R36, UR31 ;  /* 0x0000001f24367c36 */ /* 0x000fe20008000000 */
[----:B------:R-:W-:Y:S01]  /*9f490*/  SHF.R.U32.HI R14, RZ, 0x8, R56 ;  /* 0x00000008ff0e7819 */ /* 0x000fe20000011638 */
[----:B------:R-:W-:Y:S01]  /*9f4a0*/  IMAD.MOV.U32 R24, RZ, RZ, R9 ;  /* 0x000000ffff187224 */ /* 0x000fe200078e0009 */
[----:B------:R-:W-:Y:S01]  /*9f4b0*/  SHF.R.U32.HI R13, RZ, 0x8, R4 ;  /* 0x00000008ff0d7819 */ /* 0x000fe20000011604 */
[----:B------:R-:W-:Y:S01]  /*9f4c0*/  STL [R1+0x1244], R3 ;  /* 0x0012440301007387 */ /* 0x000fe20000100800 */
[----:B------:R-:W0:Y:S03]  /*9f4d0*/  LDCU UR31, c[0x0][0x398] ;  /* 0x00007300ff1f77ac */ /* 0x000e260008000800 */
[----:B------:R3:W-:Y:S01]  /*9f4e0*/  STL [R1+0x1b4], R12 ;  /* 0x0001b40c01007387 */ /* 0x0007e20000100800 */
[----:B------:R-:W4:Y:S01]  /*9f4f0*/  LDCU UR30, c[0x0][0x398] ;  /* 0x00007300ff1e77ac */ /* 0x000f220008000800 */
[----:B---3--:R-:W-:-:S02]  /*9f500*/  SHF.R.U32.HI R12, RZ, 0x8, R49 ;  /* 0x00000008ff0c7819 */ /* 0x008fc40000011631 */
[----:B--2---:R-:W-:Y:S04]  /*9f510*/  STL.64 [R1+0x39f0], R54 ;  /* 0x0039f03601007387 */ /* 0x004fe80000100a00 */
[----:B------:R-:W2:Y:S04]  /*9f520*/  LDL.LU R49, [R1+0x3a18] ;  /* 0x003a180001317983 */ /* 0x000ea80000300800 */
[----:B------:R-:W3:Y:S04]  /*9f530*/  LDL.LU R56, [R1+0x3a14] ;  /* 0x003a140001387983 */ /* 0x000ee80000300800 */
[----:B------:R-:W2:Y:S04]  /*9f540*/  LDL.LU R4, [R1+0x3a10] ;  /* 0x003a100001047983 */ /* 0x000ea80000300800 */
[----:B------:R-:W2:Y:S04]  /*9f550*/  LDL.LU R23, [R1+0x1b8] ;  /* 0x0001b80001177983 */ /* 0x000ea80000300800 */
[----:B------:R-:W2:Y:S01]  /*9f560*/  LDL.LU R20, [R1+0x1bc] ;  /* 0x0001bc0001147983 */ /* 0x000ea20000300800 */
[----:B------:R-:W-:-:S02]  /*9f570*/  VIADD R3, R54, UR32 ;  /* 0x0000002036037c36 */ /* 0x000fc40008000000 */
[----:B------:R-:W-:Y:S01]  /*9f580*/  IMAD.MOV.U32 R9, RZ, RZ, R5 ;  /* 0x000000ffff097224 */ /* 0x000fe200078e0005 */
[----:B------:R-:W-:Y:S01]  /*9f590*/  LOP3.LUT R12, R12, 0xffff, RZ, 0xc0, !PT ;  /* 0x0000ffff0c0c7812 */ /* 0x000fe200078ec0ff */
[----:B------:R-:W-:Y:S01]  /*9f5a0*/  VIADD R59, R3, UR5 ;  /* 0x00000005033b7c36 */ /* 0x000fe20008000000 */
[----:B------:R-:W-:Y:S02]  /*9f5b0*/  LOP3.LUT R14, R14, 0xffff, RZ, 0xc0, !PT ;  /* 0x0000ffff0e0e7812 */ /* 0x000fe400078ec0ff */
[----:B------:R-:W-:Y:S01]  /*9f5c0*/  LOP3.LUT R13, R13, 0xffff, RZ, 0xc0, !PT ;  /* 0x0000ffff0d0d7812 */ /* 0x000fe200078ec0ff */
[----:B------:R-:W-:Y:S01]  /*9f5d0*/  VIADD R5, R59, UR19 ;  /* 0x000000133b057c36 */ /* 0x000fe20008000000 */
[----:B------:R0:W-:Y:S01]  /*9f5e0*/  STL.64 [R1+0x37f8], R2 ;  /* 0x0037f80201007387 */ /* 0x0001e20000100a00 */
[----:B------:R-:W1:Y:S03]  /*9f5f0*/  LDCU.64 UR4, c[0x0][0x390] ;  /* 0x00007200ff0477ac */ /* 0x000e660008000a00 */
[----:B------:R4:W-:Y:S01]  /*9f600*/  STL [R1+0x174], R5 ;  /* 0x0001740501007387 */ /* 0x0009e20000100800 */
[----:B------:R-:W1:Y:S01]  /*9f610*/  LDCU UR32, c[0x0][0x398] ;  /* 0x00007300ff2077ac */ /* 0x000e620008000800 */
[----:B0-----:R-:W-:-:S02]  /*9f620*/  PRMT R3, R12, 0x3340, R1 ;  /* 0x000033400c037816 */ /* 0x001fc40000000001 */
[----:B------:R-:W-:Y:S01]  /*9f630*/  PRMT R2, R14, 0x3340, R13 ;  /* 0x000033400e027816 */ /* 0x000fe2000000000d */
[----:B----4-:R-:W-:Y:S01]  /*9f640*/  VIADD R5, R5, UR26 ;  /* 0x0000001a05057c36 */ /* 0x010fe20008000000 */
[----:B------:R-:W-:Y:S01]  /*9f650*/  SHF.R.U32.HI R14, RZ, 0x8, R58 ;  /* 0x00000008ff0e7819 */ /* 0x000fe2000001163a */
[----:B------:R-:W-:Y:S02]  /*9f660*/  STL [R1+0x11b8], R3 ;  /* 0x0011b80301007387 */ /* 0x000fe40000100800 */
[----:B------:R-:W-:Y:S02]  /*9f670*/  VIADD R58, R5, UR23 ;  /* 0x00000017053a7c36 */ /* 0x000fe40008000000 */
[----:B------:R-:W-:Y:S04]  /*9f680*/  STL [R1+0x1240], R2 ;  /* 0x0012400201007387 */ /* 0x000fe80000100800 */
[----:B------:R-:W4:Y:S01]  /*9f690*/  LDL.LU R45, [R1+0x1dc] ;  /* 0x0001dc00012d7983 */ /* 0x000f220000300800 */
[----:B------:R-:W-:-:S03]  /*9f6a0*/  LOP3.LUT R14, R14, 0xffff, RZ, 0xc0, !PT ;  /* 0x0000ffff0e0e7812 */ /* 0x000fc600078ec0ff */
[----:B------:R0:W-:Y:S04]  /*9f6b0*/  STL.64 [R1+0x3800], R58 ;  /* 0x0038003a01007387 */ /* 0x0001e80000100a00 */
[----:B------:R-:W3:Y:S01]  /*9f6c0*/  LDL.LU R51, [R1+0x10f8] ;  /* 0x0010f80001337983 */ /* 0x000ee20000300800 */
[----:B--2---:R-:W-:Y:S01]  /*9f6d0*/  SHF.R.U32.HI R13, RZ, 0x8, R20 ;  /* 0x00000008ff0d7819 */ /* 0x004fe20000011614 */
[----:B------:R-:W-:Y:S02]  /*9f6e0*/  IMAD.MOV.U32 R20, RZ, RZ, R42 ;  /* 0x000000ffff147224 */ /* 0x000fe400078e002a */
[----:B------:R-:W-:Y:S02]  /*9f6f0*/  IMAD.MOV.U32 R42, RZ, RZ, R33 ;  /* 0x000000ffff2a7224 */ /* 0x000fe400078e0021 */
[----:B------:R-:W-:-:S02]  /*9f700*/  IMAD.MOV.U32 R33, RZ, RZ, R48 ;  /* 0x000000ffff217224 */ /* 0x000fc400078e0030 */
[----:B------:R-:W-:Y:S01]  /*9f710*/  VIADD R48, R58, UR18 ;  /* 0x000000123a307c36 */ /* 0x000fe20008000000 */
[----:B------:R-:W-:Y:S01]  /*9f720*/  LOP3.LUT R13, R13, 0xffff, RZ, 0xc0, !PT ;  /* 0x0000ffff0d0d7812 */ /* 0x000fe200078ec0ff */
[----:B------:R-:W2:Y:S01]  /*9f730*/  LDCU.64 UR18, c[0x0][0x390] ;  /* 0x00007200ff1277ac */ /* 0x000ea20008000a00 */
[----:B------:R-:W-:Y:S01]  /*9f740*/  SHF.R.U32.HI R12, RZ, 0x8, R23 ;  /* 0x00000008ff0c7819 */ /* 0x000fe20000011617 */
[----:B0-----:R-:W-:Y:S02]  /*9f750*/  VIADD R58, R48, UR27 ;  /* 0x0000001b303a7c36 */ /* 0x001fe40008000000 */
[----:B------:R-:W-:Y:S01]  /*9f760*/  IMAD.MOV.U32 R23, RZ, RZ, R46 ;  /* 0x000000ffff177224 */ /* 0x000fe200078e002e */
[----:B------:R-:W-:Y:S01]  /*9f770*/  PRMT R46, R14, 0x3340, R13 ;  /* 0x000033400e2e7816 */ /* 0x000fe2000000000d */
[----:B------:R-:W0:Y:S01]  /*9f780*/  LDCU.64 UR26, c[0x0][0x390] ;  /* 0x00007200ff1a77ac */ /* 0x000e220008000a00 */
[----:B------:R-:W-:Y:S01]  /*9f790*/  SHF.R.U32.HI R13, RZ, 0x8, R49 ;  /* 0x00000008ff0d7819 */ /* 0x000fe20000011631 */
[----:B------:R-:W-:Y:S01]  /*9f7a0*/  VIADD R49, R58, UR21 ;  /* 0x000000153a317c36 */ /* 0x000fe20008000000 */
[----:B------:R1:W-:Y:S01]  /*9f7b0*/  STL [R1+0x38a0], R58 ;  /* 0x0038a03a01007387 */ /* 0x0003e20000100800 */
[----:B------:R-:W-:-:S03]  /*9f7c0*/  SHF.R.U32.HI R14, RZ, 0x8, R4 ;  /* 0x00000008ff0e7819 */ /* 0x000fc60000011604 */
[----:B-1----:R-:W2:Y:S04]  /*9f7d0*/  LDL.LU R58, [R1+0x10f4] ;  /* 0x0010f400013a7983 */ /* 0x002ea80000300800 */
[----:B------:R-:W2:Y:S01]  /*9f7e0*/  LDL.LU R4, [R1+0x3a0c] ;  /* 0x003a0c0001047983 */ /* 0x000ea20000300800 */
[----:B------:R-:W-:-:S03]  /*9f7f0*/  LOP3.LUT R12, R12, 0xffff, RZ, 0xc0, !PT ;  /* 0x0000ffff0c0c7812 */ /* 0x000fc600078ec0ff */
[----:B------:R-:W2:Y:S01]  /*9f800*/  LDL.LU R2, [R1+0x10fc] ;  /* 0x0010fc0001027983 */ /* 0x000ea20000300800 */
[----:B------:R-:W-:Y:S02]  /*9f810*/  PRMT R3, R12, 0x3340, R1 ;  /* 0x000033400c037816 */ /* 0x000fe40000000001 */
[----:B----4-:R-:W-:Y:S01]  /*9f820*/  SHF.R.U32.HI R12, RZ, 0x8, R45 ;  /* 0x00000008ff0c7819 */ /* 0x010fe2000001162d */
[----:B------:R-:W-:Y:S01]  /*9f830*/  IMAD.MOV.U32 R45, RZ, RZ, R22 ;  /* 0x000000ffff2d7224 */ /* 0x000fe200078e0016 */
[----:B------:R1:W-:Y:S01]  /*9f840*/  STL.64 [R1+0x3808], R48 ;  /* 0x0038083001007387 */ /* 0x0003e20000100a00 */
[----:B------:R-:W-:Y:S01]  /*9f850*/  IMAD.MOV.U32 R22, RZ, RZ, R23 ;  /* 0x000000ffff167224 */ /* 0x000fe200078e0017 */
[----:B---3--:R-:W-:Y:S01]  /*9f860*/  SHF.R.U32.HI R15, RZ, 0x8, R56 ;  /* 0x00000008ff0f7819 */ /* 0x008fe20000011638 */
[----:B------:R-:W-:Y:S02]  /*9f870*/  IMAD.MOV.U32 R23, RZ, RZ, R20 ;  /* 0x000000ffff177224 */ /* 0x000fe400078e0014 */
[----:B------:R-:W-:-:S02]  /*9f880*/  IMAD.MOV.U32 R20, RZ, RZ, R21 ;  /* 0x000000ffff147224 */ /* 0x000fc400078e0015 */
[----:B------:R-:W-:Y:S01]  /*9f890*/  IMAD.MOV.U32 R21, RZ, RZ, R24 ;  /* 0x000000ffff157224 */ /* 0x000fe200078e0018 */
[----:B-1----:R-:W3:Y:S01]  /*9f8a0*/  LDL.LU R48, [R1+0x1100] ;  /* 0x0011000001307983 */ /* 0x002ee20000300800 */
[----:B------:R-:W-:-:S03]  /*9f8b0*/  IMAD.MOV.U32 R24, RZ, RZ, R8 ;  /* 0x000000ffff187224 */ /* 0x000fc600078e0008 */
[----:B------:R-:W4:Y:S01]  /*9f8c0*/  LDL.LU R56, [R1+0x3a08] ;  /* 0x003a080001387983 */ /* 0x000f220000300800 */
[----:B------:R-:W-:Y:S02]  /*9f8d0*/  IMAD.MOV.U32 R8, RZ, RZ, R41 ;  /* 0x000000ffff087224 */ /* 0x000fe400078e0029 */
[----:B------:R-:W-:Y:S02]  /*9f8e0*/  IMAD.MOV.U32 R44, RZ, RZ, R45 ;  /* 0x000000ffff2c7224 */ /* 0x000fe400078e002d */
[----:B------:R-:W-:Y:S02]  /*9f8f0*/  IMAD.MOV.U32 R41, RZ, RZ, R39 ;  /* 0x000000ffff297224 */ /* 0x000fe400078e0027 */
[----:B------:R-:W-:Y:S02]  /*9f900*/  IMAD.MOV.U32 R45, RZ, RZ, R22 ;  /* 0x000000ffff2d7224 */ /* 0x000fe400078e0016 */
[----:B------:R-:W-:Y:S02]  /*9f910*/  IMAD.MOV.U32 R39, RZ, RZ, R35 ;  /* 0x000000ffff277224 */ /* 0x000fe400078e0023 */
[----:B------:R-:W-:-:S02]  /*9f920*/  IMAD.MOV.U32 R22, RZ, RZ, R23 ;  /* 0x000000ffff167224 */ /* 0x000fc400078e0017 */
        /* <DEDUP_REMOVED lines=9> */
[----:B------:R-:W-:Y:S01]  /*9f9c0*/  IMAD.MOV.U32 R30, RZ, RZ, R27 ;  /* 0x000000ffff1e7224 */ /* 0x000fe200078e001b */
[----:B------:R-:W-:Y:S02]  /*9f9d0*/  LOP3.LUT R13, R13, 0xffff, RZ, 0xc0, !PT ;  /* 0x0000ffff0d0d7812 */ /* 0x000fe400078ec0ff */
[----:B------:R-:W-:Y:S02]  /*9f9e0*/  LOP3.LUT R12, R12, 0xffff, RZ, 0xc0, !PT ;  /* 0x0000ffff0c0c7812 */ /* 0x000fe400078ec0ff */
[----:B------:R-:W-:Y:S01]  /*9f9f0*/  LOP3.LUT R14, R14, 0xffff, RZ, 0xc0, !PT ;  /* 0x0000ffff0e0e7812 */ /* 0x000fe200078ec0ff */
[----:B------:R-:W-:-:S02]  /*9fa00*/  IMAD.MOV.U32 R54, RZ, RZ, R22 ;  /* 0x000000ffff367224 */ /* 0x000fc400078e0016 */
[----:B------:R-:W-:Y:S01]  /*9fa10*/  IMAD.MOV.U32 R22, RZ, RZ, R41 ;  /* 0x000000ffff167224 */ /* 0x000fe200078e0029 */
[----:B------:R-:W-:Y:S01]  /*9fa20*/  PRMT R41, R14, 0x3340, R1 ;  /* 0x000033400e297816 */ /* 0x000fe20000000001 */
[----:B------:R-:W-:Y:S02]  /*9fa30*/  IMAD.MOV.U32 R61, RZ, RZ, R45 ;  /* 0x000000ffff3d7224 */ /* 0x000fe400078e002d */
[----:B------:R-:W-:Y:S02]  /*9fa40*/  IMAD.MOV.U32 R45, RZ, RZ, R16 ;  /* 0x000000ffff2d7224 */ /* 0x000fe400078e0010 */
[----:B------:R-:W-:Y:S02]  /*9fa50*/  IMAD R16, R51, UR24, RZ ;  /* 0x0000001833107c24 */ /* 0x000fe4000f8e02ff */
[----:B--2---:R-:W-:Y:S02]  /*9fa60*/  IMAD.MOV.U32 R19, RZ, RZ, R4 ;  /* 0x000000ffff137224 */ /* 0x004fe400078e0004 */
[----:B------:R-:W-:Y:S01]  /*9fa70*/  VIADD R4, R49, UR7 ;  /* 0x0000000731047c36 */ /* 0x000fe20008000000 */
[----:B------:R-:W1:Y:S01]  /*9fa80*/  LDCU UR7, c[0x0][0x398] ;  /* 0x00007300ff0777ac */ /* 0x000e620008000800 */
[----:B------:R-:W-:-:S02]  /*9fa90*/  IMAD.MOV.U32 R27, RZ, RZ, R19 ;  /* 0x000000ffff1b7224 */ /* 0x000fc400078e0013 */
[----:B------:R-:W-:Y:S02]  /*9faa0*/  IMAD.MOV.U32 R19, RZ, RZ, R18 ;  /* 0x000000ffff137224 */ /* 0x000fe400078e0012 */
[----:B------:R-:W-:Y:S01]  /*9fab0*/  IMAD.MOV.U32 R18, RZ, RZ, R17 ;  /* 0x000000ffff127224 */ /* 0x000fe200078e0011 */
[----:B------:R2:W-:Y:S01]  /*9fac0*/  STL.64 [R1+0x3810], R4 ;  /* 0x0038100401007387 */ /* 0x0005e20000100a00 */
[----:B------:R-:W-:Y:S02]  /*9fad0*/  IMAD.MOV.U32 R17, RZ, RZ, R53 ;  /* 0x000000ffff117224 */ /* 0x000fe400078e0035 */
[----:B------:R-:W-:Y:S01]  /*9fae0*/  VIADD R53, R4, UR9 ;  /* 0x0000000904357c36 */ /* 0x000fe20008000000 */
[----:B------:R-:W0:Y:S01]  /*9faf0*/  LDCU UR9, c[0x0][0x398] ;  /* 0x00007300ff0977ac */ /* 0x000e220008000800 */
[----:B--2---:R-:W-:-:S05]  /*9fb00*/  PRMT R4, R13, 0x3340, R12 ;  /* 0x000033400d047816 */ /* 0x004fca000000000c */
[----:B------:R-:W-:Y:S04]  /*9fb10*/  STL [R1+0x1a8], R4 ;  /* 0x0001a80401007387 */ /* 0x000fe80000100800 */
[----:B------:R-:W-:Y:S04]  /*9fb20*/  STL.64 [R1+0x39a8], R40 ;  /* 0x0039a82801007387 */ /* 0x000fe80000100a00 */
[----:B------:R-:W-:Y:S04]  /*9fb30*/  STL.64 [R1+0x3a00], R52 ;  /* 0x003a003401007387 */ /* 0x000fe80000100a00 */
[----:B------:R-:W-:Y:S04]  /*9fb40*/  STL [R1+0x38c0], R58 ;  /* 0x0038c03a01007387 */ /* 0x000fe80000100800 */
[----:B------:R2:W-:Y:S04]  /*9fb50*/  STL.64 [R1+0x3818], R50 ;  /* 0x0038183201007387 */ /* 0x0005e80000100a00 */
[----:B--2---:R-:W2:Y:S01]  /*9fb60*/  LDL.LU R51, [R1+0x1c4] ;  /* 0x0001c40001337983 */ /* 0x004ea20000300800 */
[----:B------:R-:W-:-:S02]  /*9fb70*/  IMAD.MOV.U32 R55, RZ, RZ, R44 ;  /* 0x000000ffff377224 */ /* 0x000fc400078e002c */
[----:B------:R-:W-:Y:S01]  /*9fb80*/  IMAD.MOV.U32 R44, RZ, RZ, R35 ;  /* 0x000000ffff2c7224 */ /* 0x000fe200078e0023 */
[----:B------:R-:W-:Y:S01]  /*9fb90*/  LOP3.LUT R12, R15, 0xffff, RZ, 0xc0, !PT ;  /* 0x0000ffff0f0c7812 */ /* 0x000fe200078ec0ff */
[----:B------:R-:W-:Y:S01]  /*9fba0*/  IMAD.MOV.U32 R35, RZ, RZ, R27 ;  /* 0x000000ffff237224 */ /* 0x000fe200078e001b */
[----:B------:R-:W2:Y:S01]  /*9fbb0*/  LDL.LU R50, [R1+0x140] ;  /* 0x0001400001327983 */ /* 0x000ea20000300800 */
[----:B----4-:R-:W-:Y:S02]  /*9fbc0*/  IMAD.MOV.U32 R27, RZ, RZ, R56 ;  /* 0x000000ffff1b7224 */ /* 0x010fe400078e0038 */
[----:B------:R-:W-:Y:S02]  /*9fbd0*/  VIADD R56, R53, UR15 ;  /* 0x0000000f35387c36 */ /* 0x000fe40008000000 */
[----:B------:R-:W-:Y:S01]  /*9fbe0*/  IMAD R14, R58, UR25, RZ ;  /* 0x000000193a0e7c24 */ /* 0x000fe2000f8e02ff */
[----:B------:R-:W-:Y:S01]  /*9fbf0*/  PRMT R5, R12, 0x3340, R1 ;  /* 0x000033400c057816 */ /* 0x000fe20000000001 */
[----:B------:R-:W-:Y:S01]  /*9fc00*/  VIADD R58, R56, UR11 ;  /* 0x0000000b383a7c36 */ /* 0x000fe20008000000 */
[----:B------:R-:W-:Y:S01]  /*9fc10*/  STL.64 [R1+0x39e8], R56 ;  /* 0x0039e83801007387 */ /* 0x000fe20000100a00 */
[----:B------:R-:W-:Y:S01]  /*9fc20*/  IMAD.MOV.U32 R4, RZ, RZ, R30 ;  /* 0x000000ffff047224 */ /* 0x000fe200078e001e */
[----:B------:R-:W-:Y:S01]  /*9fc30*/  IADD3 R12, P3, PT, R14, UR4, RZ ;  /* 0x000000040e0c7c10 */ /* 0x000fe2000ff7e0ff */
[----:B------:R-:W-:Y:S01]  /*9fc40*/  IMAD.MOV.U32 R30, RZ, RZ, R19 ;  /* 0x000000ffff1e7224 */ /* 0x000fe200078e0013 */
[----:B------:R-:W-:Y:S01]  /*9fc50*/  STL [R1+0x38dc], R2 ;  /* 0x0038dc0201007387 */ /* 0x000fe20000100800 */
[----:B------:R-:W-:Y:S01]  /*9fc60*/  IMAD.MOV.U32 R60, RZ, RZ, R18 ;  /* 0x000000ffff3c7224 */ /* 0x000fe200078e0012 */
[----:B------:R-:W-:Y:S01]  /*9fc70*/  IADD3 R13, P0, PT, R16, UR16, RZ ;  /* 0x00000010100d7c10 */ /* 0x000fe2000ff1e0ff */
[----:B------:R-:W-:Y:S01]  /*9fc80*/  IMAD R18, R2, UR22, RZ ;  /* 0x0000001602127c24 */ /* 0x000fe2000f8e02ff */
[----:B------:R-:W-:Y:S01]  /*9fc90*/  STL [R1+0x39fc], R3 ;  /* 0x0039fc0301007387 */ /* 0x000fe20000100800 */
[----:B---3--:R-:W-:Y:S01]  /*9fca0*/  IMAD R19, R48, UR20, RZ ;  /* 0x0000001430137c24 */ /* 0x008fe2000f8e02ff */
[----:B------:R-:W-:Y:S01]  /*9fcb0*/  LEA.HI.X.SX32 R14, R14, UR5, 0x1, P3 ;  /* 0x000000050e0e7c11 */ /* 0x000fe200098f0eff */
[----:B------:R-:W-:Y:S01]  /*9fcc0*/  IMAD.MOV.U32 R59, RZ, RZ, R8 ;  /* 0x000000ffff3b7224 */ /* 0x000fe200078e0008 */
[----:B------:R3:W-:Y:S01]  /*9fcd0*/  STL.64 [R1+0x3830], R48 ;  /* 0x0038303001007387 */ /* 0x0007e20000100a00 */
[----:B------:R-:W-:Y:S01]  /*9fce0*/  IADD3 R15, P3, PT, R18, UR18, RZ ;  /* 0x00000012120f7c10 */ /* 0x000fe2000ff7e0ff */
[----:B------:R-:W-:Y:S01]  /*9fcf0*/  IMAD.MOV.U32 R8, RZ, RZ, R17 ;  /* 0x000000ffff087224 */ /* 0x000fe200078e0011 */
[----:B------:R-:W-:Y:S01]  /*9fd00*/  LEA.HI.X.SX32 R16, R16, UR17, 0x1, P0 ;  /* 0x0000001110107c11 */ /* 0x000fe200080f0eff */
[----:B------:R-:W4:Y:S01]  /*9fd10*/  LDCU.64 UR24, c[0x0][0x398] ;  /* 0x00007300ff1877ac */ /* 0x000f220008000a00 */
[C---:B0-----:R-:W-:Y:S01]  /*9fd20*/  IADD3 R17, P0, PT, R19.reuse, UR26, RZ ;  /* 0x0000001a13117c10 */ /* 0x041fe2000ff1e0ff */
[----:B------:R-:W0:Y:S01]  /*9fd30*/  LDCU UR11, c[0x0][0x398] ;  /* 0x00007300ff0b77ac */ /* 0x000e220008000800 */
[----:B---3--:R-:W-:Y:S01]  /*9fd40*/  VIADD R48, R58, UR13 ;  /* 0x0000000d3a307c36 */ /* 0x008fe20008000000 */
[----:B------:R-:W-:Y:S01]  /*9fd50*/  LEA.HI.X.SX32 R18, R18, UR19, 0x1, P3 ;  /* 0x0000001312127c11 */ /* 0x000fe200098f0eff */
[----:B------:R-:W-:Y:S01]  /*9fd60*/  STL [R1+0x38e0], R58 ;  /* 0x0038e03a01007387 */ /* 0x000fe20000100800 */
[----:B------:R-:W-:Y:S01]  /*9fd70*/  LEA.HI.X.SX32 R19, R19, UR27, 0x1, P0 ;  /* 0x0000001b13137c11 */ /* 0x000fe200080f0eff */
[----:B------:R-:W-:Y:S01]  /*9fd80*/  VIADD R2, R48, UR28 ;  /* 0x0000001c30027c36 */ /* 0x000fe20008000000 */
[----:B------:R-:W3:Y:S04]  /*9fd90*/  LDCU UR15, c[0x0][0x398] ;  /* 0x00007300ff0f77ac */ /* 0x000ee80008000800 */
[----:B------:R-:W-:-:S02]  /*9fda0*/  SHF.R.S32.HI R56, RZ, 0x1f, R2 ;  /* 0x0000001fff387819 */ /* 0x000fc40000011402 */
[----:B--2---:R-:W-:Y:S01]  /*9fdb0*/  SHF.R.U32.HI R57, RZ, 0x8, R51 ;  /* 0x00000008ff397819 */ /* 0x004fe20000011633 */
[----:B------:R-:W2:Y:S01]  /*9fdc0*/  S2UR UR5, SR_CgaCtaId ;  /* 0x00000000000579c3 */ /* 0x000ea20000008800 */
[C---:B------:R-:W-:Y:S01]  /*9fdd0*/  IADD3 R40, P3, PT, R2.reuse, R12, RZ ;  /* 0x0000000c02287210 */ /* 0x040fe20007f7e0ff */
[----:B------:R-:W-:Y:S01]  /*9fde0*/  UMOV UR4, 0x400 ;  /* 0x0000040000047882 */ /* 0x000fe20000000000 */
[----:B------:R-:W-:Y:S01]  /*9fdf0*/  IADD3 R52, P0, PT, R2, R13, RZ ;  /* 0x0000000d02347210 */ /* 0x000fe20007f1e0ff */
[----:B------:R-:W0:Y:S02]  /*9fe00*/  LDCU.64 UR18, c[0x0][0x398] ;  /* 0x00007300ff1277ac */ /* 0x000e240008000a00 */
[C---:B------:R-:W-:Y:S02]  /*9fe10*/  IMAD.X R41, R56.reuse, 0x1, R14, P3 ;  /* 0x0000000138297824 */ /* 0x040fe400018e060e */
[----:B------:R-:W-:Y:S01]  /*9fe20*/  IMAD.X R53, R56, 0x1, R16, P0 ;  /* 0x0000000138357824 */ /* 0x000fe200000e0610 */
[----:B------:R-:W0:Y:S02]  /*9fe30*/  LDCU.64 UR20, c[0x0][0x398] ;  /* 0x00007300ff1477ac */ /* 0x000e240008000a00 */
[----:B------:R-:W-:Y:S01]  /*9fe40*/  STL.64 [R1+0x1178], R40 ;  /* 0x0011782801007387 */ /* 0x000fe20000100a00 */
[----:B------:R-:W0:Y:S03]  /*9fe50*/  LDCU.64 UR16, c[0x0][0x398] ;  /* 0x00007300ff1077ac */ /* 0x000e260008000a00 */
[----:B------:R-:W2:Y:S01]  /*9fe60*/  LDL.LU R51, [R1+0xe8] ;  /* 0x0000e80001337983 */ /* 0x000ea20000300800 */
[----:B------:R-:W0:Y:S03]  /*9fe70*/  LDCU.64 UR22, c[0x0][0x398] ;  /* 0x00007300ff1677ac */ /* 0x000e260008000a00 */
[----:B------:R1:W-:Y:S01]  /*9fe80*/  STL.64 [R1+0x1170], R52 ;  /* 0x0011703401007387 */ /* 0x0003e20000100a00 */
[----:B------:R-:W0:Y:S01]  /*9fe90*/  LDCU.64 UR26, c[0x0][0x398] ;  /* 0x00007300ff1a77ac */ /* 0x000e220008000a00 */
[----:B------:R-:W0:Y:S02]  /*9fea0*/  LDCU.64 UR28, c[0x0][0x398] ;  /* 0x00007300ff1c77ac */ /* 0x000e240008000a00 */
[----:B-1----:R-:W2:Y:S01]  /*9feb0*/  LDL.LU.64 R52, [R1+0x3a00] ;  /* 0x003a000001347983 */ /* 0x002ea20000300a00 */
[----:B------:R-:W-:-:S02]  /*9fec0*/  IADD3 R40, P3, PT, R2, R15, RZ ;  /* 0x0000000f02287210 */ /* 0x000fc40007f7e0ff */
[----:B------:R-:W-:-:S03]  /*9fed0*/  IADD3 R2, P0, PT, R2, R17, RZ ;  /* 0x0000001102027210 */ /* 0x000fc60007f1e0ff */
[C---:B------:R-:W-:Y:S02]  /*9fee0*/  IMAD.X R41, R56.reuse, 0x1, R18, P3 ;  /* 0x0000000138297824 */ /* 0x040fe400018e0612 */
[----:B------:R-:W-:-:S03]  /*9fef0*/  IMAD.X R3, R56, 0x1, R19, P0 ;  /* 0x0000000138037824 */ /* 0x000fc600000e0613 */
[----:B------:R-:W-:Y:S04]  /*9ff00*/  STL.64 [R1+0x1168], R40 ;  /* 0x0011682801007387 */ /* 0x000fe80000100a00 */
[----:B------:R1:W-:Y:S04]  /*9ff10*/  STL.64 [R1+0x1160], R2 ;  /* 0x0011600201007387 */ /* 0x0003e80000100a00 */
[----:B-1----:R-:W3:Y:S04]  /*9ff20*/  LDL.LU R3, [R1+0x39fc] ;  /* 0x0039fc0001037983 */ /* 0x002ee80000300800 */
[----:B------:R1:W-:Y:S01]  /*9ff30*/  STL [R1+0x38e4], R48 ;  /* 0x0038e43001007387 */ /* 0x0003e20000100800 */
[----:B--2---:R-:W-:-:S02]  /*9ff40*/  SHF.R.S32.HI R58, RZ, 0x1f, R52 ;  /* 0x0000001fff3a7819 */ /* 0x004fc40000011434 */
[----:B------:R-:W-:-:S05]  /*9ff50*/  IADD3 R40, P3, PT, R52, R12, RZ ;  /* 0x0000000c34287210 */ /* 0x000fca0007f7e0ff */
[----:B------:R-:W-:Y:S01]  /*9ff60*/  IMAD.X R41, R58, 0x1, R14, P3 ;  /* 0x000000013a297824 */ /* 0x000fe200018e060e */
[----:B-1----:R-:W-:-:S04]  /*9ff70*/  IADD3 R48, P0, PT, R52, R13, RZ ;  /* 0x0000000d34307210 */ /* 0x002fc80007f1e0ff */
[----:B------:R1:W-:Y:S01]  /*9ff80*/  STL.64 [R1+0x1158], R40 ;  /* 0x0011582801007387 */ /* 0x0003e20000100a00 */
[----:B------:R-:W-:Y:S02]  /*9ff90*/  IMAD.X R49, R58, 0x1, R16, P0 ;  /* 0x000000013a317824 */ /* 0x000fe400000e0610 */
[----:B-1----:R-:W-:Y:S02]  /*9ffa0*/  IMAD.MOV.U32 R40, RZ, RZ, R4 ;  /* 0x000000ffff287224 */ /* 0x002fe400078e0004 */
[----:B------:R-:W-:Y:S01]  /*9ffb0*/  IMAD.MOV.U32 R4, RZ, RZ, R54 ;  /* 0x000000ffff047224 */ /* 0x000fe200078e0036 */
[----:B------:R-:W-:Y:S01]  /*9ffc0*/  IADD3 R54, P3, PT, R52, R15, RZ ;  /* 0x0000000f34367210 */ /* 0x000fe20007f7e0ff */
[----:B------:R-:W-:Y:S02]  /*9ffd0*/  IMAD.MOV.U32 R41, RZ, RZ, R59 ;  /* 0x000000ffff297224 */ /* 0x000fe400078e003b */
[----:B------:R-:W-:Y:S02]  /*9ffe0*/  IMAD.MOV.U32 R59, RZ, RZ, R55 ;  /* 0x000000ffff3b7224 */ /* 0x000fe400078e0037 */
[----:B------:R-:W-:Y:S01]  /*9fff0*/  IMAD.X R55, R58, 0x1, R18, P3 ;  /* 0x000000013a377824 */ /* 0x000fe200018e0612 */
[----:B------:R1:W-:Y:S02]  /*a0000*/  STL.64 [R1+0x1150], R48 ;  /* 0x0011503001007387 */ /* 0x0003e40000100a00 */
[----:B-1----:R-:W-:-:S02]  /*a0010*/  IADD3 R48, P0, PT, R52, R17, RZ ;  /* 0x0000001134307210 */ /* 0x002fc40007f1e0ff */
[----:B------:R-:W2:Y:S04]  /*a0020*/  LDL.LU R52, [R1+0x39f8] ;  /* 0x0039f80001347983 */ /* 0x000ea80000300800 */
[----:B------:R1:W-:Y:S04]  /*a0030*/  STL.64 [R1+0x1148], R54 ;  /* 0x0011483601007387 */ /* 0x0003e80000100a00 */
[----:B-1----:R-:W2:Y:S01]  /*a0040*/  LDL.LU.64 R54, [R1+0x39f0] ;  /* 0x0039f00001367983 */ /* 0x002ea20000300a00 */
[----:B------:R-:W-:-:S05]  /*a0050*/  LOP3.LUT R56, R57, 0xffff, RZ, 0xc0, !PT ;  /* 0x0000ffff39387812 */ /* 0x000fca00078ec0ff */
[----:B------:R-:W-:-:S05]  /*a0060*/  IMAD.MOV.U32 R49, RZ, RZ, R56 ;  /* 0x000000ffff317224 */ /* 0x000fca00078e0038 */
[----:B------:R-:W-:Y:S01]  /*a0070*/  PRMT R57, R49, 0x3340, R1 ;  /* 0x0000334031397816 */ /* 0x000fe20000000001 */
[----:B------:R-:W-:-:S04]  /*a0080*/  IMAD.X R49, R58, 0x1, R19, P0 ;  /* 0x000000013a317824 */ /* 0x000fc800000e0613 */
[----:B------:R-:W-:Y:S04]  /*a0090*/  STL [R1+0x11b0], R57 ;  /* 0x0011b03901007387 */ /* 0x000fe80000100800 */
[----:B------:R1:W-:Y:S01]  /*a00a0*/  STL.64 [R1+0x1140], R48 ;  /* 0x0011403001007387 */ /* 0x0003e20000100a00 */
[----:B------:R-:W-:Y:S02]  /*a00b0*/  SHF.R.S32.HI R2, RZ, 0x1f, R50 ;  /* 0x0000001fff027819 */ /* 0x000fe40000011432 */
[----:B------:R-:W-:Y:S01]  /*a00c0*/  IADD3 R56, P3, PT, R50, R12, RZ ;  /* 0x0000000c32387210 */ /* 0x000fe20007f7e0ff */
[----:B-1----:R-:W3:Y:S04]  /*a00d0*/  LDL.LU R48, [R1+0x6c] ;  /* 0x00006c0001307983 */ /* 0x002ee80000300800 */
[----:B------:R-:W-:Y:S01]  /*a00e0*/  IMAD.X R57, R2, 0x1, R14, P3 ;  /* 0x0000000102397824 */ /* 0x000fe200018e060e */
[----:B--2---:R1:W-:Y:S04]  /*a00f0*/  STL.64 [R1+0x37f0], R54 ;  /* 0x0037f03601007387 */ /* 0x0043e80000100a00 */
[----:B-1----:R-:W2:Y:S04]  /*a0100*/  LDL.LU R55, [R1+0x88] ;  /* 0x0000880001377983 */ /* 0x002ea80000300800 */
[----:B------:R1:W-:Y:S04]  /*a0110*/  STL.64 [R1+0x37e8], R52 ;  /* 0x0037e83401007387 */ /* 0x0003e80000100a00 */
[----:B------:R-:W2:Y:S01]  /*a0120*/  LDL.LU R49, [R1+0x1f8] ;  /* 0x0001f80001317983 */ /* 0x000ea20000300800 */
[----:B-1----:R-:W-:-:S03]  /*a0130*/  IADD3 R52, P0, PT, R50, R13, RZ ;  /* 0x0000000d32347210 */ /* 0x002fc60007f1e0ff */
[----:B------:R1:W-:Y:S02]  /*a0140*/  STL.64 [R1+0x1138], R56 ;  /* 0x0011383801007387 */ /* 0x0003e40000100a00 */
[----:B------:R-:W-:-:S05]  /*a0150*/  IMAD.X R53, R2, 0x1, R16, P0 ;  /* 0x0000000102357824 */ /* 0x000fca00000e0610 */
[----:B------:R0:W-:Y:S01]  /*a0160*/  STL.64 [R1+0x1130], R52 ;  /* 0x0011303401007387 */ /* 0x0001e20000100a00 */
[C---:B-1----:R-:W-:Y:S02]  /*a0170*/  IADD3 R56, P3, PT, R50.reuse, R15, RZ ;  /* 0x0000000f32387210 */ /* 0x042fe40007f7e0ff */
[----:B0-----:R-:W-:Y:S02]  /*a0180*/  IADD3 R52, P0, PT, R50, R17, RZ ;  /* 0x0000001132347210 */ /* 0x001fe40007f1e0ff */
[----:B------:R-:W3:Y:S01]  /*a0190*/  LDL.LU R50, [R1+0x1f0] ;  /* 0x0001f00001327983 */ /* 0x000ee20000300800 */
[C---:B------:R-:W-:Y:S02]  /*a01a0*/  IMAD.X R57, R2.reuse, 0x1, R18, P3 ;  /* 0x0000000102397824 */ /* 0x040fe400018e0612 */
[----:B------:R-:W-:-:S03]  /*a01b0*/  IMAD.X R53, R2, 0x1, R19, P0 ;  /* 0x0000000102357824 */ /* 0x000fc600000e0613 */
[----:B------:R0:W-:Y:S04]  /*a01c0*/  STL.64 [R1+0x1128], R56 ;  /* 0x0011283801007387 */ /* 0x0001e80000100a00 */
[----:B------:R1:W-:Y:S04]  /*a01d0*/  STL.64 [R1+0x1120], R52 ;  /* 0x0011203401007387 */ /* 0x0003e80000100a00 */
[----:B------:R-:W4:Y:S01]  /*a01e0*/  LDL.LU R2, [R1+0x5c] ;  /* 0x00005c0001027983 */ /* 0x000f220000300800 */
[C---:B0-----:R-:W-:Y:S02]  /*a01f0*/  IADD3 R56, P3, PT, R51.reuse, R12, RZ ;  /* 0x0000000c33387210 */ /* 0x041fe40007f7e0ff */
[----:B-1----:R-:W-:-:S02]  /*a0200*/  IADD3 R52, P0, PT, R51, R13, RZ ;  /* 0x0000000d33347210 */ /* 0x002fc40007f1e0ff */
[----:B--2---:R-:W-:Y:S02]  /*a0210*/  SHF.R.U32.HI R54, RZ, 0x8, R49 ;  /* 0x00000008ff367819 */ /* 0x004fe40000011631 */
[----:B------:R-:W-:-:S05]  /*a0220*/  SHF.R.S32.HI R49, RZ, 0x1f, R51 ;  /* 0x0000001fff317819 */ /* 0x000fca0000011433 */
[C---:B------:R-:W-:Y:S02]  /*a0230*/  IMAD.X R57, R49.reuse, 0x1, R14, P3 ;  /* 0x0000000131397824 */ /* 0x040fe400018e060e */
[----:B------:R-:W-:-:S03]  /*a0240*/  IMAD.X R53, R49, 0x1, R16, P0 ;  /* 0x0000000131357824 */ /* 0x000fc600000e0610 */
[----:B------:R0:W-:Y:S04]  /*a0250*/  STL.64 [R1+0x1118], R56 ;  /* 0x0011183801007387 */ /* 0x0001e80000100a00 */
[----:B------:R1:W-:Y:S01]  /*a0260*/  STL.64 [R1+0x1110], R52 ;  /* 0x0011103401007387 */ /* 0x0003e20000100a00 */
[C---:B0-----:R-:W-:Y:S02]  /*a0270*/  IADD3 R56, P3, PT, R51.reuse, R15, RZ ;  /* 0x0000000f33387210 */ /* 0x041fe40007f7e0ff */
[----:B-1----:R-:W-:-:S03]  /*a0280*/  IADD3 R52, P0, PT, R51, R17, RZ ;  /* 0x0000001133347210 */ /* 0x002fc60007f1e0ff */
[C---:B------:R-:W-:Y:S01]  /*a0290*/  IMAD.X R57, R49.reuse, 0x1, R18, P3 ;  /* 0x0000000131397824 */ /* 0x040fe200018e0612 */
[----:B---3--:R-:W-:Y:S01]  /*a02a0*/  SHF.R.U32.HI R50, RZ, 0x8, R50 ;  /* 0x00000008ff327819 */ /* 0x008fe20000011632 */
[----:B------:R-:W-:-:S03]  /*a02b0*/  IMAD.X R53, R49, 0x1, R19, P0 ;  /* 0x0000000131357824 */ /* 0x000fc600000e0613 */
[----:B------:R0:W-:Y:S01]  /*a02c0*/  STL.64 [R1+0x1108], R56 ;  /* 0x0011083801007387 */ /* 0x0001e20000100a00 */
[----:B------:R-:W-:Y:S02]  /*a02d0*/  LOP3.LUT R50, R50, 0xffff, RZ, 0xc0, !PT ;  /* 0x0000ffff32327812 */ /* 0x000fe400078ec0ff */
[----:B------:R-:W-:Y:S01]  /*a02e0*/  SHF.R.S32.HI R58, RZ, 0x1f, R55 ;  /* 0x0000001fff3a7819 */ /* 0x000fe20000011437 */
[----:B------:R1:W-:Y:S01]  /*a02f0*/  STL.64 [R1+0x10e8], R52 ;  /* 0x0010e83401007387 */ /* 0x0003e20000100a00 */
[----:B------:R-:W-:-:S03]  /*a0300*/  LOP3.LUT R54, R54, 0xffff, RZ, 0xc0, !PT ;  /* 0x0000ffff36367812 */ /* 0x000fc600078ec0ff */
[----:B------:R-:W2:Y:S01]  /*a0310*/  LDL.LU R49, [R1+0x58] ;  /* 0x0000580001317983 */ /* 0x000ea20000300800 */
[C---:B0-----:R-:W-:Y:S01]  /*a0320*/  IADD3 R56, P3, PT, R55.reuse, R12, RZ ;  /* 0x0000000c37387210 */ /* 0x041fe20007f7e0ff */
[----:B-1----:R-:W-:Y:S01]  /*a0330*/  IMAD.MOV.U32 R53, RZ, RZ, R50 ;  /* 0x000000ffff357224 */ /* 0x002fe200078e0032 */
[----:B------:R-:W-:-:S03]  /*a0340*/  IADD3 R52, P0, PT, R55, R13, RZ ;  /* 0x0000000d37347210 */ /* 0x000fc60007f1e0ff */
[----:B------:R-:W-:Y:S01]  /*a0350*/  IMAD.X R57, R58, 0x1, R14, P3 ;  /* 0x000000013a397824 */ /* 0x000fe200018e060e */
[----:B------:R-:W-:Y:S01]  /*a0360*/  PRMT R51, R54, 0x3340, R53 ;  /* 0x0000334036337816 */ /* 0x000fe20000000035 */
[----:B------:R-:W-:-:S03]  /*a0370*/  IMAD.X R53, R58, 0x1, R16, P0 ;  /* 0x000000013a357824 */ /* 0x000fc600000e0610 */
[----:B------:R0:W-:Y:S01]  /*a0380*/  STL.64 [R1+0x10e0], R56 ;  /* 0x0010e03801007387 */ /* 0x0001e20000100a00 */
[----:B------:R-:W-:-:S03]  /*a0390*/  IADD3 R50, P3, PT, R55, R15, RZ ;  /* 0x0000000f37327210 */ /* 0x000fc60007f7e0ff */
[----:B0-----:R-:W3:Y:S04]  /*a03a0*/  LDL.LU.64 R56, [R1+0x39e8] ;  /* 0x0039e80001387983 */ /* 0x001ee80000300a00 */
[----:B------:R0:W-:Y:S04]  /*a03b0*/  STL [R1+0x123c], R51 ;  /* 0x00123c3301007387 */ /* 0x0001e80000100800 */
[----:B------:R1:W-:Y:S01]  /*a03c0*/  STL.64 [R1+0x10d8], R52 ;  /* 0x0010d83401007387 */ /* 0x0003e20000100a00 */
[----:B0-----:R-:W-:Y:S01]  /*a03d0*/  IMAD.X R51, R58, 0x1, R18, P3 ;  /* 0x000000013a337824 */ /* 0x001fe200018e0612 */
[----:B-1----:R-:W-:-:S02]  /*a03e0*/  IADD3 R52, P0, PT, R55, R17, RZ ;  /* 0x0000001137347210 */ /* 0x002fc40007f1e0ff */
[----:B------:R-:W2:Y:S03]  /*a03f0*/  LDL.LU R55, [R1+0x204] ;  /* 0x0002040001377983 */ /* 0x000ea60000300800 */
[----:B------:R-:W-:Y:S01]  /*a0400*/  IMAD.X R53, R58, 0x1, R19, P0 ;  /* 0x000000013a357824 */ /* 0x000fe200000e0613 */
[----:B------:R0:W-:Y:S04]  /*a0410*/  STL.64 [R1+0x10d0], R50 ;  /* 0x0010d03201007387 */ /* 0x0001e80000100a00 */
[----:B------:R1:W-:Y:S04]  /*a0420*/  STL.64 [R1+0x10c8], R52 ;  /* 0x0010c83401007387 */ /* 0x0003e80000100a00 */
[----:B------:R-:W3:Y:S01]  /*a0430*/  LDL.LU R58, [R1+0x200] ;  /* 0x00020000013a7983 */ /* 0x000ee20000300800 */
[----:B------:R-:W-:-:S02]  /*a0440*/  SHF.R.S32.HI R54, RZ, 0x1f, R48 ;  /* 0x0000001fff367819 */ /* 0x000fc40000011430 */
[----:B0-----:R-:W-:-:S05]  /*a0450*/  IADD3 R50, P3, PT, R48, R12, RZ ;  /* 0x0000000c30327210 */ /* 0x001fca0007f7e0ff */
[----:B------:R-:W-:Y:S01]  /*a0460*/  IMAD.X R51, R54, 0x1, R14, P3 ;  /* 0x0000000136337824 */ /* 0x000fe200018e060e */
[----:B-1----:R-:W-:-:S04]  /*a0470*/  IADD3 R52, P0, PT, R48, R13, RZ ;  /* 0x0000000d30347210 */ /* 0x002fc80007f1e0ff */
[----:B------:R0:W-:Y:S01]  /*a0480*/  STL.64 [R1+0x10c0], R50 ;  /* 0x0010c03201007387 */ /* 0x0001e20000100a00 */
[----:B------:R-:W-:-:S05]  /*a0490*/  IMAD.X R53, R54, 0x1, R16, P0 ;  /* 0x0000000136357824 */ /* 0x000fca00000e0610 */
[----:B------:R1:W-:Y:S01]  /*a04a0*/  STL.64 [R1+0x10b8], R52 ;  /* 0x0010b83401007387 */ /* 0x0003e20000100a00 */
[----:B0-----:R-:W-:-:S05]  /*a04b0*/  IADD3 R50, P3, PT, R48, R15, RZ ;  /* 0x0000000f30327210 */ /* 0x001fca0007f7e0ff */
[----:B------:R-:W-:Y:S01]  /*a04c0*/  IMAD.X R51, R54, 0x1, R18, P3 ;  /* 0x0000000136337824 */ /* 0x000fe200018e0612 */
[----:B-1----:R-:W-:Y:S02]  /*a04d0*/  IADD3 R52, P0, PT, R48, R17, RZ ;  /* 0x0000001130347210 */ /* 0x002fe40007f1e0ff */
[----:B----4-:R-:W-:Y:S02]  /*a04e0*/  SHF.R.S32.HI R48, RZ, 0x1f, R2 ;  /* 0x0000001fff307819 */ /* 0x010fe40000011402 */
[----:B------:R0:W-:Y:S01]  /*a04f0*/  STL.64 [R1+0x10b0], R50 ;  /* 0x0010b03201007387 */ /* 0x0001e20000100a00 */
[----:B------:R-:W-:-:S05]  /*a0500*/  IMAD.X R53, R54, 0x1, R19, P0 ;  /* 0x0000000136357824 */ /* 0x000fca00000e0613 */
[----:B------:R1:W-:Y:S04]  /*a0510*/  STL.64 [R1+0x10a8], R52 ;  /* 0x0010a83401007387 */ /* 0x0003e80000100a00 */
[----:B------:R-:W4:Y:S01]  /*a0520*/  LDL.LU R54, [R1+0x50] ;  /* 0x0000500001367983 */ /* 0x000f220000300800 */
        /* <DEDUP_REMOVED lines=8> */
[----:B-1----:R-:W-:-:S04]  /*a05b0*/  IADD3 R52, P0, PT, R2, R17, RZ ;  /* 0x0000001102347210 */ /* 0x002fc80007f1e0ff */
[----:B------:R0:W-:Y:S01]  /*a05c0*/  STL.64 [R1+0x1090], R50 ;  /* 0x0010903201007387 */ /* 0x0001e20000100a00 */
[----:B------:R-:W-:Y:S01]  /*a05d0*/  IMAD.X R53, R48, 0x1, R19, P0 ;  /* 0x0000000130357824 */ /* 0x000fe200000e0613 */
[----:B--2---:R-:W-:-:S04]  /*a05e0*/  SHF.R.U32.HI R55, RZ, 0x8, R55 ;  /* 0x00000008ff377819 */ /* 0x004fc80000011637 */
[----:B------:R-:W-:Y:S02]  /*a05f0*/  LOP3.LUT R55, R55, 0xffff, RZ, 0xc0, !PT ;  /* 0x0000ffff37377812 */ /* 0x000fe400078ec0ff */
[----:B---3--:R-:W-:-:S04]  /*a0600*/  SHF.R.U32.HI R58, RZ, 0x8, R58 ;  /* 0x00000008ff3a7819 */ /* 0x008fc8000001163a */
[----:B------:R-:W-:-:S04]  /*a0610*/  LOP3.LUT R58, R58, 0xffff, RZ, 0xc0, !PT ;  /* 0x0000ffff3a3a7812 */ /* 0x000fc800078ec0ff */
[----:B0-----:R-:W-:-:S05]  /*a0620*/  PRMT R51, R55, 0x3340, R58 ;  /* 0x0000334037337816 */ /* 0x001fca000000003a */
[----:B------:R-:W-:Y:S04]  /*a0630*/  STL [R1+0x74], R51 ;  /* 0x0000743301007387 */ /* 0x000fe80000100800 */
[----:B------:R0:W-:Y:S04]  /*a0640*/  STL.64 [R1+0x1088], R52 ;  /* 0x0010883401007387 */ /* 0x0001e80000100a00 */
[----:B------:R-:W2:Y:S04]  /*a0650*/  LDL.LU R58, [R1+0x4c] ;  /* 0x00004c00013a7983 */ /* 0x000ea80000300800 */
[----:B------:R-:W3:Y:S01]  /*a0660*/  LDL.LU R48, [R1+0x20c] ;  /* 0x00020c0001307983 */ /* 0x000ee20000300800 */
[----:B------:R-:W-:-:S02]  /*a0670*/  SHF.R.S32.HI R2, RZ, 0x1f, R49 ;  /* 0x0000001fff027819 */ /* 0x000fc40000011431 */
[C---:B------:R-:W-:Y:S02]  /*a0680*/  IADD3 R50, P3, PT, R49.reuse, R12, RZ ;  /* 0x0000000c31327210 */ /* 0x040fe40007f7e0ff */
[----:B0-----:R-:W-:-:S03]  /*a0690*/  IADD3 R52, P0, PT, R49, R13, RZ ;  /* 0x0000000d31347210 */ /* 0x001fc60007f1e0ff */
[C---:B------:R-:W-:Y:S02]  /*a06a0*/  IMAD.X R51, R2.reuse, 0x1, R14, P3 ;  /* 0x0000000102337824 */ /* 0x040fe400018e060e */
[----:B------:R-:W-:-:S03]  /*a06b0*/  IMAD.X R53, R2, 0x1, R16, P0 ;  /* 0x0000000102357824 */ /* 0x000fc600000e0610 */
[----:B------:R0:W-:Y:S04]  /*a06c0*/  STL.64 [R1+0x1080], R50 ;  /* 0x0010803201007387 */ /* 0x0001e80000100a00 */
[----:B------:R1:W-:Y:S01]  /*a06d0*/  STL.64 [R1+0x1078], R52 ;  /* 0x0010783401007387 */ /* 0x0003e20000100a00 */
[C---:B0-----:R-:W-:Y:S02]  /*a06e0*/  IADD3 R50, P3, PT, R49.reuse, R15, RZ ;  /* 0x0000000f31327210 */ /* 0x041fe40007f7e0ff */
[----:B-1----:R-:W-:-:S03]  /*a06f0*/  IADD3 R52, P0, PT, R49, R17, RZ ;  /* 0x0000001131347210 */ /* 0x002fc60007f1e0ff */
[C---:B------:R-:W-:Y:S01]  /*a0700*/  IMAD.X R51, R2.reuse, 0x1, R18, P3 ;  /* 0x0000000102337824 */ /* 0x040fe200018e0612 */
[----:B------:R-:W-:Y:S01]  /*a0710*/  SHF.R.S32.HI R49, RZ, 0x1f, R57 ;  /* 0x0000001fff317819 */ /* 0x000fe20000011439 */
[----:B------:R-:W-:-:S03]  /*a0720*/  IMAD.X R53, R2, 0x1, R19, P0 ;  /* 0x0000000102357824 */ /* 0x000fc600000e0613 */
[----:B------:R0:W-:Y:S04]  /*a0730*/  STL.64 [R1+0x1070], R50 ;  /* 0x0010703201007387 */ /* 0x0001e80000100a00 */
[----:B------:R1:W-:Y:S01]  /*a0740*/  STL.64 [R1+0x1068], R52 ;  /* 0x0010683401007387 */ /* 0x0003e20000100a00 */
[C---:B0-----:R-:W-:Y:S02]  /*a0750*/  IADD3 R50, P3, PT, R57.reuse, R12, RZ ;  /* 0x0000000c39327210 */ /* 0x041fe40007f7e0ff */
[----:B-1----:R-:W-:-:S03]  /*a0760*/  IADD3 R52, P0, PT, R57, R13, RZ ;  /* 0x0000000d39347210 */ /* 0x002fc60007f1e0ff */
[C---:B------:R-:W-:Y:S02]  /*a0770*/  IMAD.X R51, R49.reuse, 0x1, R14, P3 ;  /* 0x0000000131337824 */ /* 0x040fe400018e060e */
[----:B------:R-:W-:-:S03]  /*a0780*/  IMAD.X R53, R49, 0x1, R16, P0 ;  /* 0x0000000131357824 */ /* 0x000fc600000e0610 */
[----:B------:R0:W-:Y:S04]  /*a0790*/  STL.64 [R1+0x1060], R50 ;  /* 0x0010603201007387 */ /* 0x0001e80000100a00 */
[----:B------:R-:W2:Y:S01]  /*a07a0*/  LDL.LU R2, [R1+0x48] ;  /* 0x0000480001027983 */ /* 0x000ea20000300800 */
[----:B0-----:R-:W-:Y:S02]  /*a07b0*/  IADD3 R50, P3, PT, R57, R15, RZ ;  /* 0x0000000f39327210 */ /* 0x001fe40007f7e0ff */
[----:B---3--:R-:W-:-:S04]  /*a07c0*/  SHF.R.U32.HI R48, RZ, 0x8, R48 ;  /* 0x00000008ff307819 */ /* 0x008fc80000011630 */
[----:B------:R-:W-:-:S04]  /*a07d0*/  LOP3.LUT R48, R48, 0xffff, RZ, 0xc0, !PT ;  /* 0x0000ffff30307812 */ /* 0x000fc800078ec0ff */
[----:B------:R-:W-:-:S05]  /*a07e0*/  PRMT R48, R48, 0x3340, R1 ;  /* 0x0000334030307816 */ /* 0x000fca0000000001 */
[----:B------:R-:W-:Y:S04]  /*a07f0*/  STL [R1+0x5c], R48 ;  /* 0x00005c3001007387 */ /* 0x000fe80000100800 */
[----:B------:R0:W-:Y:S02]  /*a0800*/  STL.64 [R1+0x1058], R52 ;  /* 0x0010583401007387 */ /* 0x0001e40000100a00 */
[----:B0-----:R-:W-:Y:S02]  /*a0810*/  IADD3 R52, P0, PT, R57, R17, RZ ;  /* 0x0000001139347210 */ /* 0x001fe40007f1e0ff */
[----:B------:R-:W3:Y:S01]  /*a0820*/  LDL.LU R57, [R1+0x39e0] ;  /* 0x0039e00001397983 */ /* 0x000ee20000300800 */
[C---:B------:R-:W-:Y:S01]  /*a0830*/  IMAD.X R51, R49.reuse, 0x1, R18, P3 ;  /* 0x0000000131337824 */ /* 0x040fe200018e0612 */
[----:B----4-:R-:W-:Y:S01]  /*a0840*/  SHF.R.S32.HI R48, RZ, 0x1f, R54 ;  /* 0x0000001fff307819 */ /* 0x010fe20000011436 */
[----:B------:R-:W-:-:S03]  /*a0850*/  IMAD.X R53, R49, 0x1, R19, P0 ;  /* 0x0000000131357824 */ /* 0x000fc600000e0613 */
[----:B------:R0:W-:Y:S04]  /*a0860*/  STL.64 [R1+0x1050], R50 ;  /* 0x0010503201007387 */ /* 0x0001e80000100a00 */
[----:B------:R1:W-:Y:S01]  /*a0870*/  STL.64 [R1+0x1048], R52 ;  /* 0x0010483401007387 */ /* 0x0003e20000100a00 */
[----:B0-----:R-:W-:-:S05]  /*a0880*/  IADD3 R50, P3, PT, R54, R12, RZ ;  /* 0x0000000c36327210 */ /* 0x001fca0007f7e0ff */
[----:B------:R-:W-:Y:S01]  /*a0890*/  IMAD.X R51, R48, 0x1, R14, P3 ;  /* 0x0000000130337824 */ /* 0x000fe200018e060e */
[----:B-1----:R-:W-:-:S04]  /*a08a0*/  IADD3 R52, P0, PT, R54, R13, RZ ;  /* 0x0000000d36347210 */ /* 0x002fc80007f1e0ff */
[----:B------:R0:W-:Y:S01]  /*a08b0*/  STL.64 [R1+0x1040], R50 ;  /* 0x0010403201007387 */ /* 0x0001e20000100a00 */
[----:B------:R-:W-:-:S03]  /*a08c0*/  IMAD.X R53, R48, 0x1, R16, P0 ;  /* 0x0000000130357824 */ /* 0x000fc600000e0610 */
[----:B------:R-:W4:Y:S01]  /*a08d0*/  LDL.LU R49, [R1+0x44] ;  /* 0x0000440001317983 */ /* 0x000f220000300800 */
[----:B0-----:R-:W-:-:S03]  /*a08e0*/  IADD3 R50, P3, PT, R54, R15, RZ ;  /* 0x0000000f36327210 */ /* 0x001fc60007f7e0ff */
[----:B------:R0:W-:Y:S02]  /*a08f0*/  STL.64 [R1+0x1038], R52 ;  /* 0x0010383401007387 */ /* 0x0001e40000100a00 */
[----:B------:R-:W-:-:S05]  /*a0900*/  IMAD.X R51, R48, 0x1, R18, P3 ;  /* 0x0000000130337824 */ /* 0x000fca00018e0612 */
[----:B------:R1:W-:Y:S01]  /*a0910*/  STL.64 [R1+0x1030], R50 ;  /* 0x0010303201007387 */ /* 0x0003e20000100a00 */
[----:B0-----:R-:W-:Y:S02]  /*a0920*/  IADD3 R52, P0, PT, R54, R17, RZ ;  /* 0x0000001136347210 */ /* 0x001fe40007f1e0ff */
[----:B--2---:R-:W-:-:S03]  /*a0930*/  SHF.R.S32.HI R54, RZ, 0x1f, R58 ;  /* 0x0000001fff367819 */ /* 0x004fc6000001143a */
[----:B------:R-:W-:Y:S01]  /*a0940*/  IMAD.X R53, R48, 0x1, R19, P0 ;  /* 0x0000000130357824 */ /* 0x000fe200000e0613 */
[----:B-1----:R-:W-:-:S04]  /*a0950*/  IADD3 R50, P3, PT, R58, R12, RZ ;  /* 0x0000000c3a327210 */ /* 0x002fc80007f7e0ff */
[----:B------:R0:W-:Y:S01]  /*a0960*/  STL.64 [R1+0x1028], R52 ;  /* 0x0010283401007387 */ /* 0x0001e20000100a00 */
[----:B------:R-:W-:-:S05]  /*a0970*/  IMAD.X R51, R54, 0x1, R14, P3 ;  /* 0x0000000136337824 */ /* 0x000fca00018e060e */
[----:B------:R1:W-:Y:S01]  /*a0980*/  STL.64 [R1+0x1020], R50 ;  /* 0x0010203201007387 */ /* 0x0003e20000100a00 */
[----:B0-----:R-:W-:-:S03]  /*a0990*/  IADD3 R52, P0, PT, R58, R13, RZ ;  /* 0x0000000d3a347210 */ /* 0x001fc60007f1e0ff */
[----:B------:R-:W2:Y:S02]  /*a09a0*/  LDL.LU R48, [R1+0x40] ;  /* 0x0000400001307983 */ /* 0x000ea40000300800 */
[----:B------:R-:W-:Y:S01]  /*a09b0*/  IMAD.X R53, R54, 0x1, R16, P0 ;  /* 0x0000000136357824 */ /* 0x000fe200000e0610 */
[----:B---3--:R-:W-:-:S04]  /*a09c0*/  LOP3.LUT R57, R57, 0xffff, RZ, 0xc0, !PT ;  /* 0x0000ffff39397812 */ /* 0x008fc800078ec0ff */
[----:B------:R-:W-:-:S04]  /*a09d0*/  SHF.R.U32.HI R55, RZ, 0x8, R57 ;  /* 0x00000008ff377819 */ /* 0x000fc80000011639 */
[----:B------:R-:W-:-:S04]  /*a09e0*/  LOP3.LUT R55, R55, 0xffff, RZ, 0xc0, !PT ;  /* 0x0000ffff37377812 */ /* 0x000fc800078ec0ff */
[----:B-1----:R-:W-:-:S05]  /*a09f0*/  PRMT R51, R55, 0x3340, R1 ;  /* 0x0000334037337816 */ /* 0x002fca0000000001 */
[----:B------:R-:W-:Y:S04]  /*a0a00*/  STL [R1+0x1180], R51 ;  /* 0x0011803301007387 */ /* 0x000fe80000100800 */
[----:B------:R-:W-:Y:S04]  /*a0a10*/  STL.64 [R1+0x3838], R56 ;  /* 0x0038383801007387 */ /* 0x000fe80000100a00 */
[----:B------:R0:W-:Y:S04]  /*a0a20*/  STL.64 [R1+0x1018], R52 ;  /* 0x0010183401007387 */ /* 0x0001e80000100a00 */
[----:B------:R-:W3:Y:S01]  /*a0a30*/  LDL.LU R55, [R1+0x228] ;  /* 0x0002280001377983 */ /* 0x000ee20000300800 */
[----:B------:R-:W-:-:S02]  /*a0a40*/  IADD3 R50, P3, PT, R58, R15, RZ ;  /* 0x0000000f3a327210 */ /* 0x000fc40007f7e0ff */
[----:B0-----:R-:W-:-:S03]  /*a0a50*/  IADD3 R52, P0, PT, R58, R17, RZ ;  /* 0x000000113a347210 */ /* 0x001fc60007f1e0ff */
[C---:B------:R-:W-:Y:S02]  /*a0a60*/  IMAD.X R51, R54.reuse, 0x1, R18, P3 ;  /* 0x0000000136337824 */ /* 0x040fe400018e0612 */
[----:B------:R-:W-:-:S03]  /*a0a70*/  IMAD.X R53, R54, 0x1, R19, P0 ;  /* 0x0000000136357824 */ /* 0x000fc600000e0613 */
[----:B------:R0:W-:Y:S04]  /*a0a80*/  STL.64 [R1+0x1010], R50 ;  /* 0x0010103201007387 */ /* 0x0001e80000100a00 */
[----:B------:R1:W-:Y:S01]  /*a0a90*/  STL.64 [R1+0x1008], R52 ;  /* 0x0010083401007387 */ /* 0x0003e20000100a00 */
[----:B------:R-:W-:Y:S02]  /*a0aa0*/  SHF.R.S32.HI R58, RZ, 0x1f, R2 ;  /* 0x0000001fff3a7819 */ /* 0x000fe40000011402 */
[----:B0-----:R-:W-:Y:S02]  /*a0ab0*/  IADD3 R50, P3, PT, R2, R12, RZ ;  /* 0x0000000c02327210 */ /* 0x001fe40007f7e0ff */
[----:B---3--:R-:W-:Y:S02]  /*a0ac0*/  LOP3.LUT R57, R55, 0xffff, RZ, 0xc0, !PT ;  /* 0x0000ffff37397812 */ /* 0x008fe400078ec0ff */
[----:B------:R-:W3:Y:S04]  /*a0ad0*/  LDL.LU R55, [R1+0x3c] ;  /* 0x00003c0001377983 */ /* 0x000ee80000300800 */
[----:B------:R-:W2:Y:S01]  /*a0ae0*/  LDL.LU R54, [R1+0x214] ;  /* 0x0002140001367983 */ /* 0x000ea20000300800 */
[----:B------:R-:W-:Y:S01]  /*a0af0*/  IMAD.X R51, R58, 0x1, R14, P3 ;  /* 0x000000013a337824 */ /* 0x000fe200018e060e */
[----:B-1----:R-:W-:-:S04]  /*a0b00*/  IADD3 R52, P0, PT, R2, R13, RZ ;  /* 0x0000000d02347210 */ /* 0x002fc80007f1e0ff */
[----:B------:R0:W-:Y:S01]  /*a0b10*/  STL.64 [R1+0x1000], R50 ;  /* 0x0010003201007387 */ /* 0x0001e20000100a00 */
[----:B------:R-:W-:Y:S01]  /*a0b20*/  IMAD.X R53, R58, 0x1, R16, P0 ;  /* 0x000000013a357824 */ /* 0x000fe200000e0610 */
[----:B0-----:R-:W-:-:S04]  /*a0b30*/  IADD3 R50, P3, PT, R2, R15, RZ ;  /* 0x0000000f02327210 */ /* 0x001fc80007f7e0ff */
[----:B------:R0:W-:Y:S01]  /*a0b40*/  STL.64 [R1+0xff8], R52 ;  /* 0x000ff83401007387 */ /* 0x0001e20000100a00 */
[----:B------:R-:W-:-:S05]  /*a0b50*/  IMAD.X R51, R58, 0x1, R18, P3 ;  /* 0x000000013a337824 */ /* 0x000fca00018e0612 */
[----:B------:R1:W-:Y:S01]  /*a0b60*/  STL.64 [R1+0xff0], R50 ;  /* 0x000ff03201007387 */ /* 0x0003e20000100a00 */
[----:B0-----:R-:W-:Y:S02]  /*a0b70*/  IADD3 R52, P0, PT, R2, R17, RZ ;  /* 0x0000001102347210 */ /* 0x001fe40007f1e0ff */
[----:B----4-:R-:W-:-:S03]  /*a0b80*/  SHF.R.S32.HI R2, RZ, 0x1f, R49 ;  /* 0x0000001fff027819 */ /* 0x010fc60000011431 */
[----:B------:R-:W-:Y:S01]  /*a0b90*/  IMAD.X R53, R58, 0x1, R19, P0 ;  /* 0x000000013a357824 */ /* 0x000fe200000e0613 */
[----:B-1----:R-:W-:-:S04]  /*a0ba0*/  IADD3 R50, P3, PT, R49, R12, RZ ;  /* 0x0000000c31327210 */ /* 0x002fc80007f7e0ff */
[----:B------:R0:W-:Y:S01]  /*a0bb0*/  STL.64 [R1+0xfe8], R52 ;  /* 0x000fe83401007387 */ /* 0x0001e20000100a00 */
[----:B------:R-:W-:-:S03]  /*a0bc0*/  IMAD.X R51, R2, 0x1, R14, P3 ;  /* 0x0000000102337824 */ /* 0x000fc600018e060e */
[----:B------:R-:W4:Y:S04]  /*a0bd0*/  LDL.LU R58, [R1+0x38] ;  /* 0x00003800013a7983 */ /* 0x000f280000300800 */
[----:B------:R1:W-:Y:S01]  /*a0be0*/  STL.64 [R1+0xfe0], R50 ;  /* 0x000fe03201007387 */ /* 0x0003e20000100a00 */
[----:B0-----:R-:W-:-:S05]  /*a0bf0*/  IADD3 R52, P0, PT, R49, R13, RZ ;  /* 0x0000000d31347210 */ /* 0x001fca0007f1e0ff */
[----:B------:R-:W-:Y:S01]  /*a0c00*/  IMAD.X R53, R2, 0x1, R16, P0 ;  /* 0x0000000102357824 */ /* 0x000fe200000e0610 */
[----:B-1----:R-:W-:Y:S02]  /*a0c10*/  IADD3 R50, P3, PT, R49, R15, RZ ;  /* 0x0000000f31327210 */ /* 0x002fe40007f7e0ff */
[----:B--2---:R-:W-:-:S04]  /*a0c20*/  LOP3.LUT R56, R54, 0xffff, RZ, 0xc0, !PT ;  /* 0x0000ffff36387812 */ /* 0x004fc800078ec0ff */
[----:B------:R-:W-:-:S05]  /*a0c30*/  PRMT R51, R57, 0x3340, R56 ;  /* 0x0000334039337816 */ /* 0x000fca0000000038 */
[----:B------:R0:W-:Y:S04]  /*a0c40*/  STL [R1+0x119c], R51 ;  /* 0x00119c3301007387 */ /* 0x0001e80000100800 */
[----:B------:R1:W-:Y:S01]  /*a0c50*/  STL.64 [R1+0xfd8], R52 ;  /* 0x000fd83401007387 */ /* 0x0003e20000100a00 */
[----:B0-----:R-:W-:Y:S01]  /*a0c60*/  IMAD.X R51, R2, 0x1, R18, P3 ;  /* 0x0000000102337824 */ /* 0x001fe200018e0612 */
[----:B-1----:R-:W-:-:S04]  /*a0c70*/  IADD3 R52, P0, PT, R49, R17, RZ ;  /* 0x0000001131347210 */ /* 0x002fc80007f1e0ff */
[----:B------:R0:W-:Y:S01]  /*a0c80*/  STL.64 [R1+0xfd0], R50 ;  /* 0x000fd03201007387 */ /* 0x0001e20000100a00 */
[----:B------:R-:W-:Y:S01]  /*a0c90*/  SHF.R.S32.HI R49, RZ, 0x1f, R48 ;  /* 0x0000001fff317819 */ /* 0x000fe20000011430 */
[----:B------:R-:W-:Y:S01]  /*a0ca0*/  IMAD.X R53, R2, 0x1, R19, P0 ;  /* 0x0000000102357824 */ /* 0x000fe200000e0613 */
[----:B0-----:R-:W-:-:S04]  /*a0cb0*/  IADD3 R50, P3, PT, R48, R12, RZ ;  /* 0x0000000c30327210 */ /* 0x001fc80007f7e0ff */
[----:B------:R0:W-:Y:S01]  /*a0cc0*/  STL.64 [R1+0xfc8], R52 ;  /* 0x000fc83401007387 */ /* 0x0001e20000100a00 */
[----:B------:R-:W-:-:S03]  /*a0cd0*/  IMAD.X R51, R49, 0x1, R14, P3 ;  /* 0x0000000131337824 */ /* 0x000fc600018e060e */
[----:B------:R-:W2:Y:S04]  /*a0ce0*/  LDL.LU R2, [R1+0x34] ;  /* 0x0000340001027983 */ /* 0x000ea80000300800 */
[----:B------:R1:W-:Y:S01]  /*a0cf0*/  STL.64 [R1+0xfc0], R50 ;  /* 0x000fc03201007387 */ /* 0x0003e20000100a00 */
[----:B0-----:R-:W-:-:S05]  /*a0d00*/  IADD3 R52, P0, PT, R48, R13, RZ ;  /* 0x0000000d30347210 */ /* 0x001fca0007f1e0ff */
[----:B------:R-:W-:Y:S01]  /*a0d10*/  IMAD.X R53, R49, 0x1, R16, P0 ;  /* 0x0000000131357824 */ /* 0x000fe200000e0610 */
[----:B-1----:R-:W-:-:S04]  /*a0d20*/  IADD3 R50, P3, PT, R48, R15, RZ ;  /* 0x0000000f30327210 */ /* 0x002fc80007f7e0ff */
[----:B------:R0:W-:Y:S01]  /*a0d30*/  STL.64 [R1+0xfb8], R52 ;  /* 0x000fb83401007387 */ /* 0x0001e20000100a00 */
[----:B------:R-:W-:Y:S01]  /*a0d40*/  IMAD.X R51, R49, 0x1, R18, P3 ;  /* 0x0000000131337824 */ /* 0x000fe200018e0612 */
[----:B------:R-:W-:-:S04]  /*a0d50*/  SHF.R.U32.HI R54, RZ, 0x8, R57 ;  /* 0x00000008ff367819 */ /* 0x000fc80000011639 */
[----:B------:R1:W-:Y:S01]  /*a0d60*/  STL.64 [R1+0xfb0], R50 ;  /* 0x000fb03201007387 */ /* 0x0003e20000100a00 */
[----:B0-----:R-:W-:Y:S02]  /*a0d70*/  IADD3 R52, P0, PT, R48, R17, RZ ;  /* 0x0000001130347210 */ /* 0x001fe40007f1e0ff */
[----:B---3--:R-:W-:-:S03]  /*a0d80*/  SHF.R.S32.HI R48, RZ, 0x1f, R55 ;  /* 0x0000001fff307819 */ /* 0x008fc60000011437 */
[----:B------:R-:W-:Y:S01]  /*a0d90*/  IMAD.X R53, R49, 0x1, R19, P0 ;  /* 0x0000000131357824 */ /* 0x000fe200000e0613 */
[----:B------:R-:W-:Y:S02]  /*a0da0*/  SHF.R.U32.HI R56, RZ, 0x8, R56 ;  /* 0x00000008ff387819 */ /* 0x000fe40000011638 */
[C---:B-1----:R-:W-:Y:S02]  /*a0db0*/  IADD3 R50, P3, PT, R55.reuse, R12, RZ ;  /* 0x0000000c37327210 */ /* 0x042fe40007f7e0ff */
[----:B------:R0:W-:Y:S01]  /*a0dc0*/  STL.64 [R1+0xfa8], R52 ;  /* 0x000fa83401007387 */ /* 0x0001e20000100a00 */
[----:B------:R-:W-:Y:S02]  /*a0dd0*/  LOP3.LUT R54, R54, 0xffff, RZ, 0xc0, !PT ;  /* 0x0000ffff36367812 */ /* 0x000fe400078ec0ff */
[----:B------:R-:W-:Y:S01]  /*a0de0*/  IMAD.X R51, R48, 0x1, R14, P3 ;  /* 0x0000000130337824 */ /* 0x000fe200018e060e */
[----:B------:R-:W-:Y:S01]  /*a0df0*/  LOP3.LUT R56, R56, 0xffff, RZ, 0xc0, !PT ;  /* 0x0000ffff38387812 */ /* 0x000fe200078ec0ff */
[----:B------:R-:W3:Y:S01]  /*a0e00*/  LDL.LU R49, [R1+0x30] ;  /* 0x0000300001317983 */ /* 0x000ee20000300800 */
[----:B0-----:R-:W-:-:S03]  /*a0e10*/  IADD3 R52, P0, PT, R55, R13, RZ ;  /* 0x0000000d37347210 */ /* 0x001fc60007f1e0ff */
[----:B------:R0:W-:Y:S02]  /*a0e20*/  STL.64 [R1+0xfa0], R50 ;  /* 0x000fa03201007387 */ /* 0x0001e40000100a00 */
[----:B------:R-:W-:Y:S01]  /*a0e30*/  IMAD.X R53, R48, 0x1, R16, P0 ;  /* 0x0000000130357824 */ /* 0x000fe200000e0610 */
[----:B0-----:R-:W-:Y:S02]  /*a0e40*/  PRMT R51, R54, 0x3340, R56 ;  /* 0x0000334036337816 */ /* 0x001fe40000000038 */
[----:B------:R-:W-:-:S03]  /*a0e50*/  IADD3 R50, P3, PT, R55, R15, RZ ;  /* 0x0000000f37327210 */ /* 0x000fc60007f7e0ff */
[----:B------:R-:W-:Y:S04]  /*a0e60*/  STL [R1+0x1238], R51 ;  /* 0x0012383301007387 */ /* 0x000fe80000100800 */
[----:B------:R0:W-:Y:S02]  /*a0e70*/  STL.64 [R1+0xf90], R52 ;  /* 0x000f903401007387 */ /* 0x0001e40000100a00 */
[----:B0-----:R-:W-:Y:S02]  /*a0e80*/  IADD3 R52, P0, PT, R55, R17, RZ ;  /* 0x0000001137347210 */ /* 0x001fe40007f1e0ff */
[----:B------:R-:W2:Y:S01]  /*a0e90*/  LDL.LU R55, [R1+0x1ac] ;  /* 0x0001ac0001377983 */ /* 0x000ea20000300800 */
[C---:B------:R-:W-:Y:S01]  /*a0ea0*/  IMAD.X R51, R48.reuse, 0x1, R18, P3 ;  /* 0x0000000130337824 */ /* 0x040fe200018e0612 */
[----:B----4-:R-:W-:Y:S01]  /*a0eb0*/  SHF.R.S32.HI R54, RZ, 0x1f, R58 ;  /* 0x0000001fff367819 */ /* 0x010fe2000001143a */
[----:B------:R-:W-:-:S03]  /*a0ec0*/  IMAD.X R53, R48, 0x1, R19, P0 ;  /* 0x0000000130357824 */ /* 0x000fc600000e0613 */
[----:B------:R0:W-:Y:S04]  /*a0ed0*/  STL.64 [R1+0xf88], R50 ;  /* 0x000f883201007387 */ /* 0x0001e80000100a00 */
        /* <DEDUP_REMOVED lines=14> */
[----:B------:R-:W-:-:S04]  /*a0fc0*/  LOP3.LUT R55, R55, 0xffff, RZ, 0xc0, !PT ;  /* 0x0000ffff37377812 */ /* 0x000fc800078ec0ff */
[----:B0-----:R-:W-:-:S05]  /*a0fd0*/  PRMT R51, R55, 0x3340, R1 ;  /* 0x0000334037337816 */ /* 0x001fca0000000001 */
[----:B------:R-:W-:Y:S04]  /*a0fe0*/  STL [R1+0xe30], R51 ;  /* 0x000e303301007387 */ /* 0x000fe80000100800 */
[----:B------:R0:W-:Y:S04]  /*a0ff0*/  STL.64 [R1+0xf00], R52 ;  /* 0x000f003401007387 */ /* 0x0001e80000100a00 */
[----:B------:R-:W2:Y:S04]  /*a1000*/  LDL.LU R54, [R1+0x28] ;  /* 0x0000280001367983 */ /* 0x000ea80000300800 */
[----:B------:R-:W2:Y:S01]  /*a1010*/  LDL.LU R58, [R1+0x1ec] ;  /* 0x0001ec00013a7983 */ /* 0x000ea20000300800 */
[----:B------:R-:W-:-:S02]  /*a1020*/  SHF.R.S32.HI R57, RZ, 0x1f, R2 ;  /* 0x0000001fff397819 */ /* 0x000fc40000011402 */
[C---:B------:R-:W-:Y:S02]  /*a1030*/  IADD3 R50, P3, PT, R2.reuse, R12, RZ ;  /* 0x0000000c02327210 */ /* 0x040fe40007f7e0ff */
[----:B0-----:R-:W-:-:S03]  /*a1040*/  IADD3 R52, P0, PT, R2, R13, RZ ;  /* 0x0000000d02347210 */ /* 0x001fc60007f1e0ff */
[C---:B------:R-:W-:Y:S02]  /*a1050*/  IMAD.X R51, R57.reuse, 0x1, R14, P3 ;  /* 0x0000000139337824 */ /* 0x040fe400018e060e */
[----:B------:R-:W-:-:S03]  /*a1060*/  IMAD.X R53, R57, 0x1, R16, P0 ;  /* 0x0000000139357824 */ /* 0x000fc600000e0610 */
[----:B------:R0:W-:Y:S04]  /*a1070*/  STL.64 [R1+0xef8], R50 ;  /* 0x000ef83201007387 */ /* 0x0001e80000100a00 */
[----:B------:R1:W-:Y:S01]  /*a1080*/  STL.64 [R1+0xed0], R52 ;  /* 0x000ed03401007387 */ /* 0x0003e20000100a00 */
[----:B--2---:R-:W-:-:S03]  /*a1090*/  SHF.R.U32.HI R55, RZ, 0x8, R58 ;  /* 0x00000008ff377819 */ /* 0x004fc6000001163a */
[----:B------:R-:W2:Y:S01]  /*a10a0*/  LDL.LU R58, [R1+0x1e8] ;  /* 0x0001e800013a7983 */ /* 0x000ea20000300800 */
[C---:B0-----:R-:W-:Y:S02]  /*a10b0*/  IADD3 R50, P3, PT, R2.reuse, R15, RZ ;  /* 0x0000000f02327210 */ /* 0x041fe40007f7e0ff */
[----:B-1----:R-:W-:-:S03]  /*a10c0*/  IADD3 R52, P0, PT, R2, R17, RZ ;  /* 0x0000001102347210 */ /* 0x002fc60007f1e0ff */
[C---:B------:R-:W-:Y:S01]  /*a10d0*/  IMAD.X R51, R57.reuse, 0x1, R18, P3 ;  /* 0x0000000139337824 */ /* 0x040fe200018e0612 */
[----:B---3--:R-:W-:Y:S01]  /*a10e0*/  SHF.R.S32.HI R2, RZ, 0x1f, R49 ;  /* 0x0000001fff027819 */ /* 0x008fe20000011431 */
[----:B------:R-:W-:-:S03]  /*a10f0*/  IMAD.X R53, R57, 0x1, R19, P0 ;  /* 0x0000000139357824 */ /* 0x000fc600000e0613 */
[----:B------:R0:W-:Y:S04]  /*a1100*/  STL.64 [R1+0xec8], R50 ;  /* 0x000ec83201007387 */ /* 0x0001e80000100a00 */
[----:B------:R1:W-:Y:S01]  /*a1110*/  STL.64 [R1+0xec0], R52 ;  /* 0x000ec03401007387 */ /* 0x0003e20000100a00 */
[----:B0-----:R-:W-:-:S05]  /*a1120*/  IADD3 R50, P3, PT, R49, R12, RZ ;  /* 0x0000000c31327210 */ /* 0x001fca0007f7e0ff */
[----:B------:R-:W-:Y:S01]  /*a1130*/  IMAD.X R51, R2, 0x1, R14, P3 ;  /* 0x0000000102337824 */ /* 0x000fe200018e060e */
[----:B-1----:R-:W-:-:S05]  /*a1140*/  IADD3 R52, P0, PT, R49, R13, RZ ;  /* 0x0000000d31347210 */ /* 0x002fca0007f1e0ff */
[----:B------:R-:W-:Y:S01]  /*a1150*/  IMAD.X R53, R2, 0x1, R16, P0 ;  /* 0x0000000102357824 */ /* 0x000fe200000e0610 */
[----:B------:R-:W-:Y:S02]  /*a1160*/  LOP3.LUT R55, R55, 0xffff, RZ, 0xc0, !PT ;  /* 0x0000ffff37377812 */ /* 0x000fe400078ec0ff */
[----:B--2---:R-:W-:Y:S02]  /*a1170*/  SHF.R.U32.HI R56, RZ, 0x8, R58 ;  /* 0x00000008ff387819 */ /* 0x004fe4000001163a */
[----:B------:R-:W2:Y:S04]  /*a1180*/  LDL.LU R58, [R1+0x24] ;  /* 0x00002400013a7983 */ /* 0x000ea80000300800 */
[----:B------:R0:W-:Y:S04]  /*a1190*/  STL.64 [R1+0xeb8], R50 ;  /* 0x000eb83201007387 */ /* 0x0001e80000100a00 */
[----:B------:R1:W-:Y:S01]  /*a11a0*/  STL.64 [R1+0xea0], R52 ;  /* 0x000ea03401007387 */ /* 0x0003e20000100a00 */
[----:B0-----:R-:W-:-:S05]  /*a11b0*/  IADD3 R50, P3, PT, R49, R15, RZ ;  /* 0x0000000f31327210 */ /* 0x001fca0007f7e0ff */
[C---:B------:R-:W-:Y:S01]  /*a11c0*/  IMAD.X R51, R2.reuse, 0x1, R18, P3 ;  /* 0x0000000102337824 */ /* 0x040fe200018e0612 */
[----:B-1----:R-:W-:Y:S02]  /*a11d0*/  IADD3 R52, P0, PT, R49, R17, RZ ;  /* 0x0000001131347210 */ /* 0x002fe40007f1e0ff */
[----:B----4-:R-:W-:Y:S02]  /*a11e0*/  SHF.R.S32.HI R49, RZ, 0x1f, R48 ;  /* 0x0000001fff317819 */ /* 0x010fe40000011430 */
[----:B------:R0:W-:Y:S01]  /*a11f0*/  STL.64 [R1+0xe98], R50 ;  /* 0x000e983201007387 */ /* 0x0001e20000100a00 */
[----:B------:R-:W-:Y:S01]  /*a1200*/  IMAD.X R53, R2, 0x1, R19, P0 ;  /* 0x0000000102357824 */ /* 0x000fe200000e0613 */
[----:B------:R-:W-:-:S04]  /*a1210*/  LOP3.LUT R56, R56, 0xffff, RZ, 0xc0, !PT ;  /* 0x0000ffff38387812 */ /* 0x000fc800078ec0ff */
[----:B------:R1:W-:Y:S04]  /*a1220*/  STL.64 [R1+0xe88], R52 ;  /* 0x000e883401007387 */ /* 0x0003e80000100a00 */
[----:B------:R-:W3:Y:S01]  /*a1230*/  LDL.LU R2, [R1+0x20] ;  /* 0x0000200001027983 */ /* 0x000ee20000300800 */
[----:B0-----:R-:W-:-:S05]  /*a1240*/  IADD3 R50, P3, PT, R48, R12, RZ ;  /* 0x0000000c30327210 */ /* 0x001fca0007f7e0ff */
[----:B------:R-:W-:Y:S01]  /*a1250*/  IMAD.X R51, R49, 0x1, R14, P3 ;  /* 0x0000000131337824 */ /* 0x000fe200018e060e */
[----:B-1----:R-:W-:-:S04]  /*a1260*/  IADD3 R52, P0, PT, R48, R13, RZ ;  /* 0x0000000d30347210 */ /* 0x002fc80007f1e0ff */
[----:B------:R0:W-:Y:S01]  /*a1270*/  STL.64 [R1+0xe80], R50 ;  /* 0x000e803201007387 */ /* 0x0001e20000100a00 */
[----:B------:R-:W-:Y:S01]  /*a1280*/  IMAD.X R53, R49, 0x1, R16, P0 ;  /* 0x0000000131357824 */ /* 0x000fe200000e0610 */
[----:B0-----:R-:W-:-:S05]  /*a1290*/  PRMT R51, R55, 0x3340, R56 ;  /* 0x0000334037337816 */ /* 0x001fca0000000038 */
[----:B------:R-:W-:Y:S04]  /*a12a0*/  STL [R1+0x1234], R51 ;  /* 0x0012343301007387 */ /* 0x000fe80000100800 */
[----:B------:R0:W-:Y:S04]  /*a12b0*/  STL.64 [R1+0xe68], R52 ;  /* 0x000e683401007387 */ /* 0x0001e80000100a00 */
[----:B------:R-:W4:Y:S01]  /*a12c0*/  LDL.LU R55, [R1+0x218] ;  /* 0x0002180001377983 */ /* 0x000f220000300800 */
[C---:B------:R-:W-:Y:S02]  /*a12d0*/  IADD3 R50, P3, PT, R48.reuse, R15, RZ ;  /* 0x0000000f30327210 */ /* 0x040fe40007f7e0ff */
[----:B0-----:R-:W-:-:S03]  /*a12e0*/  IADD3 R52, P0, PT, R48, R17, RZ ;  /* 0x0000001130347210 */ /* 0x001fc60007f1e0ff */
[C---:B------:R-:W-:Y:S02]  /*a12f0*/  IMAD.X R51, R49.reuse, 0x1, R18, P3 ;  /* 0x0000000131337824 */ /* 0x040fe400018e0612 */
[----:B------:R-:W-:-:S03]  /*a1300*/  IMAD.X R53, R49, 0x1, R19, P0 ;  /* 0x0000000131357824 */ /* 0x000fc600000e0613 */
[----:B------:R0:W-:Y:S04]  /*a1310*/  STL.64 [R1+0xe60], R50 ;  /* 0x000e603201007387 */ /* 0x0001e80000100a00 */
[----:B------:R1:W-:Y:S04]  /*a1320*/  STL.64 [R1+0xe40], R52 ;  /* 0x000e403401007387 */ /* 0x0003e80000100a00 */
[----:B------:R-:W2:Y:S01]  /*a1330*/  LDL.LU R49, [R1+0x1c] ;  /* 0x00001c0001317983 */ /* 0x000ea20000300800 */
[----:B------:R-:W-:Y:S02]  /*a1340*/  SHF.R.S32.HI R48, RZ, 0x1f, R54 ;  /* 0x0000001fff307819 */ /* 0x000fe40000011436 */
[----:B0-----:R-:W-:-:S02]  /*a1350*/  IADD3 R50, P3, PT, R54, R12, RZ ;  /* 0x0000000c36327210 */ /* 0x001fc40007f7e0ff */
[----:B----4-:R-:W-:Y:S02]  /*a1360*/  SHF.R.U32.HI R56, RZ, 0x8, R55 ;  /* 0x00000008ff387819 */ /* 0x010fe40000011637 */
[----:B------:R-:W4:Y:S01]  /*a1370*/  LDL.LU R55, [R1+0x21c] ;  /* 0x00021c0001377983 */ /* 0x000f220000300800 */
        /* <DEDUP_REMOVED lines=8> */
[----:B--2---:R-:W-:Y:S02]  /*a1400*/  SHF.R.S32.HI R54, RZ, 0x1f, R58 ;  /* 0x0000001fff367819 */ /* 0x004fe4000001143a */
[----:B------:R0:W-:Y:S01]  /*a1410*/  STL.64 [R1+0xe10], R50 ;  /* 0x000e103201007387 */ /* 0x0001e20000100a00 */
[----:B------:R-:W-:-:S05]  /*a1420*/  IMAD.X R53, R48, 0x1, R19, P0 ;  /* 0x0000000130357824 */ /* 0x000fca00000e0613 */
[----:B------:R1:W-:Y:S04]  /*a1430*/  STL.64 [R1+0xdf0], R52 ;  /* 0x000df03401007387 */ /* 0x0003e80000100a00 */
[----:B------:R-:W2:Y:S01]  /*a1440*/  LDL.LU R48, [R1+0x18] ;  /* 0x0000180001307983 */ /* 0x000ea20000300800 */
[----:B0-----:R-:W-:-:S05]  /*a1450*/  IADD3 R50, P3, PT, R58, R12, RZ ;  /* 0x0000000c3a327210 */ /* 0x001fca0007f7e0ff */
[----:B------:R-:W-:Y:S01]  /*a1460*/  IMAD.X R51, R54, 0x1, R14, P3 ;  /* 0x0000000136337824 */ /* 0x000fe200018e060e */
[----:B-1----:R-:W-:-:S04]  /*a1470*/  IADD3 R52, P0, PT, R58, R13, RZ ;  /* 0x0000000d3a347210 */ /* 0x002fc80007f1e0ff */
[----:B------:R0:W-:Y:S01]  /*a1480*/  STL.64 [R1+0xde8], R50 ;  /* 0x000de83201007387 */ /* 0x0001e20000100a00 */
[----:B------:R-:W-:Y:S01]  /*a1490*/  IMAD.X R53, R54, 0x1, R16, P0 ;  /* 0x0000000136357824 */ /* 0x000fe200000e0610 */
[----:B------:R-:W-:-:S04]  /*a14a0*/  LOP3.LUT R56, R56, 0xffff, RZ, 0xc0, !PT ;  /* 0x0000ffff38387812 */ /* 0x000fc800078ec0ff */
[----:B------:R1:W-:Y:S01]  /*a14b0*/  STL.64 [R1+0xdb0], R52 ;  /* 0x000db03401007387 */ /* 0x0003e20000100a00 */
[----:B0-----:R-:W-:-:S05]  /*a14c0*/  IADD3 R50, P3, PT, R58, R15, RZ ;  /* 0x0000000f3a327210 */ /* 0x001fca0007f7e0ff */
[----:B------:R-:W-:Y:S01]  /*a14d0*/  IMAD.X R51, R54, 0x1, R18, P3 ;  /* 0x0000000136337824 */ /* 0x000fe200018e0612 */
[----:B-1----:R-:W-:-:S04]  /*a14e0*/  IADD3 R52, P0, PT, R58, R17, RZ ;  /* 0x000000113a347210 */ /* 0x002fc80007f1e0ff */
[----:B------:R0:W-:Y:S01]  /*a14f0*/  STL.64 [R1+0xda8], R50 ;  /* 0x000da83201007387 */ /* 0x0001e20000100a00 */
[----:B------:R-:W-:Y:S01]  /*a1500*/  IMAD.X R53, R54, 0x1, R19, P0 ;  /* 0x0000000136357824 */ /* 0x000fe200000e0613 */
[----:B----4-:R-:W-:-:S04]  /*a1510*/  SHF.R.U32.HI R55, RZ, 0x8, R55 ;  /* 0x00000008ff377819 */ /* 0x010fc80000011637 */
[----:B------:R-:W-:-:S04]  /*a1520*/  LOP3.LUT R57, R55, 0xffff, RZ, 0xc0, !PT ;  /* 0x0000ffff37397812 */ /* 0x000fc800078ec0ff */
[----:B0-----:R-:W-:-:S05]  /*a1530*/  PRMT R51, R56, 0x3340, R57 ;  /* 0x0000334038337816 */ /* 0x001fca0000000039 */
[----:B------:R0:W-:Y:S04]  /*a1540*/  STL [R1+0x30], R51 ;  /* 0x0000303301007387 */ /* 0x0001e80000100800 */
[----:B------:R1:W-:Y:S04]  /*a1550*/  STL.64 [R1+0xd90], R52 ;  /* 0x000d903401007387 */ /* 0x0003e80000100a00 */
[----:B------:R-:W4:Y:S04]  /*a1560*/  LDL.LU R54, [R1+0x14] ;  /* 0x0000140001367983 */ /* 0x000f280000300800 */
[----:B------:R-:W1:Y:S01]  /*a1570*/  LDL.LU R58, [R1+0x220] ;  /* 0x00022000013a7983 */ /* 0x000e620000300800 */
[----:B---3--:R-:W-:-:S02]  /*a1580*/  SHF.R.S32.HI R55, RZ, 0x1f, R2 ;  /* 0x0000001fff377819 */ /* 0x008fc40000011402 */
[C---:B------:R-:W-:Y:S02]  /*a1590*/  IADD3 R50, P3, PT, R2.reuse, R12, RZ ;  /* 0x0000000c02327210 */ /* 0x040fe40007f7e0ff */
[----:B------:R-:W-:-:S03]  /*a15a0*/  IADD3 R56, P0, PT, R2, R13, RZ ;  /* 0x0000000d02387210 */ /* 0x000fc60007f1e0ff */
[C---:B0-----:R-:W-:Y:S02]  /*a15b0*/  IMAD.X R51, R55.reuse, 0x1, R14, P3 ;  /* 0x0000000137337824 */ /* 0x041fe400018e060e */
[----:B------:R-:W-:-:S03]  /*a15c0*/  IMAD.X R57, R55, 0x1, R16, P0 ;  /* 0x0000000137397824 */ /* 0x000fc600000e0610 */
[----:B------:R0:W-:Y:S04]  /*a15d0*/  STL.64 [R1+0xd88], R50 ;  /* 0x000d883201007387 */ /* 0x0001e80000100a00 */
[----:B------:R3:W-:Y:S01]  /*a15e0*/  STL.64 [R1+0xd68], R56 ;  /* 0x000d683801007387 */ /* 0x0007e20000100a00 */
[----:B-1----:R-:W-:-:S03]  /*a15f0*/  SHF.R.U32.HI R53, RZ, 0x8, R58 ;  /* 0x00000008ff357819 */ /* 0x002fc6000001163a */
[----:B------:R-:W2:Y:S01]  /*a1600*/  LDL.LU R58, [R1+0x224] ;  /* 0x00022400013a7983 */ /* 0x000ea20000300800 */
[C---:B0-----:R-:W-:Y:S02]  /*a1610*/  IADD3 R50, P3, PT, R2.reuse, R15, RZ ;  /* 0x0000000f02327210 */ /* 0x041fe40007f7e0ff */
[----:B---3--:R-:W-:-:S03]  /*a1620*/  IADD3 R56, P0, PT, R2, R17, RZ ;  /* 0x0000001102387210 */ /* 0x008fc60007f1e0ff */
        /* <DEDUP_REMOVED lines=8> */
[----:B------:R-:W-:Y:S01]  /*a16b0*/  IMAD.X R57, R2, 0x1, R16, P0 ;  /* 0x0000000102397824 */ /* 0x000fe200000e0610 */
[----:B------:R-:W-:Y:S02]  /*a16c0*/  LOP3.LUT R55, R53, 0xffff, RZ, 0xc0, !PT ;  /* 0x0000ffff35377812 */ /* 0x000fe400078ec0ff */
[----:B--2---:R-:W-:Y:S02]  /*a16d0*/  SHF.R.U32.HI R52, RZ, 0x8, R58 ;  /* 0x00000008ff347819 */ /* 0x004fe4000001163a */
[----:B------:R-:W2:Y:S04]  /*a16e0*/  LDL.LU R58, [R1+0x10] ;  /* 0x00001000013a7983 */ /* 0x000ea80000300800 */
[----:B------:R0:W-:Y:S04]  /*a16f0*/  STL.64 [R1+0xd48], R50 ;  /* 0x000d483201007387 */ /* 0x0001e80000100a00 */
[----:B------:R1:W-:Y:S01]  /*a1700*/  STL.64 [R1+0xd40], R56 ;  /* 0x000d403801007387 */ /* 0x0003e20000100a00 */
[----:B0-----:R-:W-:-:S02]  /*a1710*/  IADD3 R50, P3, PT, R49, R15, RZ ;  /* 0x0000000f31327210 */ /* 0x001fc40007f7e0ff */
[----:B-1----:R-:W-:-:S03]  /*a1720*/  IADD3 R56, P0, PT, R49, R17, RZ ;  /* 0x0000001131387210 */ /* 0x002fc60007f1e0ff */
[----:B------:R-:W-:Y:S01]  /*a1730*/  IMAD.X R51, R2, 0x1, R18, P3 ;  /* 0x0000000102337824 */ /* 0x000fe200018e0612 */
[----:B------:R-:W-:Y:S01]  /*a1740*/  LOP3.LUT R52, R52, 0xffff, RZ, 0xc0, !PT ;  /* 0x0000ffff34347812 */ /* 0x000fe200078ec0ff */
[----:B------:R-:W-:-:S03]  /*a1750*/  IMAD.X R57, R2, 0x1, R19, P0 ;  /* 0x0000000102397824 */ /* 0x000fc600000e0613 */
[----:B------:R0:W-:Y:S01]  /*a1760*/  STL.64 [R1+0xd38], R50 ;  /* 0x000d383201007387 */ /* 0x0001e20000100a00 */
[----:B------:R-:W-:-:S03]  /*a1770*/  SHF.R.S32.HI R49, RZ, 0x1f, R48 ;  /* 0x0000001fff317819 */ /* 0x000fc60000011430 */
[----:B------:R1:W-:Y:S04]  /*a1780*/  STL.64 [R1+0xd28], R56 ;  /* 0x000d283801007387 */ /* 0x0003e80000100a00 */
[----:B------:R-:W3:Y:S01]  /*a1790*/  LDL.LU R2, [R1+0xc] ;  /* 0x00000c0001027983 */ /* 0x000ee20000300800 */
[----:B0-----:R-:W-:Y:S02]  /*a17a0*/  IMAD.MOV.U32 R50, RZ, RZ, R40 ;  /* 0x000000ffff327224 */ /* 0x001fe400078e0028 */
[----:B------:R-:W-:Y:S02]  /*a17b0*/  IMAD.MOV.U32 R40, RZ, RZ, R4 ;  /* 0x000000ffff287224 */ /* 0x000fe400078e0004 */
[----:B------:R-:W-:Y:S01]  /*a17c0*/  IMAD.MOV.U32 R4, RZ, RZ, R8 ;  /* 0x000000ffff047224 */ /* 0x000fe200078e0008 */
[C---:B------:R-:W-:Y:S01]  /*a17d0*/  IADD3 R8, P3, PT, R48.reuse, R12, RZ ;  /* 0x0000000c30087210 */ /* 0x040fe20007f7e0ff */
[----:B------:R-:W-:Y:S01]  /*a17e0*/  IMAD.MOV.U32 R51, RZ, RZ, R41 ;  /* 0x000000ffff337224 */ /* 0x000fe200078e0029 */
[----:B-1----:R-:W-:Y:S01]  /*a17f0*/  IADD3 R56, P0, PT, R48, R13, RZ ;  /* 0x0000000d30387210 */ /* 0x002fe20007f1e0ff */
[----:B------:R-:W-:-:S02]  /*a1800*/  IMAD.MOV.U32 R57, RZ, RZ, R52 ;  /* 0x000000ffff397224 */ /* 0x000fc400078e0034 */
[----:B------:R-:W-:Y:S02]  /*a1810*/  IMAD.MOV.U32 R41, RZ, RZ, R61 ;  /* 0x000000ffff297224 */ /* 0x000fe400078e003d */
[----:B------:R-:W-:Y:S02]  /*a1820*/  IMAD.MOV.U32 R61, RZ, RZ, R9 ;  /* 0x000000ffff3d7224 */ /* 0x000fe400078e0009 */
[----:B------:R-:W-:Y:S01]  /*a1830*/  IMAD.X R9, R49, 0x1, R14, P3 ;  /* 0x0000000131097824 */ /* 0x000fe200018e060e */
[----:B------:R-:W-:Y:S01]  /*a1840*/  PRMT R53, R55, 0x3340, R57 ;  /* 0x0000334037357816 */ /* 0x000fe20000000039 */
[----:B------:R-:W-:-:S03]  /*a1850*/  IMAD.X R57, R49, 0x1, R16, P0 ;  /* 0x0000000131397824 */ /* 0x000fc600000e0610 */
[----:B------:R0:W-:Y:S01]  /*a1860*/  STL.64 [R1+0xd20], R8 ;  /* 0x000d200801007387 */ /* 0x0001e20000100a00 */
[----:B------:R-:W-:-:S03]  /*a1870*/  IADD3 R52, P3, PT, R48, R15, RZ ;  /* 0x0000000f30347210 */ /* 0x000fc60007f7e0ff */
[----:B0-----:R-:W2:Y:S04]  /*a1880*/  LDL.LU.64 R8, [R1+0x39d8] ;  /* 0x0039d80001087983 */ /* 0x001ea80000300a00 */
[----:B------:R-:W-:Y:S04]  /*a1890*/  STL [R1+0x24], R53 ;  /* 0x0000243501007387 */ /* 0x000fe80000100800 */
[----:B------:R0:W-:Y:S02]  /*a18a0*/  STL.64 [R1+0xcf8], R56 ;  /* 0x000cf83801007387 */ /* 0x0001e40000100a00 */
[----:B0-----:R-:W-:-:S02]  /*a18b0*/  IADD3 R56, P0, PT, R48, R17, RZ ;  /* 0x0000001130387210 */ /* 0x001fc40007f1e0ff */
[----:B------:R-:W2:Y:S01]  /*a18c0*/  LDL.LU R48, [R1+0x22c] ;  /* 0x00022c0001307983 */ /* 0x000ea20000300800 */
[C---:B------:R-:W-:Y:S01]  /*a18d0*/  IMAD.X R53, R49.reuse, 0x1, R18, P3 ;  /* 0x0000000131357824 */ /* 0x040fe200018e0612 */
[----:B----4-:R-:W-:Y:S01]  /*a18e0*/  SHF.R.S32.HI R55, RZ, 0x1f, R54 ;  /* 0x0000001fff377819 */ /* 0x010fe20000011436 */
[----:B------:R-:W-:-:S03]  /*a18f0*/  IMAD.X R57, R49, 0x1, R19, P0 ;  /* 0x0000000131397824 */ /* 0x000fc600000e0613 */
[----:B------:R0:W-:Y:S04]  /*a1900*/  STL.64 [R1+0xcf0], R52 ;  /* 0x000cf03401007387 */ /* 0x0001e80000100a00 */
[----:B------:R1:W-:Y:S04]  /*a1910*/  STL.64 [R1+0xc90], R56 ;  /* 0x000c903801007387 */ /* 0x0003e80000100a00 */
[----:B------:R-:W4:Y:S01]  /*a1920*/  LDL.LU R49, [R1+0x8] ;  /* 0x0000080001317983 */ /* 0x000f220000300800 */
[C---:B0-----:R-:W-:Y:S02]  /*a1930*/  IADD3 R52, P3, PT, R54.reuse, R12, RZ ;  /* 0x0000000c36347210 */ /* 0x041fe40007f7e0ff */
[----:B-1----:R-:W-:-:S03]  /*a1940*/  IADD3 R56, P0, PT, R54, R13, RZ ;  /* 0x0000000d36387210 */ /* 0x002fc60007f1e0ff */
[C---:B------:R-:W-:Y:S02]  /*a1950*/  IMAD.X R53, R55.reuse, 0x1, R14, P3 ;  /* 0x0000000137357824 */ /* 0x040fe400018e060e */
[----:B------:R-:W-:-:S03]  /*a1960*/  IMAD.X R57, R55, 0x1, R16, P0 ;  /* 0x0000000137397824 */ /* 0x000fc600000e0610 */
[----:B------:R0:W-:Y:S04]  /*a1970*/  STL.64 [R1+0xc88], R52 ;  /* 0x000c883401007387 */ /* 0x0001e80000100a00 */
[----:B------:R1:W-:Y:S01]  /*a1980*/  STL.64 [R1+0xc80], R56 ;  /* 0x000c803801007387 */ /* 0x0003e20000100a00 */
[----:B0-----:R-:W-:-:S05]  /*a1990*/  IADD3 R52, P3, PT, R54, R15, RZ ;  /* 0x0000000f36347210 */ /* 0x001fca0007f7e0ff */
[----:B------:R-:W-:Y:S01]  /*a19a0*/  IMAD.X R53, R55, 0x1, R18, P3 ;  /* 0x0000000137357824 */ /* 0x000fe200018e0612 */
[----:B-1----:R-:W-:-:S04]  /*a19b0*/  IADD3 R56, P0, PT, R54, R17, RZ ;  /* 0x0000001136387210 */ /* 0x002fc80007f1e0ff */
[----:B------:R0:W-:Y:S01]  /*a19c0*/  STL.64 [R1+0xc78], R52 ;  /* 0x000c783401007387 */ /* 0x0001e20000100a00 */
[----:B--2---:R-:W-:-:S04]  /*a19d0*/  SHF.R.U32.HI R48, RZ, 0x8, R48 ;  /* 0x00000008ff307819 */ /* 0x004fc80000011630 */
[----:B------:R-:W-:-:S05]  /*a19e0*/  LOP3.LUT R48, R48, 0xffff, RZ, 0xc0, !PT ;  /* 0x0000ffff30307812 */ /* 0x000fca00078ec0ff */
[----:B------:R-:W-:Y:S02]  /*a19f0*/  IMAD.MOV.U32 R57, RZ, RZ, R48 ;  /* 0x000000ffff397224 */ /* 0x000fe400078e0030 */
[----:B------:R-:W-:Y:S02]  /*a1a00*/  IMAD.MOV.U32 R48, RZ, RZ, R50 ;  /* 0x000000ffff307224 */ /* 0x000fe400078e0032 */
[----:B------:R-:W-:Y:S01]  /*a1a10*/  IMAD.MOV.U32 R50, RZ, RZ, R51 ;  /* 0x000000ffff327224 */ /* 0x000fe200078e0033 */
[----:B0-----:R-:W-:Y:S01]  /*a1a20*/  PRMT R53, R57, 0x3340, R1 ;  /* 0x0000334039357816 */ /* 0x001fe20000000001 */
[----:B------:R-:W-:Y:S02]  /*a1a30*/  IMAD.MOV.U32 R51, RZ, RZ, R40 ;  /* 0x000000ffff337224 */ /* 0x000fe400078e0028 */
[----:B------:R-:W-:Y:S02]  /*a1a40*/  IMAD.MOV.U32 R40, RZ, RZ, R41 ;  /* 0x000000ffff287224 */ /* 0x000fe400078e0029 */
[----:B------:R-:W-:-:S02]  /*a1a50*/  IMAD.MOV.U32 R41, RZ, RZ, R4 ;  /* 0x000000ffff297224 */ /* 0x000fc400078e0004 */
[----:B------:R-:W-:Y:S02]  /*a1a60*/  IMAD.X R57, R55, 0x1, R19, P0 ;  /* 0x0000000137397824 */ /* 0x000fe400000e0613 */
[----:B------:R-:W-:Y:S02]  /*a1a70*/  IMAD.MOV.U32 R4, RZ, RZ, R59 ;  /* 0x000000ffff047224 */ /* 0x000fe400078e003b */
[----:B------:R-:W-:Y:S02]  /*a1a80*/  IMAD.MOV.U32 R59, RZ, RZ, R60 ;  /* 0x000000ffff3b7224 */ /* 0x000fe400078e003c */
[----:B------:R-:W2:Y:S01]  /*a1a90*/  LDL.LU R60, [R1+0x954] ;  /* 0x00095400013c7983 */ /* 0x000ea20000300800 */
[----:B------:R-:W-:-:S03]  /*a1aa0*/  IMAD.MOV.U32 R55, RZ, RZ, R48 ;  /* 0x000000ffff377224 */ /* 0x000fc600078e0030 */
[----:B------:R-:W-:Y:S04]  /*a1ab0*/  STL [R1+0x20], R53 ;  /* 0x0000203501007387 */ /* 0x000fe80000100800 */
[----:B------:R0:W-:Y:S04]  /*a1ac0*/  STL.64 [R1+0xc60], R56 ;  /* 0x000c603801007387 */ /* 0x0001e80000100a00 */
[----:B------:R-:W2:Y:S01]  /*a1ad0*/  LDL.LU R48, [R1+0x230] ;  /* 0x0002300001307983 */ /* 0x000ea20000300800 */
[----:B------:R-:W-:Y:S02]  /*a1ae0*/  SHF.R.S32.HI R54, RZ, 0x1f, R58 ;  /* 0x0000001fff367819 */ /* 0x000fe4000001143a */
[----:B------:R-:W-:-:S02]  /*a1af0*/  IADD3 R52, P3, PT, R58, R12, RZ ;  /* 0x0000000c3a347210 */ /* 0x000fc40007f7e0ff */
[----:B0-----:R-:W-:-:S03]  /*a1b00*/  IADD3 R56, P0, PT, R58, R13, RZ ;  /* 0x0000000d3a387210 */ /* 0x001fc60007f1e0ff */
[C---:B------:R-:W-:Y:S02]  /*a1b10*/  IMAD.X R53, R54.reuse, 0x1, R14, P3 ;  /* 0x0000000136357824 */ /* 0x040fe400018e060e */
[----:B------:R-:W-:-:S03]  /*a1b20*/  IMAD.X R57, R54, 0x1, R16, P0 ;  /* 0x0000000136397824 */ /* 0x000fc600000e0610 */
[----:B------:R0:W-:Y:S04]  /*a1b30*/  STL.64 [R1+0xc58], R52 ;  /* 0x000c583401007387 */ /* 0x0001e80000100a00 */
[----:B------:R1:W-:Y:S01]  /*a1b40*/  STL.64 [R1+0xc50], R56 ;  /* 0x000c503801007387 */ /* 0x0003e20000100a00 */
[C---:B0-----:R-:W-:Y:S01]  /*a1b50*/  IADD3 R52, P3, PT, R58.reuse, R15, RZ ;  /* 0x0000000f3a347210 */ /* 0x041fe20007f7e0ff */
[----:B-1----:R-:W-:Y:S01]  /*a1b60*/  IMAD.MOV.U32 R57, RZ, RZ, R54 ;  /* 0x000000ffff397224 */ /* 0x002fe200078e0036 */
[----:B------:R-:W-:Y:S01]  /*a1b70*/  IADD3 R56, P0, PT, R58, R17, RZ ;  /* 0x000000113a387210 */ /* 0x000fe20007f1e0ff */
[----:B------:R-:W-:Y:S02]  /*a1b80*/  IMAD.MOV.U32 R58, RZ, RZ, R50 ;  /* 0x000000ffff3a7224 */ /* 0x000fe400078e0032 */
[----:B------:R-:W-:-:S02]  /*a1b90*/  IMAD.MOV.U32 R50, RZ, RZ, R51 ;  /* 0x000000ffff327224 */ /* 0x000fc400078e0033 */
[----:B------:R-:W-:Y:S02]  /*a1ba0*/  IMAD.MOV.U32 R51, RZ, RZ, R40 ;  /* 0x000000ffff337224 */ /* 0x000fe400078e0028 */
[C---:B------:R-:W-:Y:S02]  /*a1bb0*/  IMAD.X R53, R57.reuse, 0x1, R18, P3 ;  /* 0x0000000139357824 */ /* 0x040fe400018e0612 */
[----:B------:R-:W-:Y:S02]  /*a1bc0*/  IMAD.MOV.U32 R40, RZ, RZ, R41 ;  /* 0x000000ffff287224 */ /* 0x000fe400078e0029 */
[----:B------:R-:W-:Y:S02]  /*a1bd0*/  IMAD.MOV.U32 R41, RZ, RZ, R4 ;  /* 0x000000ffff297224 */ /* 0x000fe400078e0004 */
[----:B------:R-:W-:Y:S02]  /*a1be0*/  IMAD.X R57, R57, 0x1, R19, P0 ;  /* 0x0000000139397824 */ /* 0x000fe400000e0613 */
[----:B------:R-:W-:-:S02]  /*a1bf0*/  IMAD.MOV.U32 R4, RZ, RZ, R45 ;  /* 0x000000ffff047224 */ /* 0x000fc400078e002d */
[----:B------:R-:W4:Y:S01]  /*a1c00*/  LDL.LU R45, [R1+0x57c] ;  /* 0x00057c00012d7983 */ /* 0x000f220000300800 */
[----:B---3--:R-:W-:-:S03]  /*a1c10*/  SHF.R.S32.HI R54, RZ, 0x1f, R2 ;  /* 0x0000001fff367819 */ /* 0x008fc60000011402 */
[----:B------:R0:W-:Y:S04]  /*a1c20*/  STL.64 [R1+0xc48], R52 ;  /* 0x000c483401007387 */ /* 0x0001e80000100a00 */
[----:B------:R1:W-:Y:S01]  /*a1c30*/  STL.64 [R1+0xc28], R56 ;  /* 0x000c283801007387 */ /* 0x0003e20000100a00 */
[C---:B0-----:R-:W-:Y:S02]  /*a1c40*/  IADD3 R52, P3, PT, R2.reuse, R12, RZ ;  /* 0x0000000c02347210 */ /* 0x041fe40007f7e0ff */
[----:B-1----:R-:W-:-:S03]  /*a1c50*/  IADD3 R56, P0, PT, R2, R13, RZ ;  /* 0x0000000d02387210 */ /* 0x002fc60007f1e0ff */
[C---:B------:R-:W-:Y:S02]  /*a1c60*/  IMAD.X R53, R54.reuse, 0x1, R14, P3 ;  /* 0x0000000136357824 */ /* 0x040fe400018e060e */
[----:B------:R-:W-:-:S03]  /*a1c70*/  IMAD.X R57, R54, 0x1, R16, P0 ;  /* 0x0000000136397824 */ /* 0x000fc600000e0610 */
[----:B------:R0:W-:Y:S02]  /*a1c80*/  STL.64 [R1+0xc20], R52 ;  /* 0x000c203401007387 */ /* 0x0001e40000100a00 */
[----:B0-----:R-:W-:-:S05]  /*a1c90*/  IADD3 R52, P3, PT, R2, R15, RZ ;  /* 0x0000000f02347210 */ /* 0x001fca0007f7e0ff */
[----:B------:R-:W-:Y:S01]  /*a1ca0*/  IMAD.X R53, R54, 0x1, R18, P3 ;  /* 0x0000000136357824 */ /* 0x000fe200018e0612 */
[----:B--2---:R-:W-:-:S04]  /*a1cb0*/  SHF.R.U32.HI R48, RZ, 0x8, R48 ;  /* 0x00000008ff307819 */ /* 0x004fc80000011630 */
[----:B------:R-:W-:-:S04]  /*a1cc0*/  LOP3.LUT R48, R48, 0xffff, RZ, 0xc0, !PT ;  /* 0x0000ffff30307812 */ /* 0x000fc800078ec0ff */
[----:B------:R-:W-:-:S05]  /*a1cd0*/  PRMT R48, R48, 0x3340, R1 ;  /* 0x0000334030307816 */ /* 0x000fca0000000001 */
[----:B------:R-:W-:Y:S04]  /*a1ce0*/  STL [R1+0x1c], R48 ;  /* 0x00001c3001007387 */ /* 0x000fe80000100800 */
[----:B------:R0:W-:Y:S02]  /*a1cf0*/  STL.64 [R1+0xc18], R56 ;  /* 0x000c183801007387 */ /* 0x0001e40000100a00 */
[----:B0-----:R-:W-:Y:S01]  /*a1d00*/  IADD3 R56, P0, PT, R2, R17, RZ ;  /* 0x0000001102387210 */ /* 0x001fe20007f1e0ff */
[----:B------:R-:W-:Y:S02]  /*a1d10*/  IMAD.MOV.U32 R2, RZ, RZ, R50 ;  /* 0x000000ffff027224 */ /* 0x000fe400078e0032 */
[----:B------:R-:W-:Y:S02]  /*a1d20*/  IMAD.MOV.U32 R50, RZ, RZ, R51 ;  /* 0x000000ffff327224 */ /* 0x000fe400078e0033 */
[----:B------:R-:W-:-:S02]  /*a1d30*/  IMAD.MOV.U32 R51, RZ, RZ, R40 ;  /* 0x000000ffff337224 */ /* 0x000fc400078e0028 */
[----:B------:R-:W-:Y:S02]  /*a1d40*/  IMAD.MOV.U32 R40, RZ, RZ, R41 ;  /* 0x000000ffff287224 */ /* 0x000fe400078e0029 */
[----:B------:R-:W-:Y:S02]  /*a1d50*/  IMAD.X R57, R54, 0x1, R19, P0 ;  /* 0x0000000136397824 */ /* 0x000fe400000e0613 */
[----:B------:R-:W-:Y:S02]  /*a1d60*/  IMAD.MOV.U32 R41, RZ, RZ, R4 ;  /* 0x000000ffff297224 */ /* 0x000fe400078e0004 */
[----:B------:R-:W-:Y:S02]  /*a1d70*/  IMAD.MOV.U32 R4, RZ, RZ, R24 ;  /* 0x000000ffff047224 */ /* 0x000fe400078e0018 */
[----:B------:R-:W2:Y:S04]  /*a1d80*/  LDL.LU R24, [R1+0x234] ;  /* 0x0002340001187983 */ /* 0x000ea80000300800 */
[----:B------:R0:W-:Y:S04]  /*a1d90*/  STL.64 [R1+0xc10], R52 ;  /* 0x000c103401007387 */ /* 0x0001e80000100a00 */
[----:B------:R1:W-:Y:S04]  /*a1da0*/  STL.64 [R1+0xbe8], R56 ;  /* 0x000be83801007387 */ /* 0x0003e80000100a00 */
[----:B------:R-:W3:Y:S01]  /*a1db0*/  LDL.LU R54, [R1+0x238] ;  /* 0x0002380001367983 */ /* 0x000ee20000300800 */
[----:B----4-:R-:W-:-:S02]  /*a1dc0*/  SHF.R.S32.HI R48, RZ, 0x1f, R49 ;  /* 0x0000001fff307819 */ /* 0x010fc40000011431 */
[C---:B0-----:R-:W-:Y:S02]  /*a1dd0*/  IADD3 R52, P3, PT, R49.reuse, R12, RZ ;  /* 0x0000000c31347210 */ /* 0x041fe40007f7e0ff */
[----:B-1----:R-:W-:-:S03]  /*a1de0*/  IADD3 R56, P0, PT, R49, R13, RZ ;  /* 0x0000000d31387210 */ /* 0x002fc60007f1e0ff */
[C---:B------:R-:W-:Y:S02]  /*a1df0*/  IMAD.X R53, R48.reuse, 0x1, R14, P3 ;  /* 0x0000000130357824 */ /* 0x040fe400018e060e */
[----:B------:R-:W-:-:S03]  /*a1e00*/  IMAD.X R57, R48, 0x1, R16, P0 ;  /* 0x0000000130397824 */ /* 0x000fc600000e0610 */
[----:B------:R0:W-:Y:S04]  /*a1e10*/  STL.64 [R1+0xbe0], R52 ;  /* 0x000be03401007387 */ /* 0x0001e80000100a00 */
[----:B------:R1:W-:Y:S01]  /*a1e20*/  STL.64 [R1+0xbc8], R56 ;  /* 0x000bc83801007387 */ /* 0x0003e20000100a00 */
[C---:B0-----:R-:W-:Y:S02]  /*a1e30*/  IADD3 R52, P3, PT, R49.reuse, R15, RZ ;  /* 0x0000000f31347210 */ /* 0x041fe40007f7e0ff */
[----:B-1----:R-:W-:Y:S01]  /*a1e40*/  IADD3 R56, P0, PT, R49, R17, RZ ;  /* 0x0000001131387210 */ /* 0x002fe20007f1e0ff */
[----:B------:R-:W-:Y:S02]  /*a1e50*/  IMAD.MOV.U32 R57, RZ, RZ, R48 ;  /* 0x000000ffff397224 */ /* 0x000fe400078e0030 */
[----:B------:R-:W-:-:S02]  /*a1e60*/  IMAD.MOV.U32 R49, RZ, RZ, R2 ;  /* 0x000000ffff317224 */ /* 0x000fc400078e0002 */
[----:B------:R-:W-:Y:S02]  /*a1e70*/  IMAD.MOV.U32 R2, RZ, RZ, R50 ;  /* 0x000000ffff027224 */ /* 0x000fe400078e0032 */
[----:B------:R-:W-:Y:S02]  /*a1e80*/  IMAD.MOV.U32 R50, RZ, RZ, R51 ;  /* 0x000000ffff327224 */ /* 0x000fe400078e0033 */
[----:B------:R-:W-:Y:S02]  /*a1e90*/  IMAD.MOV.U32 R51, RZ, RZ, R40 ;  /* 0x000000ffff337224 */ /* 0x000fe400078e0028 */
[----:B------:R-:W-:Y:S02]  /*a1ea0*/  IMAD.X R53, R57, 0x1, R18, P3 ;  /* 0x0000000139357824 */ /* 0x000fe400018e0612 */
[----:B------:R-:W-:Y:S02]  /*a1eb0*/  IMAD.MOV.U32 R40, RZ, RZ, R41 ;  /* 0x000000ffff287224 */ /* 0x000fe400078e0029 */
[----:B------:R-:W-:-:S02]  /*a1ec0*/  IMAD.MOV.U32 R41, RZ, RZ, R4 ;  /* 0x000000ffff297224 */ /* 0x000fc400078e0004 */
[----:B------:R-:W-:Y:S02]  /*a1ed0*/  IMAD.X R57, R57, 0x1, R19, P0 ;  /* 0x0000000139397824 */ /* 0x000fe400000e0613 */
[----:B------:R-:W-:Y:S02]  /*a1ee0*/  IMAD.MOV.U32 R4, RZ, RZ, R21 ;  /* 0x000000ffff047224 */ /* 0x000fe400078e0015 */
[----:B------:R-:W4:Y:S01]  /*a1ef0*/  LDL.LU R21, [R1+0x98] ;  /* 0x0000980001157983 */ /* 0x000f220000300800 */
[----:B------:R-:W-:-:S03]  /*a1f00*/  SHF.R.S32.HI R48, RZ, 0x1f, R55 ;  /* 0x0000001fff307819 */ /* 0x000fc60000011437 */
[----:B------:R0:W-:Y:S04]  /*a1f10*/  STL.64 [R1+0xbc0], R52 ;  /* 0x000bc03401007387 */ /* 0x0001e80000100a00 */
[----:B------:R1:W-:Y:S01]  /*a1f20*/  STL.64 [R1+0xba8], R56 ;  /* 0x000ba83801007387 */ /* 0x0003e20000100a00 */
[C---:B0-----:R-:W-:Y:S02]  /*a1f30*/  IADD3 R52, P3, PT, R55.reuse, R12, RZ ;  /* 0x0000000c37347210 */ /* 0x041fe40007f7e0ff */
[----:B-1----:R-:W-:-:S03]  /*a1f40*/  IADD3 R56, P0, PT, R55, R13, RZ ;  /* 0x0000000d37387210 */ /* 0x002fc60007f1e0ff */
[C---:B------:R-:W-:Y:S02]  /*a1f50*/  IMAD.X R53, R48.reuse, 0x1, R14, P3 ;  /* 0x0000000130357824 */ /* 0x040fe400018e060e */
[----:B------:R-:W-:-:S03]  /*a1f60*/  IMAD.X R57, R48, 0x1, R16, P0 ;  /* 0x0000000130397824 */ /* 0x000fc600000e0610 */
[----:B------:R0:W-:Y:S04]  /*a1f70*/  STL.64 [R1+0xba0], R52 ;  /* 0x000ba03401007387 */ /* 0x0001e80000100a00 */
[----:B------:R1:W-:Y:S01]  /*a1f80*/  STL.64 [R1+0xb78], R56 ;  /* 0x000b783801007387 */ /* 0x0003e20000100a00 */
[C---:B0-----:R-:W-:Y:S02]  /*a1f90*/  IADD3 R52, P3, PT, R55.reuse, R15, RZ ;  /* 0x0000000f37347210 */ /* 0x041fe40007f7e0ff */
[----:B-1----:R-:W-:-:S03]  /*a1fa0*/  IADD3 R56, P0, PT, R55, R17, RZ ;  /* 0x0000001137387210 */ /* 0x002fc60007f1e0ff */
[C---:B------:R-:W-:Y:S02]  /*a1fb0*/  IMAD.X R53, R48.reuse, 0x1, R18, P3 ;  /* 0x0000000130357824 */ /* 0x040fe400018e0612 */
[----:B------:R-:W-:-:S03]  /*a1fc0*/  IMAD.X R57, R48, 0x1, R19, P0 ;  /* 0x0000000130397824 */ /* 0x000fc600000e0613 */
[----:B------:R0:W-:Y:S01]  /*a1fd0*/  STL.64 [R1+0xb70], R52 ;  /* 0x000b703401007387 */ /* 0x0001e20000100a00 */
[----:B------:R-:W-:Y:S02]  /*a1fe0*/  SHF.R.S32.HI R55, RZ, 0x1f, R58 ;  /* 0x0000001fff377819 */ /* 0x000fe4000001143a */
[----:B0-----:R-:W-:-:S05]  /*a1ff0*/  IADD3 R52, P3, PT, R58, R12, RZ ;  /* 0x0000000c3a347210 */ /* 0x001fca0007f7e0ff */
[----:B------:R-:W-:Y:S01]  /*a2000*/  IMAD.X R53, R55, 0x1, R14, P3 ;  /* 0x0000000137357824 */ /* 0x000fe200018e060e */
[----:B--2---:R-:W-:-:S04]  /*a2010*/  SHF.R.U32.HI R24, RZ, 0x8, R24 ;  /* 0x00000008ff187819 */ /* 0x004fc80000011618 */
[----:B------:R-:W-:Y:S02]  /*a2020*/  LOP3.LUT R24, R24, 0xffff, RZ, 0xc0, !PT ;  /* 0x0000ffff18187812 */ /* 0x000fe400078ec0ff */
[----:B---3--:R-:W-:-:S04]  /*a2030*/  SHF.R.U32.HI R54, RZ, 0x8, R54 ;  /* 0x00000008ff367819 */ /* 0x008fc80000011636 */
[----:B------:R-:W-:-:S04]  /*a2040*/  LOP3.LUT R54, R54, 0xffff, RZ, 0xc0, !PT ;  /* 0x0000ffff36367812 */ /* 0x000fc800078ec0ff */
[----:B------:R-:W-:-:S05]  /*a2050*/  PRMT R24, R24, 0x3340, R54 ;  /* 0x0000334018187816 */ /* 0x000fca0000000036 */
[----:B------:R-:W-:Y:S04]  /*a2060*/  STL.64 [R1+0x39b0], R24 ;  /* 0x0039b01801007387 */ /* 0x000fe80000100a00 */
[----:B------:R0:W-:Y:S02]  /*a2070*/  STL.64 [R1+0xb40], R56 ;  /* 0x000b403801007387 */ /* 0x0001e40000100a00 */
[----:B0-----:R-:W-:Y:S02]  /*a2080*/  IMAD.MOV.U32 R56, RZ, RZ, R49 ;  /* 0x000000ffff387224 */ /* 0x001fe400078e0031 */
        /* <DEDUP_REMOVED lines=19> */
[----:B------:R-:W-:Y:S01]  /*a21c0*/  IMAD.MOV.U32 R42, RZ, RZ, R37 ;  /* 0x000000ffff2a7224 */ /* 0x000fe200078e0025 */
[----:B------:R-:W2:Y:S01]  /*a21d0*/  LDL.LU R8, [R1+0x39d0] ;  /* 0x0039d00001087983 */ /* 0x000ea20000300800 */
[----:B------:R-:W-:-:S02]  /*a21e0*/  IMAD.MOV.U32 R37, RZ, RZ, R11 ;  /* 0x000000ffff257224 */ /* 0x000fc400078e000b */
[----:B------:R-:W-:Y:S01]  /*a21f0*/  IMAD.MOV.U32 R11, RZ, RZ, R0 ;  /* 0x000000ffff0b7224 */ /* 0x000fe200078e0000 */
[----:B------:R0:W-:Y:S04]  /*a2200*/  STL.64 [R1+0xb38], R52 ;  /* 0x000b383401007387 */ /* 0x0001e80000100a00 */
[----:B------:R-:W3:Y:S01]  /*a2210*/  LDL.LU R0, [R1+0x39cc] ;  /* 0x0039cc0001007983 */ /* 0x000ee20000300800 */
[----:B------:R-:W-:-:S05]  /*a2220*/  IADD3 R24, P0, PT, R58, R13, RZ ;  /* 0x0000000d3a187210 */ /* 0x000fca0007f1e0ff */
[----:B------:R-:W-:Y:S01]  /*a2230*/  IMAD.X R25, R55, 0x1, R16, P0 ;  /* 0x0000000137197824 */ /* 0x000fe200000e0610 */
[----:B0-----:R-:W-:-:S04]  /*a2240*/  IADD3 R52, P3, PT, R58, R15, RZ ;  /* 0x0000000f3a347210 */ /* 0x001fc80007f7e0ff */
[----:B------:R0:W-:Y:S01]  /*a2250*/  STL.64 [R1+0xb20], R24 ;  /* 0x000b201801007387 */ /* 0x0001e20000100a00 */
[----:B------:R-:W-:-:S05]  /*a2260*/  IMAD.X R53, R55, 0x1, R18, P3 ;  /* 0x0000000137357824 */ /* 0x000fca00018e0612 */
[----:B------:R1:W-:Y:S01]  /*a2270*/  STL.64 [R1+0xb18], R52 ;  /* 0x000b183401007387 */ /* 0x0003e20000100a00 */
[----:B0-----:R-:W-:Y:S01]  /*a2280*/  IADD3 R24, P0, PT, R58, R17, RZ ;  /* 0x000000113a187210 */ /* 0x001fe20007f1e0ff */
[----:B------:R-:W-:Y:S02]  /*a2290*/  IMAD.MOV.U32 R58, RZ, RZ, R49 ;  /* 0x000000ffff3a7224 */ /* 0x000fe400078e0031 */
[----:B------:R-:W-:Y:S02]  /*a22a0*/  IMAD.MOV.U32 R49, RZ, RZ, R2 ;  /* 0x000000ffff317224 */ /* 0x000fe400078e0002 */
[----:B------:R-:W-:Y:S02]  /*a22b0*/  IMAD.MOV.U32 R2, RZ, RZ, R50 ;  /* 0x000000ffff027224 */ /* 0x000fe400078e0032 */
[----:B------:R-:W-:Y:S02]  /*a22c0*/  IMAD.MOV.U32 R50, RZ, RZ, R51 ;  /* 0x000000ffff327224 */ /* 0x000fe400078e0033 */
[----:B------:R-:W-:-:S02]  /*a22d0*/  IMAD.MOV.U32 R51, RZ, RZ, R40 ;  /* 0x000000ffff337224 */ /* 0x000fc400078e0028 */
[----:B------:R-:W-:Y:S02]  /*a22e0*/  IMAD.X R25, R55, 0x1, R19, P0 ;  /* 0x0000000137197824 */ /* 0x000fe400000e0613 */
[----:B------:R-:W-:Y:S02]  /*a22f0*/  IMAD.MOV.U32 R40, RZ, RZ, R41 ;  /* 0x000000ffff287224 */ /* 0x000fe400078e0029 */
[----:B------:R-:W-:Y:S02]  /*a2300*/  IMAD.MOV.U32 R55, RZ, RZ, R49 ;  /* 0x000000ffff377224 */ /* 0x000fe400078e0031 */
[----:B------:R-:W-:Y:S02]  /*a2310*/  IMAD.MOV.U32 R41, RZ, RZ, R4 ;  /* 0x000000ffff297224 */ /* 0x000fe400078e0004 */
[----:B------:R-:W-:Y:S02]  /*a2320*/  IMAD.MOV.U32 R49, RZ, RZ, R2 ;  /* 0x000000ffff317224 */ /* 0x000fe400078e0002 */
[----:B------:R-:W-:-:S02]  /*a2330*/  IMAD.MOV.U32 R4, RZ, RZ, R37 ;  /* 0x000000ffff047224 */ /* 0x000fc400078e0025 */
[----:B------:R-:W-:Y:S01]  /*a2340*/  IMAD.MOV.U32 R2, RZ, RZ, R50 ;  /* 0x000000ffff027224 */ /* 0x000fe200078e0032 */
[----:B------:R-:W4:Y:S01]  /*a2350*/  LDL.LU R37, [R1+0x9c4] ;  /* 0x0009c40001257983 */ /* 0x000f220000300800 */
[----:B------:R-:W-:Y:S02]  /*a2360*/  IMAD.MOV.U32 R50, RZ, RZ, R51 ;  /* 0x000000ffff327224 */ /* 0x000fe400078e0033 */
[----:B------:R-:W-:Y:S01]  /*a2370*/  IMAD.MOV.U32 R51, RZ, RZ, R40 ;  /* 0x000000ffff337224 */ /* 0x000fe200078e0028 */
[----:B------:R0:W-:Y:S01]  /*a2380*/  STL.64 [R1+0xb08], R24 ;  /* 0x000b081801007387 */ /* 0x0001e20000100a00 */
[----:B------:R-:W-:Y:S02]  /*a2390*/  IMAD.MOV.U32 R40, RZ, RZ, R41 ;  /* 0x000000ffff287224 */ /* 0x000fe400078e0029 */
[----:B------:R-:W-:Y:S02]  /*a23a0*/  IMAD.MOV.U32 R41, RZ, RZ, R4 ;  /* 0x000000ffff297224 */ /* 0x000fe400078e0004 */
[----:B------:R-:W-:Y:S01]  /*a23b0*/  IMAD.MOV.U32 R4, RZ, RZ, R61 ;  /* 0x000000ffff047224 */ /* 0x000fe200078e003d */
[----:B---3--:R-:W-:-:S02]  /*a23c0*/  SHF.R.S32.HI R54, RZ, 0x1f, R0 ;  /* 0x0000001fff367819 */ /* 0x008fc40000011400 */
[----:B-1----:R-:W-:-:S05]  /*a23d0*/  IADD3 R52, P3, PT, R0, R12, RZ ;  /* 0x0000000c00347210 */ /* 0x002fca0007f7e0ff */
[----:B------:R-:W-:Y:S01]  /*a23e0*/  IMAD.X R53, R54, 0x1, R14, P3 ;  /* 0x0000000136357824 */ /* 0x000fe200018e060e */
[----:B0-----:R-:W-:Y:S01]  /*a23f0*/  IADD3 R24, P0, PT, R0, R13, RZ ;  /* 0x0000000d00187210 */ /* 0x001fe20007f1e0ff */
[----:B--2---:R-:W-:-:S03]  /*a2400*/  IMAD.MOV.U32 R61, RZ, RZ, R8 ;  /* 0x000000ffff3d7224 */ /* 0x004fc600078e0008 */
[----:B------:R0:W-:Y:S01]  /*a2410*/  STL.64 [R1+0xb00], R52 ;  /* 0x000b003401007387 */ /* 0x0001e20000100a00 */
[----:B------:R-:W-:-:S03]  /*a2420*/  IMAD.X R25, R54, 0x1, R16, P0 ;  /* 0x0000000136197824 */ /* 0x000fc600000e0610 */
[----:B------:R-:W2:Y:S04]  /*a2430*/  LDL.LU R8, [R1+0x39c8] ;  /* 0x0039c80001087983 */ /* 0x000ea80000300800 */
[----:B------:R1:W-:Y:S01]  /*a2440*/  STL.64 [R1+0xaf8], R24 ;  /* 0x000af81801007387 */ /* 0x0003e20000100a00 */
[C---:B0-----:R-:W-:Y:S02]  /*a2450*/  IADD3 R52, P3, PT, R0.reuse, R15, RZ ;  /* 0x0000000f00347210 */ /* 0x041fe40007f7e0ff */
[----:B-1----:R-:W-:-:S03]  /*a2460*/  IADD3 R24, P0, PT, R0, R17, RZ ;  /* 0x0000001100187210 */ /* 0x002fc60007f1e0ff */
[C---:B------:R-:W-:Y:S02]  /*a2470*/  IMAD.X R53, R54.reuse, 0x1, R18, P3 ;  /* 0x0000000136357824 */ /* 0x040fe400018e0612 */
[----:B------:R-:W-:Y:S02]  /*a2480*/  IMAD.X R25, R54, 0x1, R19, P0 ;  /* 0x0000000136197824 */ /* 0x000fe400000e0613 */
[----:B------:R-:W-:Y:S02]  /*a2490*/  IMAD.MOV.U32 R54, RZ, RZ, R49 ;  /* 0x000000ffff367224 */ /* 0x000fe400078e0031 */
[----:B------:R-:W-:Y:S02]  /*a24a0*/  IMAD.MOV.U32 R49, RZ, RZ, R2 ;  /* 0x000000ffff317224 */ /* 0x000fe400078e0002 */
[----:B------:R-:W-:Y:S02]  /*a24b0*/  IMAD.MOV.U32 R2, RZ, RZ, R50 ;  /* 0x000000ffff027224 */ /* 0x000fe400078e0032 */
[----:B------:R-:W-:-:S02]  /*a24c0*/  IMAD.MOV.U32 R50, RZ, RZ, R51 ;  /* 0x000000ffff327224 */ /* 0x000fc400078e0033 */
[----:B------:R-:W-:Y:S02]  /*a24d0*/  IMAD.MOV.U32 R51, RZ, RZ, R40 ;  /* 0x000000ffff337224 */ /* 0x000fe400078e0028 */
[----:B------:R-:W-:Y:S01]  /*a24e0*/  IMAD.MOV.U32 R40, RZ, RZ, R41 ;  /* 0x000000ffff287224 */ /* 0x000fe200078e0029 */
[----:B------:R0:W-:Y:S01]  /*a24f0*/  STL.64 [R1+0xaf0], R52 ;  /* 0x000af03401007387 */ /* 0x0001e20000100a00 */
[----:B------:R-:W-:Y:S02]  /*a2500*/  IMAD.MOV.U32 R41, RZ, RZ, R4 ;  /* 0x000000ffff297224 */ /* 0x000fe400078e0004 */
[----:B------:R-:W-:Y:S01]  /*a2510*/  IMAD.MOV.U32 R4, RZ, RZ, R59 ;  /* 0x000000ffff047224 */ /* 0x000fe200078e003b */
[----:B------:R1:W-:Y:S01]  /*a2520*/  STL.64 [R1+0xad0], R24 ;  /* 0x000ad01801007387 */ /* 0x0003e20000100a00 */
[----:B------:R-:W-:-:S03]  /*a2530*/  IMAD.MOV.U32 R59, RZ, RZ, R60 ;  /* 0x000000ffff3b7224 */ /* 0x000fc600078e003c */
[----:B------:R-:W3:Y:S01]  /*a2540*/  LDL.LU R60, [R1+0x84] ;  /* 0x00008400013c7983 */ /* 0x000ee20000300800 */
[----:B------:R-:W-:Y:S02]  /*a2550*/  SHF.R.U32.HI R48, RZ, 0x8, R48 ;  /* 0x00000008ff307819 */ /* 0x000fe40000011630 */
[----:B------:R-:W-:Y:S02]  /*a2560*/  SHF.R.U32.HI R57, RZ, 0x8, R58 ;  /* 0x00000008ff397819 */ /* 0x000fe4000001163a */
[----:B------:R-:W-:Y:S02]  /*a2570*/  LOP3.LUT R48, R48, 0xffff, RZ, 0xc0, !PT ;  /* 0x0000ffff30307812 */ /* 0x000fe400078ec0ff */
[----:B------:R-:W-:-:S04]  /*a2580*/  LOP3.LUT R57, R57, 0xffff, RZ, 0xc0, !PT ;  /* 0x0000ffff39397812 */ /* 0x000fc800078ec0ff */
[----:B------:R-:W-:Y:S01]  /*a2590*/  PRMT R58, R48, 0x3340, R57 ;  /* 0x00003340303a7816 */ /* 0x000fe20000000039 */
        /* <DEDUP_REMOVED lines=10> */
[----:B------:R-:W-:Y:S01]  /*a2640*/  IMAD.MOV.U32 R51, RZ, RZ, R40 ;  /* 0x000000ffff337224 */ /* 0x000fe200078e0028 */
[----:B--2---:R-:W-:Y:S02]  /*a2650*/  SHF.R.S32.HI R0, RZ, 0x1f, R8 ;  /* 0x0000001fff007819 */ /* 0x004fe40000011408 */
[----:B0-----:R-:W-:-:S05]  /*a2660*/  IADD3 R52, P3, PT, R8, R12, RZ ;  /* 0x0000000c08347210 */ /* 0x001fca0007f7e0ff */
        /* <DEDUP_REMOVED lines=9> */
[----:B------:R-:W-:Y:S01]  /*a2700*/  SHF.R.S32.HI R8, RZ, 0x1f, R56 ;  /* 0x0000001fff087819 */ /* 0x000fe20000011438 */
[----:B---3--:R-:W-:Y:S01]  /*a2710*/  IMAD.MOV.U32 R41, RZ, RZ, R60 ;  /* 0x000000ffff297224 */ /* 0x008fe200078e003c */
[----:B-1----:R-:W-:Y:S01]  /*a2720*/  IADD3 R52, P3, PT, R56, R12, RZ ;  /* 0x0000000c38347210 */ /* 0x002fe20007f7e0ff */
[----:B------:R-:W-:Y:S02]  /*a2730*/  IMAD.MOV.U32 R60, RZ, RZ, R34 ;  /* 0x000000ffff3c7224 */ /* 0x000fe400078e0022 */
[----:B------:R-:W-:Y:S01]  /*a2740*/  IMAD.X R25, R0, 0x1, R19, P0 ;  /* 0x0000000100197824 */ /* 0x000fe200000e0613 */
[----:B------:R-:W2:Y:S01]  /*a2750*/  LDL.LU R34, [R1+0x950] ;  /* 0x0009500001227983 */ /* 0x000ea20000300800 */
[----:B------:R-:W-:-:S02]  /*a2760*/  IMAD.X R53, R8, 0x1, R14, P3 ;  /* 0x0000000108357824 */ /* 0x000fc400018e060e */
        /* <DEDUP_REMOVED lines=8> */
[----:B0-----:R-:W-:-:S03]  /*a27f0*/  IADD3 R24, P0, PT, R56, R13, RZ ;  /* 0x0000000d38187210 */ /* 0x001fc60007f1e0ff */
[----:B------:R-:W-:Y:S02]  /*a2800*/  STL [R1+0x39c4], R57 ;  /* 0x0039c43901007387 */ /* 0x000fe40000100800 */
[----:B------:R-:W-:Y:S01]  /*a2810*/  IMAD.X R25, R8, 0x1, R16, P0 ;  /* 0x0000000108197824 */ /* 0x000fe200000e0610 */
[----:B-1----:R-:W-:-:S04]  /*a2820*/  IADD3 R52, P3, PT, R56, R15, RZ ;  /* 0x0000000f38347210 */ /* 0x002fc80007f7e0ff */
[----:B------:R0:W-:Y:S01]  /*a2830*/  STL.64 [R1+0xa18], R24 ;  /* 0x000a181801007387 */ /* 0x0001e20000100a00 */
[----:B------:R-:W-:Y:S01]  /*a2840*/  IMAD.X R53, R8, 0x1, R18, P3 ;  /* 0x0000000108357824 */ /* 0x000fe200018e0612 */
[----:B0-----:R-:W-:-:S04]  /*a2850*/  IADD3 R24, P0, PT, R56, R17, RZ ;  /* 0x0000001138187210 */ /* 0x001fc80007f1e0ff */
[----:B------:R0:W-:Y:S01]  /*a2860*/  STL.64 [R1+0xa10], R52 ;  /* 0x000a103401007387 */ /* 0x0001e20000100a00 */
[----:B------:R-:W-:Y:S01]  /*a2870*/  IMAD.X R25, R8, 0x1, R19, P0 ;  /* 0x0000000108197824 */ /* 0x000fe200000e0613 */
[----:B------:R-:W-:-:S04]  /*a2880*/  SHF.R.S32.HI R0, RZ, 0x1f, R55 ;  /* 0x0000001fff007819 */ /* 0x000fc80000011437 */
[----:B------:R1:W-:Y:S01]  /*a2890*/  STL.64 [R1+0x9e8], R24 ;  /* 0x0009e81801007387 */ /* 0x0003e20000100a00 */
[----:B0-----:R-:W-:Y:S01]  /*a28a0*/  IADD3 R52, P3, PT, R55, R12, RZ ;  /* 0x0000000c37347210 */ /* 0x001fe20007f7e0ff */
[----:B-1----:R-:W-:Y:S02]  /*a28b0*/  IMAD.MOV.U32 R25, RZ, RZ, R49 ;  /* 0x000000ffff197224 */ /* 0x002fe400078e0031 */
[----:B------:R-:W-:Y:S02]  /*a28c0*/  IMAD.MOV.U32 R49, RZ, RZ, R50 ;  /* 0x000000ffff317224 */ /* 0x000fe400078e0032 */
[----:B------:R-:W-:Y:S02]  /*a28d0*/  IMAD.MOV.U32 R50, RZ, RZ, R51 ;  /* 0x000000ffff327224 */ /* 0x000fe400078e0033 */
[----:B------:R-:W-:Y:S02]  /*a28e0*/  IMAD.MOV.U32 R51, RZ, RZ, R40 ;  /* 0x000000ffff337224 */ /* 0x000fe400078e0028 */
[----:B------:R-:W-:-:S02]  /*a28f0*/  IMAD.MOV.U32 R40, RZ, RZ, R41 ;  /* 0x000000ffff287224 */ /* 0x000fc400078e0029 */
[----:B------:R-:W-:Y:S02]  /*a2900*/  IMAD.X R53, R0, 0x1, R14, P3 ;  /* 0x0000000100357824 */ /* 0x000fe400018e060e */
[----:B------:R-:W-:Y:S02]  /*a2910*/  IMAD.MOV.U32 R41, RZ, RZ, R60 ;  /* 0x000000ffff297224 */ /* 0x000fe400078e003c */
[----:B------:R-:W-:Y:S01]  /*a2920*/  IMAD.MOV.U32 R60, RZ, RZ, R45 ;  /* 0x000000ffff3c7224 */ /* 0x000fe200078e002d */
[----:B------:R0:W-:Y:S01]  /*a2930*/  STL.64 [R1+0x9e0], R52 ;  /* 0x0009e03401007387 */ /* 0x0001e20000100a00 */
[----:B---3--:R-:W-:Y:S02]  /*a2940*/  IMAD.MOV.U32 R45, RZ, RZ, R22 ;  /* 0x000000ffff2d7224 */ /* 0x008fe400078e0016 */
[----:B------:R-:W-:Y:S02]  /*a2950*/  IMAD.MOV.U32 R22, RZ, RZ, R23 ;  /* 0x000000ffff167224 */ /* 0x000fe400078e0017 */
[----:B------:R-:W-:-:S02]  /*a2960*/  IMAD.MOV.U32 R23, RZ, RZ, R20 ;  /* 0x000000ffff177224 */ /* 0x000fc400078e0014 */
[----:B------:R-:W-:Y:S02]  /*a2970*/  IMAD.MOV.U32 R20, RZ, RZ, R6 ;  /* 0x000000ffff147224 */ /* 0x000fe400078e0006 */
[----:B------:R-:W3:Y:S01]  /*a2980*/  LDL.LU R6, [R1+0x268] ;  /* 0x0002680001067983 */ /* 0x000ee20000300800 */
[C---:B------:R-:W-:Y:S02]  /*a2990*/  IADD3 R56, P0, PT, R55.reuse, R13, RZ ;  /* 0x0000000d37387210 */ /* 0x040fe40007f1e0ff */
[----:B0-----:R-:W-:-:S03]  /*a29a0*/  IADD3 R52, P3, PT, R55, R15, RZ ;  /* 0x0000000f37347210 */ /* 0x001fc60007f7e0ff */
[C---:B------:R-:W-:Y:S02]  /*a29b0*/  IMAD.X R57, R0.reuse, 0x1, R16, P0 ;  /* 0x0000000100397824 */ /* 0x040fe400000e0610 */
[----:B------:R-:W-:-:S03]  /*a29c0*/  IMAD.X R53, R0, 0x1, R18, P3 ;  /* 0x0000000100357824 */ /* 0x000fc600018e0612 */
[----:B------:R0:W-:Y:S01]  /*a29d0*/  STL.64 [R1+0x9b8], R56 ;  /* 0x0009b83801007387 */ /* 0x0001e20000100a00 */
[----:B------:R-:W-:Y:S02]  /*a29e0*/  SHF.R.U32.HI R2, RZ, 0x8, R2 ;  /* 0x00000008ff027819 */ /* 0x000fe40000011602 */
[----:B------:R-:W-:Y:S01]  /*a29f0*/  SHF.R.S32.HI R8, RZ, 0x1f, R54 ;  /* 0x0000001fff087819 */ /* 0x000fe20000011436 */
[----:B------:R1:W-:Y:S01]  /*a2a00*/  STL.64 [R1+0x9b0], R52 ;  /* 0x0009b03401007387 */ /* 0x0003e20000100a00 */
[----:B0-----:R-:W-:Y:S01]  /*a2a10*/  IADD3 R56, P0, PT, R55, R17, RZ ;  /* 0x0000001137387210 */ /* 0x001fe20007f1e0ff */
[----:B------:R-:W-:Y:S02]  /*a2a20*/  IMAD.MOV.U32 R55, RZ, RZ, R49 ;  /* 0x000000ffff377224 */ /* 0x000fe400078e0031 */
[----:B------:R-:W-:Y:S01]  /*a2a30*/  IMAD.MOV.U32 R49, RZ, RZ, R50 ;  /* 0x000000ffff317224 */ /* 0x000fe200078e0032 */
[----:B-1----:R-:W-:Y:S01]  /*a2a40*/  IADD3 R52, P3, PT, R54, R12, RZ ;  /* 0x0000000c36347210 */ /* 0x002fe20007f7e0ff */
[----:B------:R-:W-:-:S02]  /*a2a50*/  IMAD.X R57, R0, 0x1, R19, P0 ;  /* 0x0000000100397824 */ /* 0x000fc400000e0613 */
[----:B------:R-:W-:Y:S02]  /*a2a60*/  IMAD.MOV.U32 R50, RZ, RZ, R51 ;  /* 0x000000ffff327224 */ /* 0x000fe400078e0033 */
[----:B------:R-:W-:Y:S01]  /*a2a70*/  IMAD.MOV.U32 R51, RZ, RZ, R40 ;  /* 0x000000ffff337224 */ /* 0x000fe200078e0028 */
[----:B------:R-:W-:Y:S01]  /*a2a80*/  LOP3.LUT R2, R2, 0xffff, RZ, 0xc0, !PT ;  /* 0x0000ffff02027812 */ /* 0x000fe200078ec0ff */
[----:B------:R-:W-:Y:S02]  /*a2a90*/  IMAD.MOV.U32 R40, RZ, RZ, R41 ;  /* 0x000000ffff287224 */ /* 0x000fe400078e0029 */
[----:B------:R-:W-:Y:S01]  /*a2aa0*/  IMAD.MOV.U32 R41, RZ, RZ, R60 ;  /* 0x000000ffff297224 */ /* 0x000fe200078e003c */
[----:B------:R0:W-:Y:S01]  /*a2ab0*/  STL.64 [R1+0x998], R56 ;  /* 0x0009983801007387 */ /* 0x0001e20000100a00 */
[----:B------:R-:W-:Y:S02]  /*a2ac0*/  IMAD.MOV.U32 R60, RZ, RZ, R45 ;  /* 0x000000ffff3c7224 */ /* 0x000fe400078e002d */
[----:B------:R-:W-:Y:S01]  /*a2ad0*/  IMAD.MOV.U32 R45, RZ, RZ, R22 ;  /* 0x000000ffff2d7224 */ /* 0x000fe200078e0016 */
[----:B------:R-:W-:Y:S01]  /*a2ae0*/  PRMT R2, R2, 0x3340, R1 ;  /* 0x0000334002027816 */ /* 0x000fe20000000001 */
[----:B------:R-:W-:-:S02]  /*a2af0*/  IMAD.MOV.U32 R22, RZ, RZ, R20 ;  /* 0x000000ffff167224 */ /* 0x000fc400078e0014 */
[----:B------:R-:W-:Y:S01]  /*a2b00*/  IMAD.X R53, R8, 0x1, R14, P3 ;  /* 0x0000000108357824 */ /* 0x000fe200018e060e */
[----:B0-----:R-:W-:-:S05]  /*a2b10*/  IADD3 R56, P0, PT, R54, R13, RZ ;  /* 0x0000000d36387210 */ /* 0x001fca0007f1e0ff */
[----:B------:R-:W-:Y:S02]  /*a2b20*/  IMAD.X R57, R8, 0x1, R16, P0 ;  /* 0x0000000108397824 */ /* 0x000fe400000e0610 */
[----:B---3--:R-:W-:Y:S02]  /*a2b30*/  IMAD.MOV.U32 R20, RZ, RZ, R6 ;  /* 0x000000ffff147224 */ /* 0x008fe400078e0006 */
[----:B------:R-:W-:Y:S02]  /*a2b40*/  IMAD.MOV.U32 R6, RZ, RZ, R7 ;  /* 0x000000ffff067224 */ /* 0x000fe400078e0007 */
[----:B------:R-:W-:Y:S02]  /*a2b50*/  IMAD.MOV.U32 R7, RZ, RZ, R42 ;  /* 0x000000ffff077224 */ /* 0x000fe400078e002a */
[----:B------:R-:W3:Y:S04]  /*a2b60*/  LDL.LU R42, [R1+0xb0] ;  /* 0x0000b000012a7983 */ /* 0x000ee80000300800 */
[----:B------:R0:W-:Y:S04]  /*a2b70*/  STL.64 [R1+0x990], R52 ;  /* 0x0009903401007387 */ /* 0x0001e80000100a00 */
[----:B------:R1:W-:Y:S04]  /*a2b80*/  STL.64 [R1+0x39b8], R2 ;  /* 0x0039b80201007387 */ /* 0x0003e80000100a00 */
[----:B------:R2:W-:Y:S01]  /*a2b90*/  STL.64 [R1+0x978], R56 ;  /* 0x0009783801007387 */ /* 0x0005e20000100a00 */
[----:B0-----:R-:W-:-:S02]  /*a2ba0*/  IADD3 R52, P3, PT, R54, R15, RZ ;  /* 0x0000000f36347210 */ /* 0x001fc40007f7e0ff */
[----:B-1----:R-:W-:Y:S01]  /*a2bb0*/  IADD3 R2, P0, PT, R54, R17, RZ ;  /* 0x0000001136027210 */ /* 0x002fe20007f1e0ff */
[----:B------:R-:W-:Y:S02]  /*a2bc0*/  IMAD.MOV.U32 R54, RZ, RZ, R49 ;  /* 0x000000ffff367224 */ /* 0x000fe400078e0031 */
[----:B------:R-:W-:Y:S01]  /*a2bd0*/  IMAD.MOV.U32 R49, RZ, RZ, R50 ;  /* 0x000000ffff317224 */ /* 0x000fe200078e0032 */
[----:B--2---:R-:W2:Y:S01]  /*a2be0*/  LDL.LU R57, [R1+0x39c4] ;  /* 0x0039c40001397983 */ /* 0x004ea20000300800 */
[----:B------:R-:W-:Y:S02]  /*a2bf0*/  IMAD.MOV.U32 R50, RZ, RZ, R51 ;  /* 0x000000ffff327224 */ /* 0x000fe400078e0033 */
[----:B------:R-:W-:Y:S02]  /*a2c00*/  IMAD.X R53, R8, 0x1, R18, P3 ;  /* 0x0000000108357824 */ /* 0x000fe400018e0612 */
[----:B------:R-:W-:Y:S02]  /*a2c10*/  IMAD.MOV.U32 R51, RZ, RZ, R41 ;  /* 0x000000ffff337224 */ /* 0x000fe400078e0029 */
[----:B------:R-:W-:-:S02]  /*a2c20*/  IMAD.MOV.U32 R41, RZ, RZ, R60 ;  /* 0x000000ffff297224 */ /* 0x000fc400078e003c */
[----:B------:R-:W-:Y:S02]  /*a2c30*/  IMAD.MOV.U32 R60, RZ, RZ, R45 ;  /* 0x000000ffff3c7224 */ /* 0x000fe400078e002d */
[----:B------:R-:W-:Y:S01]  /*a2c40*/  IMAD.MOV.U32 R45, RZ, RZ, R22 ;  /* 0x000000ffff2d7224 */ /* 0x000fe200078e0016 */
[----:B------:R0:W-:Y:S01]  /*a2c50*/  STL.64 [R1+0x970], R52 ;  /* 0x0009703401007387 */ /* 0x0001e20000100a00 */
[----:B------:R-:W-:Y:S02]  /*a2c60*/  IMAD.MOV.U32 R22, RZ, RZ, R20 ;  /* 0x000000ffff167224 */ /* 0x000fe400078e0014 */
[----:B------:R-:W-:Y:S02]  /*a2c70*/  IMAD.MOV.U32 R20, RZ, RZ, R6 ;  /* 0x000000ffff147224 */ /* 0x000fe400078e0006 */
[----:B------:R-:W3:Y:S01]  /*a2c80*/  LDL.LU R6, [R1+0x264] ;  /* 0x0002640001067983 */ /* 0x000ee20000300800 */
[----:B------:R-:W-:Y:S01]  /*a2c90*/  SHF.R.U32.HI R24, RZ, 0x8, R54 ;  /* 0x00000008ff187819 */ /* 0x000fe20000011636 */
[----:B------:R-:W-:-:S02]  /*a2ca0*/  IMAD.X R3, R8, 0x1, R19, P0 ;  /* 0x0000000108037824 */ /* 0x000fc400000e0613 */
[----:B------:R-:W-:Y:S02]  /*a2cb0*/  IMAD.MOV.U32 R54, RZ, RZ, R49 ;  /* 0x000000ffff367224 */ /* 0x000fe400078e0031 */
[----:B------:R-:W-:Y:S02]  /*a2cc0*/  IMAD.MOV.U32 R49, RZ, RZ, R50 ;  /* 0x000000ffff317224 */ /* 0x000fe400078e0032 */
[----:B------:R-:W-:Y:S02]  /*a2cd0*/  IMAD.MOV.U32 R50, RZ, RZ, R51 ;  /* 0x000000ffff327224 */ /* 0x000fe400078e0033 */
[----:B------:R-:W-:Y:S01]  /*a2ce0*/  IMAD.MOV.U32 R51, RZ, RZ, R22 ;  /* 0x000000ffff337224 */ /* 0x000fe200078e0016 */
[----:B------:R1:W-:Y:S01]  /*a2cf0*/  STL.64 [R1+0x928], R2 ;  /* 0x0009280201007387 */ /* 0x0003e20000100a00 */
[----:B------:R-:W-:Y:S02]  /*a2d00*/  LOP3.LUT R24, R24, 0xffff, RZ, 0xc0, !PT ;  /* 0x0000ffff18187812 */ /* 0x000fe400078ec0ff */
[----:B------:R-:W-:-:S02]  /*a2d10*/  SHF.R.S32.HI R8, RZ, 0x1f, R25 ;  /* 0x0000001fff087819 */ /* 0x000fc40000011419 */
[----:B------:R-:W-:-:S04]  /*a2d20*/  SHF.R.U32.HI R40, RZ, 0x8, R40 ;  /* 0x00000008ff287819 */ /* 0x000fc80000011628 */
[----:B------:R-:W-:Y:S02]  /*a2d30*/  LOP3.LUT R40, R40, 0xffff, RZ, 0xc0, !PT ;  /* 0x0000ffff28287812 */ /* 0x000fe400078ec0ff */
[----:B--2---:R-:W-:Y:S02]  /*a2d40*/  SHF.R.S32.HI R0, RZ, 0x1f, R57 ;  /* 0x0000001fff007819 */ /* 0x004fe40000011439 */
[C---:B0-----:R-:W-:Y:S02]  /*a2d50*/  IADD3 R52, P3, PT, R57.reuse, R12, RZ ;  /* 0x0000000c39347210 */ /* 0x041fe40007f7e0ff */
[----:B-1----:R-:W-:-:S03]  /*a2d60*/  IADD3 R2, P0, PT, R57, R13, RZ ;  /* 0x0000000d39027210 */ /* 0x002fc60007f1e0ff */
[C---:B------:R-:W-:Y:S02]  /*a2d70*/  IMAD.X R53, R0.reuse, 0x1, R14, P3 ;  /* 0x0000000100357824 */ /* 0x040fe400018e060e */
[----:B------:R-:W-:Y:S02]  /*a2d80*/  IMAD.X R3, R0, 0x1, R16, P0 ;  /* 0x0000000100037824 */ /* 0x000fe400000e0610 */
[----:B---3--:R-:W-:Y:S02]  /*a2d90*/  IMAD.MOV.U32 R22, RZ, RZ, R6 ;  /* 0x000000ffff167224 */ /* 0x008fe400078e0006 */
[----:B------:R-:W-:Y:S02]  /*a2da0*/  IMAD.MOV.U32 R6, RZ, RZ, R43 ;  /* 0x000000ffff067224 */ /* 0x000fe400078e002b */
[----:B------:R-:W-:Y:S02]  /*a2db0*/  IMAD.MOV.U32 R43, RZ, RZ, R29 ;  /* 0x000000ffff2b7224 */ /* 0x000fe400078e001d */
[----:B------:R-:W2:Y:S04]  /*a2dc0*/  LDL.LU R29, [R1+0xb8] ;  /* 0x0000b800011d7983 */ /* 0x000ea80000300800 */
[----:B------:R0:W-:Y:S04]  /*a2dd0*/  STL.64 [R1+0x920], R52 ;  /* 0x0009203401007387 */ /* 0x0001e80000100a00 */
[----:B------:R1:W-:Y:S01]  /*a2de0*/  STL.64 [R1+0x900], R2 ;  /* 0x0009000201007387 */ /* 0x0003e20000100a00 */
[----:B0-----:R-:W-:-:S05]  /*a2df0*/  IADD3 R52, P3, PT, R57, R15, RZ ;  /* 0x0000000f39347210 */ /* 0x001fca0007f7e0ff */
[----:B------:R-:W-:Y:S01]  /*a2e00*/  IMAD.X R53, R0, 0x1, R18, P3 ;  /* 0x0000000100357824 */ /* 0x000fe200018e0612 */
[----:B-1----:R-:W-:Y:S02]  /*a2e10*/  PRMT R3, R24, 0x3340, R1 ;  /* 0x0000334018037816 */ /* 0x002fe40000000001 */
[----:B------:R-:W-:Y:S02]  /*a2e20*/  IADD3 R2, P0, PT, R57, R17, RZ ;  /* 0x0000001139027210 */ /* 0x000fe40007f1e0ff */
[----:B------:R0:W-:Y:S01]  /*a2e30*/  STL.64 [R1+0x8f8], R52 ;  /* 0x0008f83401007387 */ /* 0x0001e20000100a00 */
[----:B------:R-:W-:Y:S02]  /*a2e40*/  IMAD.MOV.U32 R57, RZ, RZ, R54 ;  /* 0x000000ffff397224 */ /* 0x000fe400078e0036 */
[----:B------:R-:W-:Y:S01]  /*a2e50*/  IMAD.MOV.U32 R54, RZ, RZ, R49 ;  /* 0x000000ffff367224 */ /* 0x000fe200078e0031 */
[----:B------:R1:W-:Y:S01]  /*a2e60*/  STL [R1+0x140], R3 ;  /* 0x0001400301007387 */ /* 0x0003e20000100800 */
[----:B------:R-:W-:-:S02]  /*a2e70*/  IMAD.MOV.U32 R49, RZ, RZ, R50 ;  /* 0x000000ffff317224 */ /* 0x000fc400078e0032 */
[----:B------:R-:W-:Y:S01]  /*a2e80*/  IMAD.MOV.U32 R50, RZ, RZ, R51 ;  /* 0x000000ffff327224 */ /* 0x000fe200078e0033 */
[----:B0-----:R-:W-:Y:S01]  /*a2e90*/  IADD3 R52, P3, PT, R25, R12, RZ ;  /* 0x0000000c19347210 */ /* 0x001fe20007f7e0ff */
[----:B-1----:R-:W-:Y:S02]  /*a2ea0*/  IMAD.X R3, R0, 0x1, R19, P0 ;  /* 0x0000000100037824 */ /* 0x002fe400000e0613 */
[----:B------:R-:W-:Y:S02]  /*a2eb0*/  IMAD.MOV.U32 R51, RZ, RZ, R4 ;  /* 0x000000ffff337224 */ /* 0x000fe400078e0004 */
[----:B------:R-:W-:Y:S01]  /*a2ec0*/  IMAD.X R53, R8, 0x1, R14, P3 ;  /* 0x0000000108357824 */ /* 0x000fe200018e060e */
[----:B------:R0:W-:Y:S01]  /*a2ed0*/  STL.64 [R1+0x8e0], R2 ;  /* 0x0008e00201007387 */ /* 0x0001e20000100a00 */
[----:B------:R-:W-:Y:S02]  /*a2ee0*/  IMAD.MOV.U32 R4, RZ, RZ, R59 ;  /* 0x000000ffff047224 */ /* 0x000fe400078e003b */
[----:B------:R-:W-:-:S02]  /*a2ef0*/  IMAD.MOV.U32 R59, RZ, RZ, R9 ;  /* 0x000000ffff3b7224 */ /* 0x000fc400078e0009 */
[----:B------:R-:W3:Y:S01]  /*a2f00*/  LDL.LU R9, [R1+0x39c0] ;  /* 0x0039c00001097983 */ /* 0x000ee20000300800 */
[----:B------:R-:W-:-:S03]  /*a2f10*/  IMAD.MOV.U32 R56, RZ, RZ, R54 ;  /* 0x000000ffff387224 */ /* 0x000fc600078e0036 */
[----:B------:R1:W-:Y:S01]  /*a2f20*/  STL.64 [R1+0x8d8], R52 ;  /* 0x0008d83401007387 */ /* 0x0003e20000100a00 */
[C---:B0-----:R-:W-:Y:S01]  /*a2f30*/  IADD3 R2, P0, PT, R25.reuse, R13, RZ ;  /* 0x0000000d19027210 */ /* 0x041fe20007f1e0ff */
[----:B------:R-:W-:Y:S02]  /*a2f40*/  IMAD.MOV.U32 R54, RZ, RZ, R49 ;  /* 0x000000ffff367224 */ /* 0x000fe400078e0031 */
[----:B------:R-:W-:Y:S02]  /*a2f50*/  IMAD.MOV.U32 R49, RZ, RZ, R50 ;  /* 0x000000ffff317224 */ /* 0x000fe400078e0032 */
[----:B------:R-:W-:Y:S01]  /*a2f60*/  IMAD.MOV.U32 R50, RZ, RZ, R51 ;  /* 0x000000ffff327224 */ /* 0x000fe200078e0033 */
[----:B-1----:R-:W-:Y:S01]  /*a2f70*/  IADD3 R52, P3, PT, R25, R15, RZ ;  /* 0x0000000f19347210 */ /* 0x002fe20007f7e0ff */
[----:B------:R-:W-:Y:S02]  /*a2f80*/  IMAD.X R3, R8, 0x1, R16, P0 ;  /* 0x0000000108037824 */ /* 0x000fe400000e0610 */
[----:B------:R-:W-:-:S02]  /*a2f90*/  IMAD.MOV.U32 R51, RZ, RZ, R4 ;  /* 0x000000ffff337224 */ /* 0x000fc400078e0004 */
[----:B------:R-:W-:Y:S02]  /*a2fa0*/  IMAD.MOV.U32 R4, RZ, RZ, R59 ;  /* 0x000000ffff047224 */ /* 0x000fe400078e003b */
[----:B------:R-:W-:Y:S02]  /*a2fb0*/  IMAD.X R53, R8, 0x1, R18, P3 ;  /* 0x0000000108357824 */ /* 0x000fe400018e0612 */
[----:B------:R-:W-:Y:S02]  /*a2fc0*/  IMAD.MOV.U32 R59, RZ, RZ, R35 ;  /* 0x000000ffff3b7224 */ /* 0x000fe400078e0023 */
[----:B------:R-:W2:Y:S01]  /*a2fd0*/  LDL.LU R35, [R1+0x670] ;  /* 0x0006700001237983 */ /* 0x000ea20000300800 */
[----:B------:R-:W-:-:S03]  /*a2fe0*/  IADD3 R24, P0, PT, R25, R17, RZ ;  /* 0x0000001119187210 */ /* 0x000fc60007f1e0ff */
[----:B------:R0:W-:Y:S01]  /*a2ff0*/  STL.64 [R1+0x8c0], R2 ;  /* 0x0008c00201007387 */ /* 0x0001e20000100a00 */
[----:B------:R-:W-:Y:S01]  /*a3000*/  SHF.R.S32.HI R0, RZ, 0x1f, R55 ;  /* 0x0000001fff007819 */ /* 0x000fe20000011437 */
[----:B------:R-:W-:Y:S02]  /*a3010*/  IMAD.X R25, R8, 0x1, R19, P0 ;  /* 0x0000000108197824 */ /* 0x000fe400000e0613 */
[----:B0-----:R-:W2:Y:S04]  /*a3020*/  LDL.LU.64 R2, [R1+0x39b8] ;  /* 0x0039b80001027983 */ /* 0x001ea80000300a00 */
[----:B------:R0:W-:Y:S04]  /*a3030*/  STL.64 [R1+0x8b8], R52 ;  /* 0x0008b83401007387 */ /* 0x0001e80000100a00 */
[----:B------:R1:W-:Y:S01]  /*a3040*/  STL.64 [R1+0x8a0], R24 ;  /* 0x0008a01801007387 */ /* 0x0003e20000100a00 */
[----:B0-----:R-:W-:-:S05]  /*a3050*/  IADD3 R52, P3, PT, R55, R12, RZ ;  /* 0x0000000c37347210 */ /* 0x001fca0007f7e0ff */
        /* <DEDUP_REMOVED lines=9> */
[----:B0-----:R-:W-:Y:S02]  /*a30f0*/  IADD3 R24, P0, PT, R55, R17, RZ ;  /* 0x0000001137187210 */ /* 0x001fe40007f1e0ff */
[----:B------:R-:W-:-:S03]  /*a3100*/  SHF.R.U32.HI R56, RZ, 0x8, R56 ;  /* 0x00000008ff387819 */ /* 0x000fc60000011638 */
[----:B------:R-:W-:Y:S01]  /*a3110*/  IMAD.X R25, R0, 0x1, R19, P0 ;  /* 0x0000000100197824 */ /* 0x000fe200000e0613 */
[----:B-1----:R-:W-:Y:S01]  /*a3120*/  IADD3 R52, P3, PT, R61, R12, RZ ;  /* 0x0000000c3d347210 */ /* 0x002fe20007f7e0ff */
[----:B------:R-:W-:-:S03]  /*a3130*/  IMAD.MOV.U32 R0, RZ, RZ, R40 ;  /* 0x000000ffff007224 */ /* 0x000fc600078e0028 */
[----:B------:R0:W-:Y:S01]  /*a3140*/  STL.64 [R1+0x860], R24 ;  /* 0x0008601801007387 */ /* 0x0001e20000100a00 */
[----:B------:R-:W-:Y:S01]  /*a3150*/  IMAD.X R53, R8, 0x1, R14, P3 ;  /* 0x0000000108357824 */ /* 0x000fe200018e060e */
[----:B------:R-:W-:Y:S02]  /*a3160*/  IADD3 R40, P0, PT, R61, R13, RZ ;  /* 0x0000000d3d287210 */ /* 0x000fe40007f1e0ff */
[----:B------:R-:W-:Y:S01]  /*a3170*/  LOP3.LUT R56, R56, 0xffff, RZ, 0xc0, !PT ;  /* 0x0000ffff38387812 */ /* 0x000fe200078ec0ff */
[----:B------:R-:W-:Y:S01]  /*a3180*/  IMAD.MOV.U32 R55, RZ, RZ, R41 ;  /* 0x000000ffff377224 */ /* 0x000fe200078e0029 */
[----:B0-----:R-:W2:Y:S01]  /*a3190*/  LDL.LU.64 R24, [R1+0x39b0] ;  /* 0x0039b00001187983 */ /* 0x001ea20000300a00 */
[----:B------:R-:W-:-:S03]  /*a31a0*/  IMAD.X R41, R8, 0x1, R16, P0 ;  /* 0x0000000108297824 */ /* 0x000fc600000e0610 */
[----:B------:R0:W-:Y:S01]  /*a31b0*/  STL.64 [R1+0x858], R52 ;  /* 0x0008583401007387 */ /* 0x0001e20000100a00 */
[----:B------:R-:W-:Y:S01]  /*a31c0*/  PRMT R0, R56, 0x3340, R0 ;  /* 0x0000334038007816 */ /* 0x000fe20000000000 */
[----:B------:R-:W-:Y:S02]  /*a31d0*/  IMAD.MOV.U32 R56, RZ, RZ, R60 ;  /* 0x000000ffff387224 */ /* 0x000fe400078e003c */
[----:B------:R1:W-:Y:S01]  /*a31e0*/  STL.64 [R1+0x838], R40 ;  /* 0x0008382801007387 */ /* 0x0003e20000100a00 */
[----:B0-----:R-:W-:-:S03]  /*a31f0*/  IADD3 R52, P3, PT, R61, R15, RZ ;  /* 0x0000000f3d347210 */ /* 0x001fc60007f7e0ff */
[----:B------:R0:W-:Y:S02]  /*a3200*/  STL [R1+0x122c], R0 ;  /* 0x00122c0001007387 */ /* 0x0001e40000100800 */
[----:B------:R-:W-:Y:S02]  /*a3210*/  IMAD.X R53, R8, 0x1, R18, P3 ;  /* 0x0000000108357824 */ /* 0x000fe400018e0612 */
[----:B-1----:R-:W2:Y:S01]  /*a3220*/  LDL.LU.64 R40, [R1+0x39a8] ;  /* 0x0039a80001287983 */ /* 0x002ea20000300a00 */
[----:B------:R-:W-:-:S03]  /*a3230*/  IADD3 R60, P0, PT, R61, R17, RZ ;  /* 0x000000113d3c7210 */ /* 0x000fc60007f1e0ff */
[----:B------:R1:W-:Y:S01]  /*a3240*/  STL.64 [R1+0x830], R52 ;  /* 0x0008303401007387 */ /* 0x0003e20000100a00 */
[----:B0-----:R-:W-:Y:S01]  /*a3250*/  SHF.R.S32.HI R0, RZ, 0x1f, R57 ;  /* 0x0000001fff007819 */ /* 0x001fe20000011439 */
[----:B------:R-:W-:Y:S01]  /*a3260*/  IMAD.X R61, R8, 0x1, R19, P0 ;  /* 0x00000001083d7824 */ /* 0x000fe200000e0613 */
[----:B------:R-:W-:Y:S02]  /*a3270*/  SHF.R.U32.HI R56, RZ, 0x8, R56 ;  /* 0x00000008ff387819 */ /* 0x000fe40000011638 */
[----:B-1----:R-:W-:Y:S02]  /*a3280*/  IADD3 R52, P3, PT, R57, R12, RZ ;  /* 0x0000000c39347210 */ /* 0x002fe40007f7e0ff */
[----:B------:R0:W-:Y:S03]  /*a3290*/  STL.64 [R1+0x818], R60 ;  /* 0x0008183c01007387 */ /* 0x0001e60000100a00 */
[----:B------:R-:W-:Y:S01]  /*a32a0*/  IMAD.X R53, R0, 0x1, R14, P3 ;  /* 0x0000000100357824 */ /* 0x000fe200018e060e */
[----:B------:R-:W-:-:S04]  /*a32b0*/  LOP3.LUT R8, R56, 0xffff, RZ, 0xc0, !PT ;  /* 0x0000ffff38087812 */ /* 0x000fc800078ec0ff */
[----:B------:R1:W-:Y:S01]  /*a32c0*/  STL.64 [R1+0x810], R52 ;  /* 0x0008103401007387 */ /* 0x0003e20000100a00 */
[----:B0-----:R-:W-:-:S05]  /*a32d0*/  IADD3 R60, P0, PT, R57, R13, RZ ;  /* 0x0000000d393c7210 */ /* 0x001fca0007f1e0ff */
[C---:B------:R-:W-:Y:S01]  /*a32e0*/  IMAD.X R61, R0.reuse, 0x1, R16, P0 ;  /* 0x00000001003d7824 */ /* 0x040fe200000e0610 */
[C---:B-1----:R-:W-:Y:S02]  /*a32f0*/  IADD3 R52, P3, PT, R57.reuse, R15, RZ ;  /* 0x0000000f39347210 */ /* 0x042fe40007f7e0ff */
[----:B------:R-:W-:Y:S01]  /*a3300*/  IADD3 R56, P0, PT, R57, R17, RZ ;  /* 0x0000001139387210 */ /* 0x000fe20007f1e0ff */
[----:B------:R-:W-:Y:S02]  /*a3310*/  IMAD.MOV.U32 R57, RZ, RZ, R8 ;  /* 0x000000ffff397224 */ /* 0x000fe400078e0008 */
[----:B------:R-:W-:Y:S01]  /*a3320*/  IMAD.X R53, R0, 0x1, R18, P3 ;  /* 0x0000000100357824 */ /* 0x000fe200018e0612 */
[----:B------:R0:W-:Y:S01]  /*a3330*/  STL.64 [R1+0x7f8], R60 ;  /* 0x0007f83c01007387 */ /* 0x0001e20000100a00 */
[----:B------:R-:W-:-:S03]  /*a3340*/  SHF.R.S32.HI R8, RZ, 0x1f, R54 ;  /* 0x0000001fff087819 */ /* 0x000fc60000011436 */
[----:B0-----:R-:W2:Y:S04]  /*a3350*/  LDL.LU.64 R60, [R1+0x39a0] ;  /* 0x0039a000013c7983 */ /* 0x001ea80000300a00 */
[----:B------:R0:W-:Y:S02]  /*a3360*/  STL.64 [R1+0x7f0], R52 ;  /* 0x0007f03401007387 */ /* 0x0001e40000100a00 */
[----:B0-----:R-:W-:Y:S02]  /*a3370*/  PRMT R53, R57, 0x3340, R1 ;  /* 0x0000334039357816 */ /* 0x001fe40000000001 */
[----:B------:R-:W-:Y:S01]  /*a3380*/  IADD3 R52, P3, PT, R54, R12, RZ ;  /* 0x0000000c36347210 */ /* 0x000fe20007f7e0ff */
[----:B------:R-:W-:Y:S02]  /*a3390*/  IMAD.X R57, R0, 0x1, R19, P0 ;  /* 0x0000000100397824 */ /* 0x000fe400000e0613 */
[----:B------:R0:W-:Y:S04]  /*a33a0*/  STL [R1+0xe8], R53 ;  /* 0x0000e83501007387 */ /* 0x0001e80000100800 */
[----:B------:R1:W-:Y:S01]  /*a33b0*/  STL.64 [R1+0x7d8], R56 ;  /* 0x0007d83801007387 */ /* 0x0003e20000100a00 */
[----:B0-----:R-:W-:-:S05]  /*a33c0*/  IMAD.X R53, R8, 0x1, R14, P3 ;  /* 0x0000000108357824 */ /* 0x001fca00018e060e */
[----:B------:R0:W-:Y:S01]  /*a33d0*/  STL.64 [R1+0x7d0], R52 ;  /* 0x0007d03401007387 */ /* 0x0001e20000100a00 */
[----:B-1----:R-:W-:-:S05]  /*a33e0*/  IADD3 R56, P0, PT, R54, R13, RZ ;  /* 0x0000000d36387210 */ /* 0x002fca0007f1e0ff */
[----:B------:R-:W-:Y:S01]  /*a33f0*/  IMAD.X R57, R8, 0x1, R16, P0 ;  /* 0x0000000108397824 */ /* 0x000fe200000e0610 */
[----:B0-----:R-:W-:-:S04]  /*a3400*/  IADD3 R52, P3, PT, R54, R15, RZ ;  /* 0x0000000f36347210 */ /* 0x001fc80007f7e0ff */
[----:B------:R0:W-:Y:S01]  /*a3410*/  STL.64 [R1+0x7b8], R56 ;  /* 0x0007b83801007387 */ /* 0x0001e20000100a00 */
[----:B------:R-:W-:Y:S01]  /*a3420*/  IMAD.X R53, R8, 0x1, R18, P3 ;  /* 0x0000000108357824 */ /* 0x000fe200018e0612 */
[----:B------:R-:W-:-:S04]  /*a3430*/  SHF.R.S32.HI R0, RZ, 0x1f, R55 ;  /* 0x0000001fff007819 */ /* 0x000fc80000011437 */
[----:B------:R1:W-:Y:S01]  /*a3440*/  STL.64 [R1+0x7b0], R52 ;  /* 0x0007b03401007387 */ /* 0x0003e20000100a00 */
        /* <DEDUP_REMOVED lines=11> */
[----:B------:R-:W-:Y:S02]  /*a3500*/  SHF.R.U32.HI R22, RZ, 0x8, R22 ;  /* 0x00000008ff167819 */ /* 0x000fe40000011616 */
[----:B------:R-:W-:Y:S02]  /*a3510*/  SHF.R.U32.HI R49, RZ, 0x8, R49 ;  /* 0x00000008ff317819 */ /* 0x000fe40000011631 */
[----:B------:R1:W-:Y:S01]  /*a3520*/  STL.64 [R1+0x770], R52 ;  /* 0x0007703401007387 */ /* 0x0003e20000100a00 */
[----:B------:R-:W-:Y:S02]  /*a3530*/  SHF.R.S32.HI R8, RZ, 0x1f, R23 ;  /* 0x0000001fff087819 */ /* 0x000fe40000011417 */
[----:B0-----:R-:W-:Y:S02]  /*a3540*/  IADD3 R56, P0, PT, R55, R17, RZ ;  /* 0x0000001137387210 */ /* 0x001fe40007f1e0ff */
[----:B------:R-:W-:-:S02]  /*a3550*/  LOP3.LUT R22, R22, 0xffff, RZ, 0xc0, !PT ;  /* 0x0000ffff16167812 */ /* 0x000fc400078ec0ff */
[----:B------:R-:W-:Y:S01]  /*a3560*/  LOP3.LUT R54, R49, 0xffff, RZ, 0xc0, !PT ;  /* 0x0000ffff31367812 */ /* 0x000fe200078ec0ff */
[----:B------:R-:W-:Y:S01]  /*a3570*/  IMAD.X R57, R0, 0x1, R19, P0 ;  /* 0x0000000100397824 */ /* 0x000fe200000e0613 */
[----:B-1----:R-:W-:Y:S02]  /*a3580*/  IADD3 R52, P3, PT, R23, R12, RZ ;  /* 0x0000000c17347210 */ /* 0x002fe40007f7e0ff */
[----:B------:R-:W-:-:S03]  /*a3590*/  PRMT R0, R22, 0x3340, R54 ;  /* 0x0000334016007816 */ /* 0x000fc60000000036 */
[----:B------:R-:W-:Y:S01]  /*a35a0*/  IMAD.X R53, R8, 0x1, R14, P3 ;  /* 0x0000000108357824 */ /* 0x000fe200018e060e */
[----:B------:R0:W-:Y:S01]  /*a35b0*/  STL.64 [R1+0x768], R56 ;  /* 0x0007683801007387 */ /* 0x0001e20000100a00 */
[----:B------:R-:W-:-:S03]  /*a35c0*/  IMAD.MOV.U32 R55, RZ, RZ, R20 ;  /* 0x000000ffff377224 */ /* 0x000fc600078e0014 */
[----:B------:R-:W2:Y:S04]  /*a35d0*/  LDL.LU R49, [R1+0x270] ;  /* 0x0002700001317983 */ /* 0x000ea80000300800 */
[----:B------:R1:W-:Y:S04]  /*a35e0*/  STL.64 [R1+0x760], R52 ;  /* 0x0007603401007387 */ /* 0x0003e80000100a00 */
[----:B------:R4:W-:Y:S04]  /*a35f0*/  STL [R1+0x1224], R0 ;  /* 0x0012240001007387 */ /* 0x0009e80000100800 */
[----:B------:R-:W3:Y:S01]  /*a3600*/  LDL.LU R20, [R1+0x250] ;  /* 0x0002500001147983 */ /* 0x000ee20000300800 */
[----:B0-----:R-:W-:-:S02]  /*a3610*/  IADD3 R56, P0, PT, R23, R13, RZ ;  /* 0x0000000d17387210 */ /* 0x001fc40007f1e0ff */
[----:B-1----:R-:W-:-:S03]  /*a3620*/  IADD3 R52, P3, PT, R23, R15, RZ ;  /* 0x0000000f17347210 */ /* 0x002fc60007f7e0ff */
[C---:B------:R-:W-:Y:S02]  /*a3630*/  IMAD.X R57, R8.reuse, 0x1, R16, P0 ;  /* 0x0000000108397824 */ /* 0x040fe400000e0610 */
[----:B------:R-:W-:Y:S01]  /*a3640*/  IMAD.X R53, R8, 0x1, R18, P3 ;  /* 0x0000000108357824 */ /* 0x000fe200018e0612 */
[----:B------:R-:W-:Y:S02]  /*a3650*/  IADD3 R22, P0, PT, R23, R17, RZ ;  /* 0x0000001117167210 */ /* 0x000fe40007f1e0ff */
[----:B------:R-:W-:Y:S01]  /*a3660*/  STL.64 [R1+0x748], R56 ;  /* 0x0007483801007387 */ /* 0x000fe20000100a00 */
[----:B----4-:R-:W-:-:S03]  /*a3670*/  SHF.R.S32.HI R0, RZ, 0x1f, R21 ;  /* 0x0000001fff007819 */ /* 0x010fc60000011415 */
[----:B------:R0:W-:Y:S01]  /*a3680*/  STL.64 [R1+0x740], R52 ;  /* 0x0007403401007387 */ /* 0x0001e20000100a00 */
[----:B------:R-:W-:Y:S01]  /*a3690*/  IMAD.X R23, R8, 0x1, R19, P0 ;  /* 0x0000000108177824 */ /* 0x000fe200000e0613 */
[----:B0-----:R-:W-:-:S04]  /*a36a0*/  IADD3 R52, P3, PT, R21, R12, RZ ;  /* 0x0000000c15347210 */ /* 0x001fc80007f7e0ff */
        /* <DEDUP_REMOVED lines=8> */
[----:B------:R-:W-:Y:S02]  /*a3730*/  SHF.R.S32.HI R8, RZ, 0x1f, R55 ;  /* 0x0000001fff087819 */ /* 0x000fe40000011437 */
[----:B0-----:R-:W4:Y:S04]  /*a3740*/  LDL.LU.64 R22, [R1+0x3998] ;  /* 0x0039980001167983 */ /* 0x001f280000300a00 */
[----:B------:R0:W-:Y:S02]  /*a3750*/  STL.64 [R1+0x700], R52 ;  /* 0x0007003401007387 */ /* 0x0001e40000100a00 */
[----:B0-----:R-:W-:-:S05]  /*a3760*/  IADD3 R52, P3, PT, R55, R12, RZ ;  /* 0x0000000c37347210 */ /* 0x001fca0007f7e0ff */
[----:B------:R-:W-:Y:S01]  /*a3770*/  IMAD.X R53, R8, 0x1, R14, P3 ;  /* 0x0000000108357824 */ /* 0x000fe200018e060e */
[----:B--2---:R-:W-:Y:S01]  /*a3780*/  LOP3.LUT R56, R49, 0xffff, RZ, 0xc0, !PT ;  /* 0x0000ffff31387812 */ /* 0x004fe200078ec0ff */
[----:B------:R-:W-:Y:S02]  /*a3790*/  IMAD.MOV.U32 R49, RZ, RZ, R50 ;  /* 0x000000ffff317224 */ /* 0x000fe400078e0032 */
[----:B------:R-:W-:Y:S01]  /*a37a0*/  IMAD.MOV.U32 R50, RZ, RZ, R4 ;  /* 0x000000ffff327224 */ /* 0x000fe200078e0004 */
[----:B---3--:R-:W-:Y:S02]  /*a37b0*/  LOP3.LUT R54, R20, 0xffff, RZ, 0xc0, !PT ;  /* 0x0000ffff14367812 */ /* 0x008fe400078ec0ff */
[----:B------:R-:W-:Y:S01]  /*a37c0*/  IADD3 R20, P0, PT, R21, R17, RZ ;  /* 0x0000001115147210 */ /* 0x000fe20007f1e0ff */
[----:B------:R-:W-:-:S04]  /*a37d0*/  IMAD.MOV.U32 R4, RZ, RZ, R59 ;  /* 0x000000ffff047224 */ /* 0x000fc800078e003b */
[----:B------:R-:W-:Y:S02]  /*a37e0*/  IMAD.X R21, R0, 0x1, R19, P0 ;  /* 0x0000000100157824 */ /* 0x000fe400000e0613 */
[----:B------:R-:W-:Y:S02]  /*a37f0*/  IMAD.MOV.U32 R59, RZ, RZ, R44 ;  /* 0x000000ffff3b7224 */ /* 0x000fe400078e002c */
[----:B------:R-:W-:Y:S01]  /*a3800*/  IMAD.MOV.U32 R44, RZ, RZ, R45 ;  /* 0x000000ffff2c7224 */ /* 0x000fe200078e002d */
[----:B------:R0:W-:Y:S01]  /*a3810*/  STL.64 [R1+0x6e8], R20 ;  /* 0x0006e81401007387 */ /* 0x0001e20000100a00 */
[----:B------:R-:W-:Y:S01]  /*a3820*/  IMAD.MOV.U32 R45, RZ, RZ, R6 ;  /* 0x000000ffff2d7224 */ /* 0x000fe200078e0006 */
[--C-:B------:R-:W-:Y:S01]  /*a3830*/  SHF.R.U32.HI R6, RZ, 0x8, R56.reuse ;  /* 0x00000008ff067819 */ /* 0x100fe20000011638 */
[----:B------:R-:W-:Y:S01]  /*a3840*/  IMAD.MOV.U32 R0, RZ, RZ, R56 ;  /* 0x000000ffff007224 */ /* 0x000fe200078e0038 */
[C---:B------:R-:W-:Y:S01]  /*a3850*/  IADD3 R56, P0, PT, R55.reuse, R13, RZ ;  /* 0x0000000d37387210 */ /* 0x040fe20007f1e0ff */
[----:B0-----:R-:W2:Y:S04]  /*a3860*/  LDL.LU.64 R20, [R1+0x3990] ;  /* 0x0039900001147983 */ /* 0x001ea80000300a00 */
[----:B------:R0:W-:Y:S01]  /*a3870*/  STL.64 [R1+0x6e0], R52 ;  /* 0x0006e03401007387 */ /* 0x0001e20000100a00 */
[----:B------:R-:W-:Y:S01]  /*a3880*/  PRMT R0, R0, 0x3340, R54 ;  /* 0x0000334000007816 */ /* 0x000fe20000000036 */
[----:B------:R-:W-:Y:S01]  /*a3890*/  IMAD.X R57, R8, 0x1, R16, P0 ;  /* 0x0000000108397824 */ /* 0x000fe200000e0610 */
[----:B0-----:R-:W-:-:S03]  /*a38a0*/  IADD3 R52, P3, PT, R55, R15, RZ ;  /* 0x0000000f37347210 */ /* 0x001fc60007f7e0ff */
[----:B------:R0:W-:Y:S02]  /*a38b0*/  STL [R1+0x90], R0 ;  /* 0x0000900001007387 */ /* 0x0001e40000100800 */
[----:B------:R-:W-:Y:S02]  /*a38c0*/  IMAD.X R53, R8, 0x1, R18, P3 ;  /* 0x0000000108357824 */ /* 0x000fe400018e0612 */
[----:B------:R1:W-:Y:S04]  /*a38d0*/  STL.64 [R1+0x6c0], R56 ;  /* 0x0006c03801007387 */ /* 0x0003e80000100a00 */
[----:B------:R3:W-:Y:S01]  /*a38e0*/  STL.64 [R1+0x6b8], R52 ;  /* 0x0006b83401007387 */ /* 0x0007e20000100a00 */
[----:B0-----:R-:W-:Y:S02]  /*a38f0*/  SHF.R.S32.HI R0, RZ, 0x1f, R7 ;  /* 0x0000001fff007819 */ /* 0x001fe40000011407 */
[----:B-1----:R-:W-:-:S02]  /*a3900*/  IADD3 R56, P0, PT, R55, R17, RZ ;  /* 0x0000001137387210 */ /* 0x002fc40007f1e0ff */
[----:B---3--:R-:W-:-:S03]  /*a3910*/  IADD3 R52, P3, PT, R7, R12, RZ ;  /* 0x0000000c07347210 */ /* 0x008fc60007f7e0ff */
[----:B------:R-:W-:Y:S02]  /*a3920*/  IMAD.X R57, R8, 0x1, R19, P0 ;  /* 0x0000000108397824 */ /* 0x000fe400000e0613 */
        /* <DEDUP_REMOVED lines=8> */
[----:B------:R-:W-:-:S03]  /*a39b0*/  SHF.R.U32.HI R55, RZ, 0x8, R54 ;  /* 0x00000008ff377819 */ /* 0x000fc60000011636 */
[----:B------:R1:W-:Y:S04]  /*a39c0*/  STL.64 [R1+0x660], R52 ;  /* 0x0006603401007387 */ /* 0x0003e80000100a00 */
[----:B0-----:R-:W3:Y:S01]  /*a39d0*/  LDL.LU R57, [R1+0x27c] ;  /* 0x00027c0001397983 */ /* 0x001ee20000300800 */
[----:B------:R-:W-:Y:S01]  /*a39e0*/  LOP3.LUT R56, R55, 0xffff, RZ, 0xc0, !PT ;  /* 0x0000ffff37387812 */ /* 0x000fe200078ec0ff */
[----:B------:R-:W-:Y:S02]  /*a39f0*/  IMAD.MOV.U32 R55, RZ, RZ, R33 ;  /* 0x000000ffff377224 */ /* 0x000fe400078e0021 */
[----:B------:R-:W-:Y:S02]  /*a3a00*/  IMAD.MOV.U32 R33, RZ, RZ, R10 ;  /* 0x000000ffff217224 */ /* 0x000fe400078e000a */
[----:B------:R-:W2:Y:S01]  /*a3a10*/  LDL.LU R10, [R1+0x260] ;  /* 0x00026000010a7983 */ /* 0x000ea20000300800 */
[----:B------:R-:W-:Y:S01]  /*a3a20*/  IMAD.MOV.U32 R54, RZ, RZ, R42 ;  /* 0x000000ffff367224 */ /* 0x000fe200078e002a */
[----:B------:R-:W-:-:S02]  /*a3a30*/  LOP3.LUT R42, R6, 0xffff, RZ, 0xc0, !PT ;  /* 0x0000ffff062a7812 */ /* 0x000fc400078ec0ff */
[----:B------:R-:W-:Y:S02]  /*a3a40*/  IADD3 R6, P0, PT, R7, R17, RZ ;  /* 0x0000001107067210 */ /* 0x000fe40007f1e0ff */
[----:B------:R-:W-:Y:S02]  /*a3a50*/  SHF.R.S32.HI R8, RZ, 0x1f, R43 ;  /* 0x0000001fff087819 */ /* 0x000fe4000001142b */
[----:B-1----:R-:W-:Y:S01]  /*a3a60*/  IADD3 R52, P3, PT, R43, R12, RZ ;  /* 0x0000000c2b347210 */ /* 0x002fe20007f7e0ff */
[----:B------:R-:W-:-:S04]  /*a3a70*/  IMAD.X R7, R0, 0x1, R19, P0 ;  /* 0x0000000100077824 */ /* 0x000fc800000e0613 */
[----:B------:R-:W-:Y:S01]  /*a3a80*/  IMAD.X R53, R8, 0x1, R14, P3 ;  /* 0x0000000108357824 */ /* 0x000fe200018e060e */
[----:B------:R0:W-:Y:S01]  /*a3a90*/  STL.64 [R1+0x648], R6 ;  /* 0x0006480601007387 */ /* 0x0001e20000100a00 */
[----:B------:R-:W-:-:S03]  /*a3aa0*/  PRMT R0, R42, 0x3340, R56 ;  /* 0x000033402a007816 */ /* 0x000fc60000000038 */
[----:B------:R1:W-:Y:S01]  /*a3ab0*/  STL.64 [R1+0x640], R52 ;  /* 0x0006403401007387 */ /* 0x0003e20000100a00 */
[C---:B0-----:R-:W-:Y:S02]  /*a3ac0*/  IADD3 R6, P0, PT, R43.reuse, R13, RZ ;  /* 0x0000000d2b067210 */ /* 0x041fe40007f1e0ff */
[----:B-1----:R-:W-:-:S03]  /*a3ad0*/  IADD3 R52, P3, PT, R43, R15, RZ ;  /* 0x0000000f2b347210 */ /* 0x002fc60007f7e0ff */
[C---:B------:R-:W-:Y:S01]  /*a3ae0*/  IMAD.X R7, R8.reuse, 0x1, R16, P0 ;  /* 0x0000000108077824 */ /* 0x040fe200000e0610 */
[----:B------:R0:W-:Y:S01]  /*a3af0*/  STL [R1+0x1230], R0 ;  /* 0x0012300001007387 */ /* 0x0001e20000100800 */
[----:B------:R-:W-:-:S03]  /*a3b00*/  IMAD.X R53, R8, 0x1, R18, P3 ;  /* 0x0000000108357824 */ /* 0x000fc600018e0612 */
[----:B------:R1:W-:Y:S01]  /*a3b10*/  STL.64 [R1+0x628], R6 ;  /* 0x0006280601007387 */ /* 0x0003e20000100a00 */
[----:B------:R-:W-:Y:S02]  /*a3b20*/  IADD3 R42, P0, PT, R43, R17, RZ ;  /* 0x000000112b2a7210 */ /* 0x000fe40007f1e0ff */
[----:B0-----:R-:W-:-:S03]  /*a3b30*/  SHF.R.S32.HI R0, RZ, 0x1f, R28 ;  /* 0x0000001fff007819 */ /* 0x001fc6000001141c */
[----:B------:R-:W-:Y:S01]  /*a3b40*/  IMAD.X R43, R8, 0x1, R19, P0 ;  /* 0x00000001082b7824 */ /* 0x000fe200000e0613 */
[----:B-1----:R-:W4:Y:S04]  /*a3b50*/  LDL.LU.64 R6, [R1+0x3988] ;  /* 0x0039880001067983 */ /* 0x002f280000300a00 */
        /* <DEDUP_REMOVED lines=16> */
[----:B------:R-:W-:-:S03]  /*a3c60*/  IMAD.X R53, R8, 0x1, R14, P3 ;  /* 0x0000000108357824 */ /* 0x000fc600018e060e */
[----:B0-----:R-:W4:Y:S04]  /*a3c70*/  LDL.LU.64 R42, [R1+0x3980] ;  /* 0x00398000012a7983 */ /* 0x001f280000300a00 */
[----:B------:R0:W-:Y:S02]  /*a3c80*/  STL.64 [R1+0x5c0], R52 ;  /* 0x0005c03401007387 */ /* 0x0001e40000100a00 */
[----:B0-----:R-:W-:-:S05]  /*a3c90*/  IADD3 R52, P3, PT, R54, R15, RZ ;  /* 0x0000000f36347210 */ /* 0x001fca0007f7e0ff */
[----:B------:R-:W-:Y:S01]  /*a3ca0*/  IMAD.X R53, R8, 0x1, R18, P3 ;  /* 0x0000000108357824 */ /* 0x000fe200018e0612 */
[----:B---3--:R-:W-:-:S04]  /*a3cb0*/  LOP3.LUT R56, R57, 0xffff, RZ, 0xc0, !PT ;  /* 0x0000ffff39387812 */ /* 0x008fc800078ec0ff */
[--C-:B------:R-:W-:Y:S01]  /*a3cc0*/  SHF.R.U32.HI R28, RZ, 0x8, R56.reuse ;  /* 0x00000008ff1c7819 */ /* 0x100fe20000011638 */
[----:B------:R-:W-:Y:S01]  /*a3cd0*/  IMAD.MOV.U32 R0, RZ, RZ, R56 ;  /* 0x000000ffff007224 */ /* 0x000fe200078e0038 */
[----:B--2---:R-:W-:Y:S02]  /*a3ce0*/  LOP3.LUT R10, R10, 0xffff, RZ, 0xc0, !PT ;  /* 0x0000ffff0a0a7812 */ /* 0x004fe400078ec0ff */
[----:B------:R-:W-:Y:S02]  /*a3cf0*/  IADD3 R56, P0, PT, R54, R13, RZ ;  /* 0x0000000d36387210 */ /* 0x000fe40007f1e0ff */
[----:B------:R-:W-:-:S03]  /*a3d00*/  PRMT R0, R0, 0x3340, R10 ;  /* 0x0000334000007816 */ /* 0x000fc6000000000a */
[----:B------:R-:W-:Y:S02]  /*a3d10*/  IMAD.X R57, R8, 0x1, R16, P0 ;  /* 0x0000000108397824 */ /* 0x000fe400000e0610 */
[----:B------:R0:W-:Y:S04]  /*a3d20*/  STL [R1+0x78], R0 ;  /* 0x0000780001007387 */ /* 0x0001e80000100800 */
[----:B------:R1:W-:Y:S04]  /*a3d30*/  STL.64 [R1+0x5b0], R56 ;  /* 0x0005b03801007387 */ /* 0x0003e80000100a00 */
[----:B------:R2:W-:Y:S01]  /*a3d40*/  STL.64 [R1+0x5a8], R52 ;  /* 0x0005a83401007387 */ /* 0x0005e20000100a00 */
[----:B0-----:R-:W-:-:S02]  /*a3d50*/  SHF.R.S32.HI R0, RZ, 0x1f, R55 ;  /* 0x0000001fff007819 */ /* 0x001fc40000011437 */
[----:B-1----:R-:W-:Y:S02]  /*a3d60*/  IADD3 R56, P0, PT, R54, R17, RZ ;  /* 0x0000001136387210 */ /* 0x002fe40007f1e0ff */
[----:B--2---:R-:W-:-:S03]  /*a3d70*/  IADD3 R52, P3, PT, R55, R12, RZ ;  /* 0x0000000c37347210 */ /* 0x004fc60007f7e0ff */
[----:B------:R-:W-:Y:S02]  /*a3d80*/  IMAD.X R57, R8, 0x1, R19, P0 ;  /* 0x0000000108397824 */ /* 0x000fe400000e0613 */
[----:B------:R-:W-:-:S03]  /*a3d90*/  IMAD.X R53, R0, 0x1, R14, P3 ;  /* 0x0000000100357824 */ /* 0x000fc600018e060e */
[----:B------:R0:W-:Y:S04]  /*a3da0*/  STL.64 [R1+0x590], R56 ;  /* 0x0005903801007387 */ /* 0x0001e80000100a00 */
[----:B------:R1:W-:Y:S01]  /*a3db0*/  STL.64 [R1+0x588], R52 ;  /* 0x0005883401007387 */ /* 0x0003e20000100a00 */
[C---:B0-----:R-:W-:Y:S02]  /*a3dc0*/  IADD3 R56, P0, PT, R55.reuse, R13, RZ ;  /* 0x0000000d37387210 */ /* 0x041fe40007f1e0ff */
[----:B-1----:R-:W-:-:S03]  /*a3dd0*/  IADD3 R52, P3, PT, R55, R15, RZ ;  /* 0x0000000f37347210 */ /* 0x002fc60007f7e0ff */
[C---:B------:R-:W-:Y:S01]  /*a3de0*/  IMAD.X R57, R0.reuse, 0x1, R16, P0 ;  /* 0x0000000100397824 */ /* 0x040fe200000e0610 */
[----:B------:R-:W-:Y:S01]  /*a3df0*/  SHF.R.U32.HI R10, RZ, 0x8, R10 ;  /* 0x00000008ff0a7819 */ /* 0x000fe2000001160a */
[----:B------:R-:W-:-:S03]  /*a3e00*/  IMAD.X R53, R0, 0x1, R18, P3 ;  /* 0x0000000100357824 */ /* 0x000fc600018e0612 */
[----:B------:R0:W-:Y:S01]  /*a3e10*/  STL.64 [R1+0x570], R56 ;  /* 0x0005703801007387 */ /* 0x0001e20000100a00 */
[----:B------:R-:W-:Y:S02]  /*a3e20*/  LOP3.LUT R54, R10, 0xffff, RZ, 0xc0, !PT ;  /* 0x0000ffff0a367812 */ /* 0x000fe400078ec0ff */
[----:B0-----:R-:W-:Y:S02]  /*a3e30*/  IADD3 R56, P0, PT, R55, R17, RZ ;  /* 0x0000001137387210 */ /* 0x001fe40007f1e0ff */
[----:B------:R-:W2:Y:S04]  /*a3e40*/  LDL.LU R55, [R1+0x284] ;  /* 0x0002840001377983 */ /* 0x000ea80000300800 */
[----:B------:R0:W-:Y:S04]  /*a3e50*/  STL.64 [R1+0x568], R52 ;  /* 0x0005683401007387 */ /* 0x0001e80000100a00 */
[----:B------:R-:W3:Y:S01]  /*a3e60*/  LDL.LU R10, [R1+0x26c] ;  /* 0x00026c00010a7983 */ /* 0x000ee20000300800 */
[----:B------:R-:W-:Y:S01]  /*a3e70*/  SHF.R.S32.HI R8, RZ, 0x1f, R29 ;  /* 0x0000001fff087819 */ /* 0x000fe2000001141d */
[----:B------:R-:W-:Y:S01]  /*a3e80*/  IMAD.X R57, R0, 0x1, R19, P0 ;  /* 0x0000000100397824 */ /* 0x000fe200000e0613 */
[----:B0-----:R-:W-:-:S04]  /*a3e90*/  IADD3 R52, P3, PT, R29, R12, RZ ;  /* 0x0000000c1d347210 */ /* 0x001fc80007f7e0ff */
[----:B------:R0:W-:Y:S01]  /*a3ea0*/  STL.64 [R1+0x550], R56 ;  /* 0x0005503801007387 */ /* 0x0001e20000100a00 */
[----:B------:R-:W-:Y:S01]  /*a3eb0*/  IMAD.X R53, R8, 0x1, R14, P3 ;  /* 0x0000000108357824 */ /* 0x000fe200018e060e */
[----:B------:R-:W-:-:S04]  /*a3ec0*/  LOP3.LUT R28, R28, 0xffff, RZ, 0xc0, !PT ;  /* 0x0000ffff1c1c7812 */ /* 0x000fc800078ec0ff */
[----:B------:R1:W-:Y:S01]  /*a3ed0*/  STL.64 [R1+0x548], R52 ;  /* 0x0005483401007387 */ /* 0x0003e20000100a00 */
[----:B0-----:R-:W-:Y:S02]  /*a3ee0*/  IADD3 R56, P0, PT, R29, R13, RZ ;  /* 0x0000000d1d387210 */ /* 0x001fe40007f1e0ff */
[----:B------:R-:W-:-:S03]  /*a3ef0*/  PRMT R0, R28, 0x3340, R54 ;  /* 0x000033401c007816 */ /* 0x000fc60000000036 */
[----:B------:R-:W-:Y:S01]  /*a3f00*/  IMAD.X R57, R8, 0x1, R16, P0 ;  /* 0x0000000108397824 */ /* 0x000fe200000e0610 */
[C---:B-1----:R-:W-:Y:S02]  /*a3f10*/  IADD3 R52, P3, PT, R29.reuse, R15, RZ ;  /* 0x0000000f1d347210 */ /* 0x042fe40007f7e0ff */
[----:B------:R-:W-:-:S03]  /*a3f20*/  IADD3 R28, P0, PT, R29, R17, RZ ;  /* 0x000000111d1c7210 */ /* 0x000fc60007f1e0ff */
[C---:B------:R-:W-:Y:S01]  /*a3f30*/  IMAD.X R53, R8.reuse, 0x1, R18, P3 ;  /* 0x0000000108357824 */ /* 0x040fe200018e0612 */
[----:B------:R0:W-:Y:S01]  /*a3f40*/  STL [R1+0x1228], R0 ;  /* 0x0012280001007387 */ /* 0x0001e20000100800 */
[----:B------:R-:W-:-:S03]  /*a3f50*/  IMAD.X R29, R8, 0x1, R19, P0 ;  /* 0x00000001081d7824 */ /* 0x000fc600000e0613 */
[----:B------:R-:W-:Y:S04]  /*a3f60*/  STL.64 [R1+0x530], R56 ;  /* 0x0005303801007387 */ /* 0x000fe80000100a00 */
[----:B------:R1:W-:Y:S01]  /*a3f70*/  STL.64 [R1+0x528], R52 ;  /* 0x0005283401007387 */ /* 0x0003e20000100a00 */
[----:B0-----:R-:W-:-:S03]  /*a3f80*/  SHF.R.S32.HI R0, RZ, 0x1f, R11 ;  /* 0x0000001fff007819 */ /* 0x001fc6000001140b */
[----:B------:R0:W-:Y:S01]  /*a3f90*/  STL.64 [R1+0x508], R28 ;  /* 0x0005081c01007387 */ /* 0x0001e20000100a00 */
[C---:B-1----:R-:W-:Y:S02]  /*a3fa0*/  IADD3 R52, P3, PT, R11.reuse, R12, RZ ;  /* 0x0000000c0b347210 */ /* 0x042fe40007f7e0ff */
[----:B0-----:R-:W-:-:S03]  /*a3fb0*/  IADD3 R28, P0, PT, R11, R13, RZ ;  /* 0x0000000d0b1c7210 */ /* 0x001fc60007f1e0ff */
[C---:B------:R-:W-:Y:S02]  /*a3fc0*/  IMAD.X R53, R0.reuse, 0x1, R14, P3 ;  /* 0x0000000100357824 */ /* 0x040fe400018e060e */
[----:B------:R-:W-:-:S03]  /*a3fd0*/  IMAD.X R29, R0, 0x1, R16, P0 ;  /* 0x00000001001d7824 */ /* 0x000fc600000e0610 */
[----:B------:R0:W-:Y:S04]  /*a3fe0*/  STL.64 [R1+0x500], R52 ;  /* 0x0005003401007387 */ /* 0x0001e80000100a00 */
[----:B------:R1:W-:Y:S01]  /*a3ff0*/  STL.64 [R1+0x4e8], R28 ;  /* 0x0004e81c01007387 */ /* 0x0003e20000100a00 */
[----:B0-----:R-:W-:-:S03]  /*a4000*/  IADD3 R52, P3, PT, R11, R15, RZ ;  /* 0x0000000f0b347210 */ /* 0x001fc60007f7e0ff */
[----:B-1----:R-:W4:Y:S02]  /*a4010*/  LDL.LU.64 R28, [R1+0x3978] ;  /* 0x00397800011c7983 */ /* 0x002f240000300a00 */
[----:B------:R-:W-:-:S05]  /*a4020*/  IMAD.X R53, R0, 0x1, R18, P3 ;  /* 0x0000000100357824 */ /* 0x000fca00018e0612 */
[----:B------:R-:W-:Y:S01]  /*a4030*/  STL.64 [R1+0x4e0], R52 ;  /* 0x0004e03401007387 */ /* 0x000fe20000100a00 */
[----:B---3--:R-:W-:Y:S02]  /*a4040*/  LOP3.LUT R57, R10, 0xffff, RZ, 0xc0, !PT ;  /* 0x0000ffff0a397812 */ /* 0x008fe400078ec0ff */
[----:B------:R-:W-:-:S05]  /*a4050*/  IADD3 R10, P0, PT, R11, R17, RZ ;  /* 0x000000110b0a7210 */ /* 0x000fca0007f1e0ff */
[----:B------:R-:W-:-:S05]  /*a4060*/  IMAD.X R11, R0, 0x1, R19, P0 ;  /* 0x00000001000b7824 */ /* 0x000fca00000e0613 */
[----:B------:R0:W-:Y:S04]  /*a4070*/  STL.64 [R1+0x4c8], R10 ;  /* 0x0004c80a01007387 */ /* 0x0001e80000100a00 */
[----:B0-----:R-:W3:Y:S01]  /*a4080*/  LDL.LU.64 R10, [R1+0x3970] ;  /* 0x00397000010a7983 */ /* 0x001ee20000300a00 */
[----:B--2---:R-:W-:Y:S02]  /*a4090*/  LOP3.LUT R54, R55, 0xffff, RZ, 0xc0, !PT ;  /* 0x0000ffff37367812 */ /* 0x004fe400078ec0ff */
[----:B------:R-:W-:Y:S02]  /*a40a0*/  SHF.R.S32.HI R8, RZ, 0x1f, R9 ;  /* 0x0000001fff087819 */ /* 0x000fe40000011409 */
[----:B------:R-:W-:Y:S01]  /*a40b0*/  IADD3 R52, P3, PT, R9, R12, RZ ;  /* 0x0000000c09347210 */ /* 0x000fe20007f7e0ff */
[--C-:B------:R-:W-:Y:S01]  /*a40c0*/  IMAD.MOV.U32 R0, RZ, RZ, R54.reuse ;  /* 0x000000ffff007224 */ /* 0x100fe200078e0036 */
[----:B------:R-:W-:-:S02]  /*a40d0*/  SHF.R.U32.HI R56, RZ, 0x8, R54 ;  /* 0x00000008ff387819 */ /* 0x000fc40000011636 */
[----:B------:R-:W-:Y:S01]  /*a40e0*/  IADD3 R54, P0, PT, R9, R13, RZ ;  /* 0x0000000d09367210 */ /* 0x000fe20007f1e0ff */
[----:B------:R-:W-:-:S04]  /*a40f0*/  IMAD.X R53, R8, 0x1, R14, P3 ;  /* 0x0000000108357824 */ /* 0x000fc800018e060e */
[----:B------:R-:W-:Y:S01]  /*a4100*/  IMAD.X R55, R8, 0x1, R16, P0 ;  /* 0x0000000108377824 */ /* 0x000fe200000e0610 */
[----:B------:R0:W-:Y:S04]  /*a4110*/  STL.64 [R1+0x4c0], R52 ;  /* 0x0004c03401007387 */ /* 0x0001e80000100a00 */
[----:B------:R1:W-:Y:S01]  /*a4120*/  STL.64 [R1+0x4a8], R54 ;  /* 0x0004a83601007387 */ /* 0x0003e20000100a00 */
[----:B------:R-:W-:Y:S02]  /*a4130*/  PRMT R0, R0, 0x3340, R57 ;  /* 0x0000334000007816 */ /* 0x000fe40000000039 */
[C---:B0-----:R-:W-:Y:S02]  /*a4140*/  IADD3 R52, P3, PT, R9.reuse, R15, RZ ;  /* 0x0000000f09347210 */ /* 0x041fe40007f7e0ff */
[----:B-1----:R-:W-:-:S03]  /*a4150*/  IADD3 R54, P0, PT, R9, R17, RZ ;  /* 0x0000001109367210 */ /* 0x002fc60007f1e0ff */
[C---:B------:R-:W-:Y:S01]  /*a4160*/  IMAD.X R53, R8.reuse, 0x1, R18, P3 ;  /* 0x0000000108357824 */ /* 0x040fe200018e0612 */
[----:B------:R3:W-:Y:S01]  /*a4170*/  STL [R1+0x64], R0 ;  /* 0x0000640001007387 */ /* 0x0007e20000100800 */
[----:B------:R-:W-:-:S03]  /*a4180*/  IMAD.X R55, R8, 0x1, R19, P0 ;  /* 0x0000000108377824 */ /* 0x000fc600000e0613 */
[----:B------:R0:W-:Y:S04]  /*a4190*/  STL.64 [R1+0x4a0], R52 ;  /* 0x0004a03401007387 */ /* 0x0001e80000100a00 */
[----:B------:R1:W-:Y:S01]  /*a41a0*/  STL.64 [R1+0x488], R54 ;  /* 0x0004883601007387 */ /* 0x0003e20000100a00 */
[----:B------:R-:W-:Y:S02]  /*a41b0*/  LOP3.LUT R56, R56, 0xffff, RZ, 0xc0, !PT ;  /* 0x0000ffff38387812 */ /* 0x000fe400078ec0ff */
[----:B------:R-:W-:-:S04]  /*a41c0*/  SHF.R.U32.HI R9, RZ, 0x8, R57 ;  /* 0x00000008ff097819 */ /* 0x000fc80000011639 */
[----:B------:R-:W-:Y:S02]  /*a41d0*/  LOP3.LUT R9, R9, 0xffff, RZ, 0xc0, !PT ;  /* 0x0000ffff09097812 */ /* 0x000fe400078ec0ff */
[----:B---3--:R-:W-:Y:S02]  /*a41e0*/  SHF.R.S32.HI R0, RZ, 0x1f, R10 ;  /* 0x0000001fff007819 */ /* 0x008fe4000001140a */
[C---:B0-----:R-:W-:Y:S02]  /*a41f0*/  IADD3 R52, P3, PT, R10.reuse, R12, RZ ;  /* 0x0000000c0a347210 */ /* 0x041fe40007f7e0ff */
[----:B-1----:R-:W-:-:S03]  /*a4200*/  IADD3 R54, P0, PT, R10, R13, RZ ;  /* 0x0000000d0a367210 */ /* 0x002fc60007f1e0ff */
        /* <DEDUP_REMOVED lines=8> */
[----:B------:R-:W-:-:S02]  /*a4290*/  IMAD.X R53, R0, 0x1, R18, P3 ;  /* 0x0000000100357824 */ /* 0x000fc400018e0612 */
[----:B------:R-:W-:Y:S01]  /*a42a0*/  IMAD.X R27, R0, 0x1, R19, P0 ;  /* 0x00000001001b7824 */ /* 0x000fe200000e0613 */
[----:B------:R-:W-:Y:S02]  /*a42b0*/  SHF.R.S32.HI R8, RZ, 0x1f, R11 ;  /* 0x0000001fff087819 */ /* 0x000fe4000001140b */
[----:B------:R0:W-:Y:S04]  /*a42c0*/  STL.64 [R1+0x460], R52 ;  /* 0x0004603401007387 */ /* 0x0001e80000100a00 */
[----:B------:R1:W-:Y:S01]  /*a42d0*/  STL.64 [R1+0x448], R26 ;  /* 0x0004481a01007387 */ /* 0x0003e20000100a00 */
[----:B------:R-:W-:Y:S01]  /*a42e0*/  IMAD.MOV.U32 R0, RZ, RZ, R56 ;  /* 0x000000ffff007224 */ /* 0x000fe200078e0038 */
[C---:B0-----:R-:W-:Y:S02]  /*a42f0*/  IADD3 R52, P3, PT, R11.reuse, R12, RZ ;  /* 0x0000000c0b347210 */ /* 0x041fe40007f7e0ff */
[----:B-1----:R-:W2:Y:S03]  /*a4300*/  LDL.LU.64 R26, [R1+0x3968] ;  /* 0x00396800011a7983 */ /* 0x002ea60000300a00 */
[----:B------:R-:W-:Y:S01]  /*a4310*/  IMAD.X R53, R8, 0x1, R14, P3 ;  /* 0x0000000108357824 */ /* 0x000fe200018e060e */
[----:B------:R-:W-:Y:S01]  /*a4320*/  PRMT R0, R0, 0x3340, R9 ;  /* 0x0000334000007816 */ /* 0x000fe20000000009 */
[----:B------:R-:W3:Y:S04]  /*a4330*/  LDL.LU R10, [R1+0x278] ;  /* 0x00027800010a7983 */ /* 0x000ee80000300800 */
[----:B------:R0:W-:Y:S04]  /*a4340*/  STL.64 [R1+0x440], R52 ;  /* 0x0004403401007387 */ /* 0x0001e80000100a00 */
[----:B------:R-:W4:Y:S01]  /*a4350*/  LDL.LU R9, [R1+0x288] ;  /* 0x0002880001097983 */ /* 0x000f220000300800 */
[----:B------:R-:W-:-:S02]  /*a4360*/  IADD3 R56, P0, PT, R11, R13, RZ ;  /* 0x0000000d0b387210 */ /* 0x000fc40007f1e0ff */
[----:B0-----:R-:W-:-:S03]  /*a4370*/  IADD3 R52, P3, PT, R11, R15, RZ ;  /* 0x0000000f0b347210 */ /* 0x001fc60007f7e0ff */
[C---:B------:R-:W-:Y:S01]  /*a4380*/  IMAD.X R57, R8.reuse, 0x1, R16, P0 ;  /* 0x0000000108397824 */ /* 0x040fe200000e0610 */
[----:B------:R0:W-:Y:S01]  /*a4390*/  STL [R1+0x1220], R0 ;  /* 0x0012200001007387 */ /* 0x0001e20000100800 */
[----:B------:R-:W-:-:S03]  /*a43a0*/  IMAD.X R53, R8, 0x1, R18, P3 ;  /* 0x0000000108357824 */ /* 0x000fc600018e0612 */
[----:B------:R1:W-:Y:S04]  /*a43b0*/  STL.64 [R1+0x428], R56 ;  /* 0x0004283801007387 */ /* 0x0003e80000100a00 */
[----:B------:R1:W-:Y:S01]  /*a43c0*/  STL.64 [R1+0x420], R52 ;  /* 0x0004203401007387 */ /* 0x0003e20000100a00 */
[----:B0-----:R-:W-:Y:S02]  /*a43d0*/  SHF.R.S32.HI R0, RZ, 0x1f, R25 ;  /* 0x0000001fff007819 */ /* 0x001fe40000011419 */
[----:B-1----:R-:W-:Y:S02]  /*a43e0*/  IADD3 R56, P0, PT, R11, R17, RZ ;  /* 0x000000110b387210 */ /* 0x002fe40007f1e0ff */
[----:B------:R-:W-:-:S03]  /*a43f0*/  IADD3 R52, P3, PT, R25, R12, RZ ;  /* 0x0000000c19347210 */ /* 0x000fc60007f7e0ff */
        /* <DEDUP_REMOVED lines=10> */
[----:B0-----:R-:W-:-:S05]  /*a44a0*/  IADD3 R56, P0, PT, R25, R17, RZ ;  /* 0x0000001119387210 */ /* 0x001fca0007f1e0ff */
[----:B------:R-:W-:-:S05]  /*a44b0*/  IMAD.X R57, R0, 0x1, R19, P0 ;  /* 0x0000000100397824 */ /* 0x000fca00000e0613 */
[----:B------:R0:W-:Y:S01]  /*a44c0*/  STL.64 [R1+0x3c8], R56 ;  /* 0x0003c83801007387 */ /* 0x0001e20000100a00 */
[----:B--2---:R-:W-:Y:S02]  /*a44d0*/  SHF.R.S32.HI R8, RZ, 0x1f, R26 ;  /* 0x0000001fff087819 */ /* 0x004fe4000001141a */
[----:B-1----:R-:W-:-:S05]  /*a44e0*/  IADD3 R52, P3, PT, R26, R12, RZ ;  /* 0x0000000c1a347210 */ /* 0x002fca0007f7e0ff */
[----:B------:R-:W-:Y:S01]  /*a44f0*/  IMAD.X R53, R8, 0x1, R14, P3 ;  /* 0x0000000108357824 */ /* 0x000fe200018e060e */
[----:B0-----:R-:W-:Y:S02]  /*a4500*/  IADD3 R56, P0, PT, R26, R13, RZ ;  /* 0x0000000d1a387210 */ /* 0x001fe40007f1e0ff */
[----:B---3--:R-:W-:Y:S02]  /*a4510*/  LOP3.LUT R10, R10, 0xffff, RZ, 0xc0, !PT ;  /* 0x0000ffff0a0a7812 */ /* 0x008fe400078ec0ff */
[----:B------:R0:W-:Y:S01]  /*a4520*/  STL.64 [R1+0x3c0], R52 ;  /* 0x0003c03401007387 */ /* 0x0001e20000100a00 */
[----:B----4-:R-:W-:Y:S01]  /*a4530*/  LOP3.LUT R9, R9, 0xffff, RZ, 0xc0, !PT ;  /* 0x0000ffff09097812 */ /* 0x010fe200078ec0ff */
[----:B------:R-:W-:-:S03]  /*a4540*/  IMAD.X R57, R8, 0x1, R16, P0 ;  /* 0x0000000108397824 */ /* 0x000fc600000e0610 */
[----:B------:R-:W-:Y:S02]  /*a4550*/  PRMT R0, R9, 0x3340, R10 ;  /* 0x0000334009007816 */ /* 0x000fe4000000000a */
[----:B0-----:R-:W-:Y:S01]  /*a4560*/  IADD3 R52, P3, PT, R26, R15, RZ ;  /* 0x0000000f1a347210 */ /* 0x001fe20007f7e0ff */
[----:B------:R0:W-:Y:S04]  /*a4570*/  STL.64 [R1+0x3a8], R56 ;  /* 0x0003a83801007387 */ /* 0x0001e80000100a00 */
[----:B------:R-:W-:Y:S01]  /*a4580*/  IMAD.X R53, R8, 0x1, R18, P3 ;  /* 0x0000000108357824 */ /* 0x000fe200018e0612 */
[----:B------:R1:W-:Y:S04]  /*a4590*/  STL [R1], R0 ;  /* 0x0000000001007387 */ /* 0x0003e80000100800 */
[----:B------:R2:W-:Y:S01]  /*a45a0*/  STL.64 [R1+0x3a0], R52 ;  /* 0x0003a03401007387 */ /* 0x0005e20000100a00 */
[----:B0-----:R-:W-:-:S02]  /*a45b0*/  IADD3 R56, P0, PT, R26, R17, RZ ;  /* 0x000000111a387210 */ /* 0x001fc40007f1e0ff */
[----:B-1----:R-:W-:-:S03]  /*a45c0*/  SHF.R.S32.HI R0, RZ, 0x1f, R27 ;  /* 0x0000001fff007819 */ /* 0x002fc6000001141b */
[----:B------:R-:W-:Y:S01]  /*a45d0*/  IMAD.X R57, R8, 0x1, R19, P0 ;  /* 0x0000000108397824 */ /* 0x000fe200000e0613 */
[----:B--2---:R-:W-:-:S04]  /*a45e0*/  IADD3 R52, P3, PT, R27, R12, RZ ;  /* 0x0000000c1b347210 */ /* 0x004fc80007f7e0ff */
        /* <DEDUP_REMOVED lines=10> */
[----:B------:R-:W-:Y:S02]  /*a4690*/  IADD3 R26, P0, PT, R27, R17, RZ ;  /* 0x000000111b1a7210 */ /* 0x000fe40007f1e0ff */
[----:B------:R-:W-:Y:S02]  /*a46a0*/  SHF.R.U32.HI R9, RZ, 0x8, R10 ;  /* 0x00000008ff097819 */ /* 0x000fe4000001160a */
[----:B------:R-:W-:Y:S01]  /*a46b0*/  SHF.R.S32.HI R8, RZ, 0x1f, R28 ;  /* 0x0000001fff087819 */ /* 0x000fe2000001141c */
[----:B0-----:R-:W-:Y:S02]  /*a46c0*/  IMAD.MOV.U32 R57, RZ, RZ, R54 ;  /* 0x000000ffff397224 */ /* 0x001fe400078e0036 */
[----:B-1----:R-:W-:Y:S02]  /*a46d0*/  IMAD.MOV.U32 R52, RZ, RZ, R55 ;  /* 0x000000ffff347224 */ /* 0x002fe400078e0037 */
[----:B------:R-:W-:-:S02]  /*a46e0*/  IMAD.MOV.U32 R55, RZ, RZ, R51 ;  /* 0x000000ffff377224 */ /* 0x000fc400078e0033 */
[----:B------:R-:W-:Y:S01]  /*a46f0*/  IMAD.MOV.U32 R51, RZ, RZ, R6 ;  /* 0x000000ffff337224 */ /* 0x000fe200078e0006 */
[----:B------:R-:W-:Y:S01]  /*a4700*/  IADD3 R6, P3, PT, R28, R12, RZ ;  /* 0x0000000c1c067210 */ /* 0x000fe20007f7e0ff */
[----:B------:R-:W-:Y:S01]  /*a4710*/  IMAD.MOV.U32 R54, RZ, RZ, R4 ;  /* 0x000000ffff367224 */ /* 0x000fe200078e0004 */
[----:B------:R-:W-:Y:S01]  /*a4720*/  LOP3.LUT R10, R11, 0xffff, RZ, 0xc0, !PT ;  /* 0x0000ffff0b0a7812 */ /* 0x000fe200078ec0ff */
[----:B------:R-:W-:Y:S01]  /*a4730*/  IMAD.MOV.U32 R53, RZ, RZ, R50 ;  /* 0x000000ffff357224 */ /* 0x000fe200078e0032 */
[----:B------:R-:W-:Y:S01]  /*a4740*/  LOP3.LUT R9, R9, 0xffff, RZ, 0xc0, !PT ;  /* 0x0000ffff09097812 */ /* 0x000fe200078ec0ff */
[----:B------:R-:W-:Y:S02]  /*a4750*/  IMAD.MOV.U32 R4, RZ, RZ, R7 ;  /* 0x000000ffff047224 */ /* 0x000fe400078e0007 */
[----:B------:R-:W-:Y:S02]  /*a4760*/  IMAD.X R27, R0, 0x1, R19, P0 ;  /* 0x00000001001b7824 */ /* 0x000fe400000e0613 */
[----:B------:R-:W-:-:S02]  /*a4770*/  IMAD.MOV.U32 R50, RZ, RZ, R32 ;  /* 0x000000ffff327224 */ /* 0x000fc400078e0020 */
[----:B------:R-:W-:Y:S02]  /*a4780*/  IMAD.X R7, R8, 0x1, R14, P3 ;  /* 0x0000000108077824 */ /* 0x000fe400018e060e */
[----:B------:R-:W-:Y:S01]  /*a4790*/  IMAD.MOV.U32 R32, RZ, RZ, R30 ;  /* 0x000000ffff207224 */ /* 0x000fe200078e001e */
[----:B------:R-:W-:Y:S01]  /*a47a0*/  IADD3 R30, P3, PT, R28, R15, RZ ;  /* 0x0000000f1c1e7210 */ /* 0x000fe20007f7e0ff */
[----:B------:R-:W-:Y:S01]  /*a47b0*/  STL.64 [R1+0x348], R26 ;  /* 0x0003481a01007387 */ /* 0x000fe20000100a00 */
[----:B------:R-:W-:-:S03]  /*a47c0*/  PRMT R0, R10, 0x3340, R9 ;  /* 0x000033400a007816 */ /* 0x000fc60000000009 */
[----:B------:R0:W-:Y:S01]  /*a47d0*/  STL.64 [R1+0x340], R6 ;  /* 0x0003400601007387 */ /* 0x0001e20000100a00 */
[----:B------:R-:W-:Y:S02]  /*a47e0*/  IMAD.MOV.U32 R10, RZ, RZ, R30 ;  /* 0x000000ffff0a7224 */ /* 0x000fe400078e001e */
[----:B------:R-:W-:Y:S01]  /*a47f0*/  IMAD.MOV.U32 R11, RZ, RZ, R31 ;  /* 0x000000ffff0b7224 */ /* 0x000fe200078e001f */
[----:B0-----:R-:W2:Y:S04]  /*a4800*/  LDL.LU.64 R6, [R1+0x3960] ;  /* 0x0039600001067983 */ /* 0x001ea80000300a00 */
[----:B------:R0:W-:Y:S04]  /*a4810*/  STL [R1+0x320], R30 ;  /* 0x0003201e01007387 */ /* 0x0001e80000100800 */
[----:B------:R1:W-:Y:S04]  /*a4820*/  STL [R1+0x121c], R0 ;  /* 0x00121c0001007387 */ /* 0x0003e80000100800 */
[----:B0-----:R-:W3:Y:S01]  /*a4830*/  LDL.LU.64 R30, [R1+0x3958] ;  /* 0x00395800011e7983 */ /* 0x001ee20000300a00 */
[----:B------:R-:W-:-:S05]  /*a4840*/  IADD3 R26, P0, PT, R28, R13, RZ ;  /* 0x0000000d1c1a7210 */ /* 0x000fca0007f1e0ff */
[C---:B------:R-:W-:Y:S01]  /*a4850*/  IMAD.X R27, R8.reuse, 0x1, R16, P0 ;  /* 0x00000001081b7824 */ /* 0x040fe200000e0610 */
[----:B-1----:R-:W-:Y:S01]  /*a4860*/  SHF.R.S32.HI R0, RZ, 0x1f, R29 ;  /* 0x0000001fff007819 */ /* 0x002fe2000001141d */
[----:B------:R-:W-:-:S03]  /*a4870*/  IMAD.X R11, R8, 0x1, R18, P3 ;  /* 0x00000001080b7824 */ /* 0x000fc600018e0612 */
[----:B------:R0:W-:Y:S01]  /*a4880*/  STL.64 [R1+0x328], R26 ;  /* 0x0003281a01007387 */ /* 0x0001e20000100a00 */
[----:B------:R-:W-:-:S03]  /*a4890*/  IADD3 R10, P3, PT, R29, R12, RZ ;  /* 0x0000000c1d0a7210 */ /* 0x000fc60007f7e0ff */
[----:B------:R1:W-:Y:S01]  /*a48a0*/  STL [R1+0x324], R11 ;  /* 0x0003240b01007387 */ /* 0x0003e20000100800 */
[----:B0-----:R-:W-:Y:S01]  /*a48b0*/  IADD3 R26, P0, PT, R28, R17, RZ ;  /* 0x000000111c1a7210 */ /* 0x001fe20007f1e0ff */
[----:B-1----:R-:W-:-:S04]  /*a48c0*/  IMAD.X R11, R0, 0x1, R14, P3 ;  /* 0x00000001000b7824 */ /* 0x002fc800018e060e */
[----:B------:R-:W-:-:S05]  /*a48d0*/  IMAD.X R27, R8, 0x1, R19, P0 ;  /* 0x00000001081b7824 */ /* 0x000fca00000e0613 */
[----:B------:R0:W-:Y:S04]  /*a48e0*/  STL.64 [R1+0x308], R26 ;  /* 0x0003081a01007387 */ /* 0x0001e80000100a00 */
[----:B------:R1:W-:Y:S01]  /*a48f0*/  STL.64 [R1+0x300], R10 ;  /* 0x0003000a01007387 */ /* 0x0003e20000100a00 */
[C---:B0-----:R-:W-:Y:S02]  /*a4900*/  IADD3 R26, P0, PT, R29.reuse, R13, RZ ;  /* 0x0000000d1d1a7210 */ /* 0x041fe40007f1e0ff */
[----:B-1----:R-:W-:-:S03]  /*a4910*/  IADD3 R10, P3, PT, R29, R15, RZ ;  /* 0x0000000f1d0a7210 */ /* 0x002fc60007f7e0ff */
[C---:B------:R-:W-:Y:S02]  /*a4920*/  IMAD.X R27, R0.reuse, 0x1, R16, P0 ;  /* 0x00000001001b7824 */ /* 0x040fe400000e0610 */
[----:B------:R-:W-:-:S03]  /*a4930*/  IMAD.X R11, R0, 0x1, R18, P3 ;  /* 0x00000001000b7824 */ /* 0x000fc600018e0612 */
[----:B------:R0:W-:Y:S01]  /*a4940*/  STL.64 [R1+0x2e8], R26 ;  /* 0x0002e81a01007387 */ /* 0x0001e20000100a00 */
[----:B------:R-:W-:-:S03]  /*a4950*/  IMAD.MOV.U32 R56, RZ, RZ, R52 ;  /* 0x000000ffff387224 */ /* 0x000fc600078e0034 */
[----:B------:R-:W-:Y:S01]  /*a4960*/  STL.64 [R1+0x2e0], R10 ;  /* 0x0002e00a01007387 */ /* 0x000fe20000100a00 */
[----:B------:R-:W-:Y:S02]  /*a4970*/  IMAD.MOV.U32 R52, RZ, RZ, R50 ;  /* 0x000000ffff347224 */ /* 0x000fe400078e0032 */
[----:B------:R-:W-:Y:S01]  /*a4980*/  IMAD.MOV.U32 R50, RZ, RZ, R59 ;  /* 0x000000ffff327224 */ /* 0x000fe200078e003b */
[----:B0-----:R-:W-:Y:S01]  /*a4990*/  IADD3 R26, P0, PT, R29, R17, RZ ;  /* 0x000000111d1a7210 */ /* 0x001fe20007f1e0ff */
[----:B------:R-:W-:Y:S02]  /*a49a0*/  IMAD.MOV.U32 R59, RZ, RZ, R35 ;  /* 0x000000ffff3b7224 */ /* 0x000fe400078e0023 */
[----:B------:R-:W-:Y:S02]  /*a49b0*/  IMAD.MOV.U32 R35, RZ, RZ, R32 ;  /* 0x000000ffff237224 */ /* 0x000fe400078e0020 */
[----:B------:R-:W-:Y:S02]  /*a49c0*/  IMAD.X R27, R0, 0x1, R19, P0 ;  /* 0x00000001001b7824 */ /* 0x000fe400000e0613 */
[----:B------:R-:W-:-:S02]  /*a49d0*/  IMAD.MOV.U32 R25, RZ, RZ, R57 ;  /* 0x000000ffff197224 */ /* 0x000fc400078e0039 */
[----:B------:R-:W-:Y:S01]  /*a49e0*/  IMAD.MOV.U32 R57, RZ, RZ, R53 ;  /* 0x000000ffff397224 */ /* 0x000fe200078e0035 */
[----:B------:R0:W-:Y:S01]  /*a49f0*/  STL.64 [R1+0x2c8], R26 ;  /* 0x0002c81a01007387 */ /* 0x0001e20000100a00 */
[----:B------:R-:W-:Y:S02]  /*a4a00*/  IMAD.MOV.U32 R53, RZ, RZ, R51 ;  /* 0x000000ffff357224 */ /* 0x000fe400078e0033 */
[----:B------:R-:W-:Y:S02]  /*a4a10*/  IMAD.MOV.U32 R51, RZ, RZ, R39 ;  /* 0x000000ffff337224 */ /* 0x000fe400078e0027 */
[----:B------:R-:W-:Y:S02]  /*a4a20*/  IMAD.MOV.U32 R39, RZ, RZ, R33 ;  /* 0x000000ffff277224 */ /* 0x000fe400078e0021 */
[----:B0-----:R-:W-:Y:S02]  /*a4a30*/  IMAD.MOV.U32 R27, RZ, RZ, R25 ;  /* 0x000000ffff1b7224 */ /* 0x001fe400078e0019 */
[----:B------:R-:W-:-:S02]  /*a4a40*/  IMAD.MOV.U32 R25, RZ, RZ, R57 ;  /* 0x000000ffff197224 */ /* 0x000fc400078e0039 */
[----:B------:R-:W-:Y:S02]  /*a4a50*/  IMAD.MOV.U32 R57, RZ, RZ, R50 ;  /* 0x000000ffff397224 */ /* 0x000fe400078e0032 */
[----:B------:R-:W-:Y:S02]  /*a4a60*/  IMAD.MOV.U32 R50, RZ, RZ, R59 ;  /* 0x000000ffff327224 */ /* 0x000fe400078e003b */
[----:B------:R-:W-:Y:S02]  /*a4a70*/  IMAD.MOV.U32 R59, RZ, RZ, R34 ;  /* 0x000000ffff3b7224 */ /* 0x000fe400078e0022 */
[----:B------:R-:W-:Y:S02]  /*a4a80*/  IMAD.MOV.U32 R26, RZ, RZ, R52 ;  /* 0x000000ffff1a7224 */ /* 0x000fe400078e0034 */
[----:B------:R-:W-:Y:S02]  /*a4a90*/  IMAD.MOV.U32 R52, RZ, RZ, R51 ;  /* 0x000000ffff347224 */ /* 0x000fe400078e0033 */
[----:B------:R-:W-:-:S02]  /*a4aa0*/  IMAD.MOV.U32 R51, RZ, RZ, R3 ;  /* 0x000000ffff337224 */ /* 0x000fc400078e0003 */
[----:B------:R-:W-:Y:S01]  /*a4ab0*/  IMAD.MOV.U32 R3, RZ, RZ, R35 ;  /* 0x000000ffff037224 */ /* 0x000fe200078e0023 */
[----:B--2---:R-:W-:-:S04]  /*a4ac0*/  LOP3.LUT R6, R6, 0xffff, RZ, 0xc0, !PT ;  /* 0x0000ffff06067812 */ /* 0x004fc800078ec0ff */
[----:B------:R-:W-:-:S04]  /*a4ad0*/  SHF.R.U32.HI R9, RZ, 0x8, R6 ;  /* 0x00000008ff097819 */ /* 0x000fc80000011606 */
[----:B------:R-:W-:Y:S02]  /*a4ae0*/  LOP3.LUT R9, R9, 0xffff, RZ, 0xc0, !PT ;  /* 0x0000ffff09097812 */ /* 0x000fe400078ec0ff */
[----:B---3--:R-:W-:Y:S02]  /*a4af0*/  SHF.R.S32.HI R8, RZ, 0x1f, R30 ;  /* 0x0000001fff087819 */ /* 0x008fe4000001141e */
[C---:B------:R-:W-:Y:S02]  /*a4b00*/  IADD3 R10, P3, PT, R30.reuse, R12, RZ ;  /* 0x0000000c1e0a7210 */ /* 0x040fe40007f7e0ff */
[----:B------:R-:W-:-:S03]  /*a4b10*/  IADD3 R32, P0, PT, R30, R13, RZ ;  /* 0x0000000d1e207210 */ /* 0x000fc60007f1e0ff */
[C---:B------:R-:W-:Y:S01]  /*a4b20*/  IMAD.X R11, R8.reuse, 0x1, R14, P3 ;  /* 0x00000001080b7824 */ /* 0x040fe200018e060e */
[----:B------:R-:W-:Y:S01]  /*a4b30*/  PRMT R0, R9, 0x3340, R1 ;  /* 0x0000334009007816 */ /* 0x000fe20000000001 */
[----:B------:R-:W-:-:S03]  /*a4b40*/  IMAD.X R33, R8, 0x1, R16, P0 ;  /* 0x0000000108217824 */ /* 0x000fc600000e0610 */
[----:B------:R0:W-:Y:S01]  /*a4b50*/  STL.64 [R1+0x2c0], R10 ;  /* 0x0002c00a01007387 */ /* 0x0001e20000100a00 */
[----:B------:R-:W-:Y:S01]  /*a4b60*/  IADD3 R34, P3, PT, R30, R15, RZ ;  /* 0x0000000f1e227210 */ /* 0x000fe20007f7e0ff */
[----:B0-----:R-:W-:Y:S02]  /*a4b70*/  IMAD.MOV.U32 R11, RZ, RZ, R56 ;  /* 0x000000ffff0b7224 */ /* 0x001fe400078e0038 */
[----:B------:R-:W-:Y:S02]  /*a4b80*/  IMAD.MOV.U32 R56, RZ, RZ, R53 ;  /* 0x000000ffff387224 */ /* 0x000fe400078e0035 */
[----:B------:R-:W2:Y:S04]  /*a4b90*/  LDL.LU R53, [R1+0x2b0] ;  /* 0x0002b00001357983 */ /* 0x000ea80000300800 */
[----:B------:R-:W-:Y:S04]  /*a4ba0*/  STL [R1+0x94], R0 ;  /* 0x0000940001007387 */ /* 0x000fe80000100800 */
[----:B------:R0:W-:Y:S01]  /*a4bb0*/  STL.64 [R1+0x2a0], R32 ;  /* 0x0002a02001007387 */ /* 0x0001e20000100a00 */
[----:B------:R-:W-:Y:S01]  /*a4bc0*/  IMAD.X R35, R8, 0x1, R18, P3 ;  /* 0x0000000108237824 */ /* 0x000fe200018e0612 */
[----:B0-----:R-:W-:-:S04]  /*a4bd0*/  IADD3 R32, P0, PT, R30, R17, RZ ;  /* 0x000000111e207210 */ /* 0x001fc80007f1e0ff */
[----:B------:R0:W-:Y:S01]  /*a4be0*/  STL.64 [R1+0x298], R34 ;  /* 0x0002982201007387 */ /* 0x0001e20000100a00 */
[----:B------:R-:W-:-:S03]  /*a4bf0*/  IMAD.X R33, R8, 0x1, R19, P0 ;  /* 0x0000000108217824 */ /* 0x000fc600000e0613 */
[----:B0-----:R-:W3:Y:S04]  /*a4c00*/  LDL.LU.64 R34, [R1+0x3950] ;  /* 0x0039500001227983 */ /* 0x001ee80000300a00 */
[----:B------:R0:W-:Y:S04]  /*a4c10*/  STL.64 [R1+0x290], R32 ;  /* 0x0002902001007387 */ /* 0x0001e80000100a00 */
[----:B0-----:R-:W4:Y:S01]  /*a4c20*/  LDL.LU.64 R32, [R1+0x3948] ;  /* 0x0039480001207983 */ /* 0x001f220000300a00 */
[----:B------:R-:W-:Y:S02]  /*a4c30*/  IADD3 R28, P3, PT, R31, R12, RZ ;  /* 0x0000000c1f1c7210 */ /* 0x000fe40007f7e0ff */
[----:B------:R-:W-:Y:S01]  /*a4c40*/  SHF.R.S32.HI R0, RZ, 0x1f, R31 ;  /* 0x0000001fff007819 */ /* 0x000fe2000001141f */
[----:B------:R-:W-:-:S02]  /*a4c50*/  IMAD.MOV.U32 R9, RZ, RZ, R29 ;  /* 0x000000ffff097224 */ /* 0x000fc400078e001d */
[----:B------:R0:W-:Y:S01]  /*a4c60*/  STL [R1+0x288], R28 ;  /* 0x0002881c01007387 */ /* 0x0001e20000100800 */
[----:B------:R-:W-:Y:S02]  /*a4c70*/  IMAD.MOV.U32 R8, RZ, RZ, R28 ;  /* 0x000000ffff087224 */ /* 0x000fe400078e001c */
[C---:B------:R-:W-:Y:S01]  /*a4c80*/  IMAD.X R9, R0.reuse, 0x1, R14, P3 ;  /* 0x0000000100097824 */ /* 0x040fe200018e060e */
[C---:B------:R-:W-:Y:S02]  /*a4c90*/  IADD3 R8, P3, PT, R31.reuse, R15, RZ ;  /* 0x0000000f1f087210 */ /* 0x040fe40007f7e0ff */
[C---:B0-----:R-:W-:Y:S02]  /*a4ca0*/  IADD3 R28, P0, PT, R31.reuse, R13, RZ ;  /* 0x0000000d1f1c7210 */ /* 0x041fe40007f1e0ff */
[----:B------:R0:W-:Y:S03]  /*a4cb0*/  STL [R1+0x28c], R9 ;  /* 0x00028c0901007387 */ /* 0x0001e60000100800 */
[----:B------:R-:W-:Y:S01]  /*a4cc0*/  IMAD.X R29, R0, 0x1, R16, P0 ;  /* 0x00000001001d7824 */ /* 0x000fe200000e0610 */
[----:B------:R-:W-:-:S02]  /*a4cd0*/  IADD3 R30, P0, PT, R31, R17, RZ ;  /* 0x000000111f1e7210 */ /* 0x000fc40007f1e0ff */
[----:B------:R-:W-:Y:S01]  /*a4ce0*/  LOP3.LUT R7, R7, 0xffff, RZ, 0xc0, !PT ;  /* 0x0000ffff07077812 */ /* 0x000fe200078ec0ff */
[C---:B0-----:R-:W-:Y:S02]  /*a4cf0*/  IMAD.X R9, R0.reuse, 0x1, R18, P3 ;  /* 0x0000000100097824 */ /* 0x041fe400018e0612 */
[----:B------:R-:W-:-:S03]  /*a4d00*/  IMAD.X R31, R0, 0x1, R19, P0 ;  /* 0x00000001001f7824 */ /* 0x000fc600000e0613 */
[----:B------:R4:W-:Y:S04]  /*a4d10*/  STL.64 [R1+0x268], R8 ;  /* 0x0002680801007387 */ /* 0x0009e80000100a00 */
[----:B------:R0:W-:Y:S04]  /*a4d20*/  STL.64 [R1+0x270], R28 ;  /* 0x0002701c01007387 */ /* 0x0001e80000100a00 */
[----:B------:R-:W-:Y:S04]  /*a4d30*/  STL.64 [R1+0x3850], R6 ;  /* 0x0038500601007387 */ /* 0x000fe80000100a00 */
[----:B------:R1:W-:Y:S01]  /*a4d40*/  STL.64 [R1+0x250], R30 ;  /* 0x0002501e01007387 */ /* 0x0003e20000100a00 */
[----:B------:R-:W-:-:S02]  /*a4d50*/  SHF.R.U32.HI R10, RZ, 0x8, R7 ;  /* 0x00000008ff0a7819 */ /* 0x000fc40000011607 */
[----:B----4-:R-:W-:Y:S02]  /*a4d60*/  SHF.R.S32.HI R8, RZ, 0x1f, R32 ;  /* 0x0000001fff087819 */ /* 0x010fe40000011420 */
[C---:B0-----:R-:W-:Y:S02]  /*a4d70*/  IADD3 R28, P3, PT, R32.reuse, R12, RZ ;  /* 0x0000000c201c7210 */ /* 0x041fe40007f7e0ff */
[----:B-1----:R-:W-:-:S03]  /*a4d80*/  IADD3 R30, P0, PT, R32, R13, RZ ;  /* 0x0000000d201e7210 */ /* 0x002fc60007f1e0ff */
[----:B------:R-:W-:Y:S01]  /*a4d90*/  IMAD.X R29, R8, 0x1, R14, P3 ;  /* 0x00000001081d7824 */ /* 0x000fe200018e060e */
[----:B------:R-:W-:Y:S01]  /*a4da0*/  IADD3 R6, P3, PT, R32, R15, RZ ;  /* 0x0000000f20067210 */ /* 0x000fe20007f7e0ff */
[----:B------:R-:W-:-:S03]  /*a4db0*/  IMAD.X R31, R8, 0x1, R16, P0 ;  /* 0x00000001081f7824 */ /* 0x000fc600000e0610 */
[----:B------:R-:W-:Y:S01]  /*a4dc0*/  STL.64 [R1+0x248], R28 ;  /* 0x0002481c01007387 */ /* 0x000fe20000100a00 */
[----:B------:R-:W-:-:S03]  /*a4dd0*/  IMAD.X R7, R8, 0x1, R18, P3 ;  /* 0x0000000108077824 */ /* 0x000fc600018e0612 */
[----:B------:R0:W-:Y:S01]  /*a4de0*/  STL.64 [R1+0x230], R30 ;  /* 0x0002301e01007387 */ /* 0x0001e20000100a00 */
[----:B------:R-:W-:-:S03]  /*a4df0*/  SHF.R.S32.HI R0, RZ, 0x1f, R33 ;  /* 0x0000001fff007819 */ /* 0x000fc60000011421 */
[----:B------:R1:W-:Y:S01]  /*a4e00*/  STL.64 [R1+0x228], R6 ;  /* 0x0002280601007387 */ /* 0x0003e20000100a00 */
[----:B0-----:R-:W-:Y:S01]  /*a4e10*/  IADD3 R30, P0, PT, R32, R17, RZ ;  /* 0x00000011201e7210 */ /* 0x001fe20007f1e0ff */
[----:B------:R-:W-:Y:S01]  /*a4e20*/  IMAD.MOV.U32 R29, RZ, RZ, R27 ;  /* 0x000000ffff1d7224 */ /* 0x000fe200078e001b */
[----:B-1----:R-:W-:-:S03]  /*a4e30*/  IADD3 R6, P3, PT, R33, R12, RZ ;  /* 0x0000000c21067210 */ /* 0x002fc60007f7e0ff */
[----:B------:R-:W-:Y:S02]  /*a4e40*/  IMAD.X R31, R8, 0x1, R19, P0 ;  /* 0x00000001081f7824 */ /* 0x000fe400000e0613 */
[----:B------:R-:W-:Y:S02]  /*a4e50*/  IMAD.MOV.U32 R28, RZ, RZ, R11 ;  /* 0x000000ffff1c7224 */ /* 0x000fe400078e000b */
[----:B------:R-:W-:Y:S02]  /*a4e60*/  IMAD.MOV.U32 R27, RZ, RZ, R26 ;  /* 0x000000ffff1b7224 */ /* 0x000fe400078e001a */
[----:B------:R-:W-:Y:S01]  /*a4e70*/  IMAD.MOV.U32 R26, RZ, RZ, R57 ;  /* 0x000000ffff1a7224 */ /* 0x000fe200078e0039 */
[----:B------:R0:W-:Y:S01]  /*a4e80*/  STL.64 [R1+0x210], R30 ;  /* 0x0002101e01007387 */ /* 0x0001e20000100a00 */
[----:B------:R-:W-:Y:S02]  /*a4e90*/  IMAD.MOV.U32 R57, RZ, RZ, R50 ;  /* 0x000000ffff397224 */ /* 0x000fe400078e0032 */
[----:B------:R-:W-:-:S02]  /*a4ea0*/  IMAD.X R7, R0, 0x1, R14, P3 ;  /* 0x0000000100077824 */ /* 0x000fc400018e060e */
[----:B------:R-:W-:Y:S02]  /*a4eb0*/  IMAD.MOV.U32 R11, RZ, RZ, R56 ;  /* 0x000000ffff0b7224 */ /* 0x000fe400078e0038 */
[----:B------:R-:W-:Y:S02]  /*a4ec0*/  IMAD.MOV.U32 R56, RZ, RZ, R52 ;  /* 0x000000ffff387224 */ /* 0x000fe400078e0034 */
[----:B------:R-:W-:Y:S02]  /*a4ed0*/  IMAD.MOV.U32 R52, RZ, RZ, R38 ;  /* 0x000000ffff347224 */ /* 0x000fe400078e0026 */
[----:B0-----:R-:W-:Y:S02]  /*a4ee0*/  IMAD.MOV.U32 R31, RZ, RZ, R28 ;  /* 0x000000ffff1f7224 */ /* 0x001fe400078e001c */
[----:B------:R-:W-:Y:S01]  /*a4ef0*/  IMAD.MOV.U32 R28, RZ, RZ, R26 ;  /* 0x000000ffff1c7224 */ /* 0x000fe200078e001a */
[C---:B------:R-:W-:Y:S01]  /*a4f00*/  IADD3 R38, P0, PT, R33.reuse, R13, RZ ;  /* 0x0000000d21267210 */ /* 0x040fe20007f1e0ff */
[----:B------:R-:W-:Y:S01]  /*a4f10*/  IMAD.MOV.U32 R26, RZ, RZ, R57 ;  /* 0x000000ffff1a7224 */ /* 0x000fe200078e0039 */
[----:B------:R0:W-:Y:S01]  /*a4f20*/  STL.64 [R1+0x208], R6 ;  /* 0x0002080601007387 */ /* 0x0001e20000100a00 */
[----:B------:R-:W-:Y:S01]  /*a4f30*/  IMAD.MOV.U32 R57, RZ, RZ, R40 ;  /* 0x000000ffff397224 */ /* 0x000fe200078e0028 */
[----:B------:R-:W-:Y:S01]  /*a4f40*/  IADD3 R40, P3, PT, R33, R15, RZ ;  /* 0x0000000f21287210 */ /* 0x000fe20007f7e0ff */
[----:B------:R-:W-:-:S02]  /*a4f50*/  IMAD.MOV.U32 R50, RZ, RZ, R51 ;  /* 0x000000ffff327224 */ /* 0x000fc400078e0033 */
[----:B------:R-:W-:Y:S02]  /*a4f60*/  IMAD.MOV.U32 R51, RZ, RZ, R44 ;  /* 0x000000ffff337224 */ /* 0x000fe400078e002c */
[----:B------:R-:W-:Y:S02]  /*a4f70*/  IMAD.MOV.U32 R44, RZ, RZ, R39 ;  /* 0x000000ffff2c7224 */ /* 0x000fe400078e0027 */
[----:B------:R-:W-:Y:S02]  /*a4f80*/  IMAD.X R39, R0, 0x1, R16, P0 ;  /* 0x0000000100277824 */ /* 0x000fe400000e0610 */
[----:B0-----:R-:W-:Y:S02]  /*a4f90*/  IMAD.MOV.U32 R7, RZ, RZ, R29 ;  /* 0x000000ffff077224 */ /* 0x001fe400078e001d */
[----:B------:R-:W-:Y:S02]  /*a4fa0*/  IMAD.MOV.U32 R29, RZ, RZ, R27 ;  /* 0x000000ffff1d7224 */ /* 0x000fe400078e001b */
[----:B------:R-:W-:-:S02]  /*a4fb0*/  IMAD.MOV.U32 R27, RZ, RZ, R56 ;  /* 0x000000ffff1b7224 */ /* 0x000fc400078e0038 */
[----:B------:R-:W-:Y:S02]  /*a4fc0*/  IMAD.MOV.U32 R56, RZ, RZ, R41 ;  /* 0x000000ffff387224 */ /* 0x000fe400078e0029 */
[----:B------:R-:W-:Y:S01]  /*a4fd0*/  IMAD.X R41, R0, 0x1, R18, P3 ;  /* 0x0000000100297824 */ /* 0x000fe200018e0612 */
[----:B------:R-:W-:Y:S01]  /*a4fe0*/  STL.64 [R1+0x1f0], R38 ;  /* 0x0001f02601007387 */ /* 0x000fe20000100a00 */
[----:B------:R-:W-:Y:S02]  /*a4ff0*/  IMAD.MOV.U32 R30, RZ, RZ, R11 ;  /* 0x000000ffff1e7224 */ /* 0x000fe400078e000b */
[----:B------:R-:W-:Y:S01]  /*a5000*/  IMAD.MOV.U32 R11, RZ, RZ, R52 ;  /* 0x000000ffff0b7224 */ /* 0x000fe200078e0034 */
[----:B------:R0:W-:Y:S04]  /*a5010*/  STL.64 [R1+0x1e8], R40 ;  /* 0x0001e82801007387 */ /* 0x0001e80000100a00 */
[----:B0-----:R-:W4:Y:S04]  /*a5020*/  LDL.LU.64 R40, [R1+0x3940] ;  /* 0x0039400001287983 */ /* 0x001f280000300a00 */
[----:B------:R-:W4:Y:S01]  /*a5030*/  LDL.LU R52, [R1+0x280] ;  /* 0x0002800001347983 */ /* 0x000f220000300800 */
[----:B--2---:R-:W-:-:S04]  /*a5040*/  LOP3.LUT R53, R53, 0xffff, RZ, 0xc0, !PT ;  /* 0x0000ffff35357812 */ /* 0x004fc800078ec0ff */
[----:B------:R-:W-:Y:S02]  /*a5050*/  SHF.R.U32.HI R9, RZ, 0x8, R53 ;  /* 0x00000008ff097819 */ /* 0x000fe40000011635 */
[----:B------:R-:W-:Y:S02]  /*a5060*/  LOP3.LUT R10, R10, 0xffff, RZ, 0xc0, !PT ;  /* 0x0000ffff0a0a7812 */ /* 0x000fe400078ec0ff */
[----:B------:R-:W-:Y:S02]  /*a5070*/  LOP3.LUT R9, R9, 0xffff, RZ, 0xc0, !PT ;  /* 0x0000ffff09097812 */ /* 0x000fe400078ec0ff */
[----:B------:R-:W-:Y:S02]  /*a5080*/  IADD3 R38, P0, PT, R33, R17, RZ ;  /* 0x0000001121267210 */ /* 0x000fe40007f1e0ff */
[----:B---3--:R-:W-:Y:S02]  /*a5090*/  SHF.R.S32.HI R8, RZ, 0x1f, R34 ;  /* 0x0000001fff087819 */ /* 0x008fe40000011422 */
[----:B------:R-:W-:Y:S01]  /*a50a0*/  IADD3 R32, P3, PT, R34, R12, RZ ;  /* 0x0000000c22207210 */ /* 0x000fe20007f7e0ff */
[----:B------:R-:W-:Y:S01]  /*a50b0*/  IMAD.X R39, R0, 0x1, R19, P0 ;  /* 0x0000000100277824 */ /* 0x000fe200000e0613 */
[----:B------:R-:W-:-:S03]  /*a50c0*/  PRMT R6, R10, 0x3340, R9 ;  /* 0x000033400a067816 */ /* 0x000fc60000000009 */
[----:B------:R-:W-:Y:S02]  /*a50d0*/  IMAD.X R33, R8, 0x1, R14, P3 ;  /* 0x0000000108217824 */ /* 0x000fe400018e060e */
[----:B------:R-:W-:Y:S04]  /*a50e0*/  STL [R1+0x1218], R6 ;  /* 0x0012180601007387 */ /* 0x000fe80000100800 */
[----:B------:R0:W-:Y:S04]  /*a50f0*/  STL.64 [R1+0x1d0], R38 ;  /* 0x0001d02601007387 */ /* 0x0001e80000100a00 */
[----:B------:R1:W-:Y:S01]  /*a5100*/  STL.64 [R1+0x1c8], R32 ;  /* 0x0001c82001007387 */ /* 0x0003e20000100a00 */
[----:B0-----:R-:W-:-:S02]  /*a5110*/  IADD3 R38, P0, PT, R34, R13, RZ ;  /* 0x0000000d22267210 */ /* 0x001fc40007f1e0ff */
[----:B-1----:R-:W-:-:S03]  /*a5120*/  IADD3 R32, P3, PT, R34, R15, RZ ;  /* 0x0000000f22207210 */ /* 0x002fc60007f7e0ff */
[C---:B------:R-:W-:Y:S02]  /*a5130*/  IMAD.X R39, R8.reuse, 0x1, R16, P0 ;  /* 0x0000000108277824 */ /* 0x040fe400000e0610 */
[----:B------:R-:W-:-:S03]  /*a5140*/  IMAD.X R33, R8, 0x1, R18, P3 ;  /* 0x0000000108217824 */ /* 0x000fc600018e0612 */
[----:B------:R0:W-:Y:S04]  /*a5150*/  STL.64 [R1+0x1c0], R38 ;  /* 0x0001c02601007387 */ /* 0x0001e80000100a00 */
[----:B------:R1:W-:Y:S01]  /*a5160*/  STL.64 [R1+0x1e0], R32 ;  /* 0x0001e02001007387 */ /* 0x0003e20000100a00 */
[----:B------:R-:W-:Y:S01]  /*a5170*/  SHF.R.S32.HI R0, RZ, 0x1f, R35 ;  /* 0x0000001fff007819 */ /* 0x000fe20000011423 */
[----:B------:R-:W-:Y:S02]  /*a5180*/  IMAD.MOV.U32 R6, RZ, RZ, R31 ;  /* 0x000000ffff067224 */ /* 0x000fe400078e001f */
[----:B------:R-:W-:Y:S01]  /*a5190*/  IMAD.MOV.U32 R31, RZ, RZ, R28 ;  /* 0x000000ffff1f7224 */ /* 0x000fe200078e001c */
[----:B0-----:R-:W-:Y:S01]  /*a51a0*/  IADD3 R38, P0, PT, R34, R17, RZ ;  /* 0x0000001122267210 */ /* 0x001fe20007f1e0ff */
[----:B-1----:R-:W-:-:S02]  /*a51b0*/  IMAD.MOV.U32 R32, RZ, RZ, R7 ;  /* 0x000000ffff207224 */ /* 0x002fc400078e0007 */
[----:B------:R-:W-:Y:S02]  /*a51c0*/  IMAD.MOV.U32 R7, RZ, RZ, R30 ;  /* 0x000000ffff077224 */ /* 0x000fe400078e001e */
[----:B------:R-:W-:Y:S02]  /*a51d0*/  IMAD.MOV.U32 R30, RZ, RZ, R27 ;  /* 0x000000ffff1e7224 */ /* 0x000fe400078e001b */
[----:B------:R-:W-:Y:S02]  /*a51e0*/  IMAD.MOV.U32 R27, RZ, RZ, R56 ;  /* 0x000000ffff1b7224 */ /* 0x000fe400078e0038 */
[----:B------:R-:W-:Y:S01]  /*a51f0*/  IMAD.MOV.U32 R56, RZ, RZ, R36 ;  /* 0x000000ffff387224 */ /* 0x000fe200078e0024 */
[----:B------:R-:W-:Y:S01]  /*a5200*/  IADD3 R36, P3, PT, R35, R12, RZ ;  /* 0x0000000c23247210 */ /* 0x000fe20007f7e0ff */
[----:B------:R-:W-:Y:S02]  /*a5210*/  IMAD.MOV.U32 R28, RZ, RZ, R11 ;  /* 0x000000ffff1c7224 */ /* 0x000fe400078e000b */
[----:B------:R-:W-:-:S02]  /*a5220*/  IMAD.MOV.U32 R11, RZ, RZ, R37 ;  /* 0x000000ffff0b7224 */ /* 0x000fc400078e0025 */
[----:B------:R-:W-:Y:S02]  /*a5230*/  IMAD.X R39, R8, 0x1, R19, P0 ;  /* 0x0000000108277824 */ /* 0x000fe400000e0613 */
[----:B------:R-:W-:Y:S02]  /*a5240*/  IMAD.X R37, R0, 0x1, R14, P3 ;  /* 0x0000000100257824 */ /* 0x000fe400018e060e */
[----:B------:R-:W-:Y:S02]  /*a5250*/  IMAD.MOV.U32 R10, RZ, RZ, R32 ;  /* 0x000000ffff0a7224 */ /* 0x000fe400078e0020 */
[----:B------:R-:W-:Y:S02]  /*a5260*/  IMAD.MOV.U32 R32, RZ, RZ, R7 ;  /* 0x000000ffff207224 */ /* 0x000fe400078e0007 */
[----:B------:R-:W-:Y:S02]  /*a5270*/  IMAD.MOV.U32 R7, RZ, RZ, R31 ;  /* 0x000000ffff077224 */ /* 0x000fe400078e001f */
[----:B------:R-:W-:-:S02]  /*a5280*/  IMAD.MOV.U32 R31, RZ, RZ, R28 ;  /* 0x000000ffff1f7224 */ /* 0x000fc400078e001c */
[----:B------:R-:W-:Y:S01]  /*a5290*/  IMAD.MOV.U32 R28, RZ, RZ, R20 ;  /* 0x000000ffff1c7224 */ /* 0x000fe200078e0014 */
[----:B------:R-:W-:Y:S01]  /*a52a0*/  IADD3 R20, P3, PT, R35, R15, RZ ;  /* 0x0000000f23147210 */ /* 0x000fe20007f7e0ff */
[----:B------:R-:W-:Y:S02]  /*a52b0*/  IMAD.MOV.U32 R33, RZ, RZ, R6 ;  /* 0x000000ffff217224 */ /* 0x000fe400078e0006 */
[----:B------:R-:W-:Y:S02]  /*a52c0*/  IMAD.MOV.U32 R6, RZ, RZ, R30 ;  /* 0x000000ffff067224 */ /* 0x000fe400078e001e */
[----:B------:R-:W-:Y:S02]  /*a52d0*/  IMAD.MOV.U32 R30, RZ, RZ, R27 ;  /* 0x000000ffff1e7224 */ /* 0x000fe400078e001b */
[----:B------:R-:W-:Y:S02]  /*a52e0*/  IMAD.MOV.U32 R27, RZ, RZ, R21 ;  /* 0x000000ffff1b7224 */ /* 0x000fe400078e0015 */
[----:B------:R-:W-:Y:S01]  /*a52f0*/  IMAD.X R21, R0, 0x1, R18, P3 ;  /* 0x0000000100157824 */ /* 0x000fe200018e0612 */
[----:B----4-:R-:W-:-:S05]  /*a5300*/  LOP3.LUT R52, R52, 0xffff, RZ, 0xc0, !PT ;  /* 0x0000ffff34347812 */ /* 0x010fca00078ec0ff */
[----:B------:R-:W-:Y:S04]  /*a5310*/  STL.64 [R1+0x3858], R52 ;  /* 0x0038583401007387 */ /* 0x000fe80000100a00 */
[----:B------:R-:W-:Y:S04]  /*a5320*/  STL.64 [R1+0x1d8], R38 ;  /* 0x0001d82601007387 */ /* 0x000fe80000100a00 */
[----:B------:R0:W-:Y:S04]  /*a5330*/  STL.64 [R1+0x200], R36 ;  /* 0x0002002401007387 */ /* 0x0001e80000100a00 */
[----:B0-----:R-:W2:Y:S01]  /*a5340*/  LDL.LU.64 R36, [R1+0x3938] ;  /* 0x0039380001247983 */ /* 0x001ea20000300a00 */
[----:B------:R-:W-:-:S05]  /*a5350*/  IADD3 R38, P0, PT, R35, R13, RZ ;  /* 0x0000000d23267210 */ /* 0x000fca0007f1e0ff */
[----:B------:R-:W-:Y:S01]  /*a5360*/  IMAD.X R39, R0, 0x1, R16, P0 ;  /* 0x0000000100277824 */ /* 0x000fe200000e0610 */
[----:B------:R-:W-:-:S04]  /*a5370*/  SHF.R.U32.HI R9, RZ, 0x8, R52 ;  /* 0x00000008ff097819 */ /* 0x000fc80000011634 */
[----:B------:R-:W-:Y:S04]  /*a5380*/  STL.64 [R1+0x1f8], R38 ;  /* 0x0001f82601007387 */ /* 0x000fe80000100a00 */
[----:B------:R0:W-:Y:S04]  /*a5390*/  STL.64 [R1+0x220], R20 ;  /* 0x0002201401007387 */ /* 0x0001e80000100a00 */
[----:B0-----:R-:W3:Y:S04]  /*a53a0*/  LDL.LU.64 R20, [R1+0x3930] ;  /* 0x0039300001147983 */ /* 0x001ee80000300a00 */
[----:B------:R-:W4:Y:S01]  /*a53b0*/  LDL.LU R52, [R1+0x2b8] ;  /* 0x0002b80001347983 */ /* 0x000f220000300800 */
[----:B------:R-:W-:-:S02]  /*a53c0*/  LOP3.LUT R9, R9, 0xffff, RZ, 0xc0, !PT ;  /* 0x0000ffff09097812 */ /* 0x000fc400078ec0ff */
[----:B------:R-:W-:Y:S02]  /*a53d0*/  IADD3 R38, P0, PT, R35, R17, RZ ;  /* 0x0000001123267210 */ /* 0x000fe40007f1e0ff */
[----:B------:R-:W-:-:S03]  /*a53e0*/  PRMT R9, R9, 0x3340, R1 ;  /* 0x0000334009097816 */ /* 0x000fc60000000001 */
[----:B------:R-:W-:Y:S02]  /*a53f0*/  IMAD.X R39, R0, 0x1, R19, P0 ;  /* 0x0000000100277824 */ /* 0x000fe400000e0613 */
[----:B------:R0:W-:Y:S04]  /*a5400*/  STL [R1+0x80], R9 ;  /* 0x0000800901007387 */ /* 0x0001e80000100800 */
[----:B------:R1:W-:Y:S01]  /*a5410*/  STL.64 [R1+0x218], R38 ;  /* 0x0002182601007387 */ /* 0x0003e20000100a00 */
[----:B0-----:R-:W-:Y:S01]  /*a5420*/  IMAD.MOV.U32 R9, RZ, RZ, R23 ;  /* 0x000000ffff097224 */ /* 0x001fe200078e0017 */
[----:B--2---:R-:W-:Y:S02]  /*a5430*/  SHF.R.S32.HI R8, RZ, 0x1f, R36 ;  /* 0x0000001fff087819 */ /* 0x004fe40000011424 */
[----:B------:R-:W-:-:S02]  /*a5440*/  IADD3 R34, P3, PT, R36, R12, RZ ;  /* 0x0000000c24227210 */ /* 0x000fc40007f7e0ff */
        /* <DEDUP_REMOVED lines=9> */
[----:B------:R-:W-:Y:S04]  /*a54e0*/  STL.64 [R1+0x260], R34 ;  /* 0x0002602201007387 */ /* 0x000fe80000100a00 */
[----:B------:R0:W-:Y:S04]  /*a54f0*/  STL.64 [R1+0x258], R38 ;  /* 0x0002582601007387 */ /* 0x0001e80000100a00 */
[----:B0-----:R-:W2:Y:S01]  /*a5500*/  LDL.LU.64 R38, [R1+0x3928] ;  /* 0x0039280001267983 */ /* 0x001ea20000300a00 */
[----:B------:R-:W-:Y:S02]  /*a5510*/  IMAD.MOV.U32 R34, RZ, RZ, R10 ;  /* 0x000000ffff227224 */ /* 0x000fe400078e000a */
[----:B------:R-:W-:-:S02]  /*a5520*/  IMAD.MOV.U32 R10, RZ, RZ, R49 ;  /* 0x000000ffff0a7224 */ /* 0x000fc400078e0031 */
[----:B------:R-:W-:Y:S01]  /*a5530*/  IMAD.MOV.U32 R49, RZ, RZ, R22 ;  /* 0x000000ffff317224 */ /* 0x000fe200078e0016 */
[----:B------:R-:W-:Y:S02]  /*a5540*/  IADD3 R22, P3, PT, R37, R12, RZ ;  /* 0x0000000c25167210 */ /* 0x000fe40007f7e0ff */
[----:B------:R-:W-:-:S03]  /*a5550*/  SHF.R.S32.HI R0, RZ, 0x1f, R37 ;  /* 0x0000001fff007819 */ /* 0x000fc60000011425 */
[----:B------:R0:W-:Y:S01]  /*a5560*/  STL [R1+0x280], R22 ;  /* 0x0002801601007387 */ /* 0x0001e20000100800 */
[----:B------:R-:W-:Y:S01]  /*a5570*/  IMAD.MOV.U32 R8, RZ, RZ, R22 ;  /* 0x000000ffff087224 */ /* 0x000fe200078e0016 */
[----:B----4-:R-:W-:Y:S01]  /*a5580*/  LOP3.LUT R52, R52, 0xffff, RZ, 0xc0, !PT ;  /* 0x0000ffff34347812 */ /* 0x010fe200078ec0ff */
[----:B------:R-:W-:Y:S01]  /*a5590*/  IMAD.X R9, R0, 0x1, R14, P3 ;  /* 0x0000000100097824 */ /* 0x000fe200018e060e */
[----:B0-----:R-:W-:-:S04]  /*a55a0*/  IADD3 R22, P0, PT, R37, R13, RZ ;  /* 0x0000000d25167210 */ /* 0x001fc80007f1e0ff */
[----:B------:R-:W-:Y:S01]  /*a55b0*/  STL [R1+0x284], R9 ;  /* 0x0002840901007387 */ /* 0x000fe20000100800 */
[----:B------:R-:W-:-:S03]  /*a55c0*/  IMAD.X R23, R0, 0x1, R16, P0 ;  /* 0x0000000100177824 */ /* 0x000fc600000e0610 */
[----:B------:R-:W-:Y:S04]  /*a55d0*/  STL.64 [R1+0x3868], R52 ;  /* 0x0038683401007387 */ /* 0x000fe80000100a00 */
[----:B------:R0:W-:Y:S04]  /*a55e0*/  STL.64 [R1+0x278], R22 ;  /* 0x0002781601007387 */ /* 0x0001e80000100a00 */
[----:B0-----:R-:W4:Y:S01]  /*a55f0*/  LDL.LU.64 R22, [R1+0x3920] ;  /* 0x0039200001167983 */ /* 0x001f220000300a00 */
[C---:B------:R-:W-:Y:S02]  /*a5600*/  IADD3 R8, P3, PT, R37.reuse, R15, RZ ;  /* 0x0000000f25087210 */ /* 0x040fe40007f7e0ff */
[----:B------:R-:W-:-:S03]  /*a5610*/  IADD3 R36, P0, PT, R37, R17, RZ ;  /* 0x0000001125247210 */ /* 0x000fc60007f1e0ff */
[C---:B------:R-:W-:Y:S02]  /*a5620*/  IMAD.X R9, R0.reuse, 0x1, R18, P3 ;  /* 0x0000000100097824 */ /* 0x040fe400018e0612 */
[----:B------:R-:W-:Y:S02]  /*a5630*/  IMAD.X R37, R0, 0x1, R19, P0 ;  /* 0x0000000100257824 */ /* 0x000fe400000e0613 */
[----:B------:R-:W-:Y:S01]  /*a5640*/  IMAD.MOV.U32 R35, RZ, RZ, R34 ;  /* 0x000000ffff237224 */ /* 0x000fe200078e0022 */
[----:B------:R0:W-:Y:S01]  /*a5650*/  STL.64 [R1+0x2b8], R8 ;  /* 0x0002b80801007387 */ /* 0x0001e20000100a00 */
[----:B------:R-:W-:Y:S01]  /*a5660*/  IMAD.MOV.U32 R34, RZ, RZ, R10 ;  /* 0x000000ffff227224 */ /* 0x000fe200078e000a */
[----:B------:R-:W-:Y:S02]  /*a5670*/  SHF.R.U32.HI R10, RZ, 0x8, R52 ;  /* 0x00000008ff0a7819 */ /* 0x000fe40000011634 */
[----:B------:R1:W-:Y:S01]  /*a5680*/  STL.64 [R1+0x2b0], R36 ;  /* 0x0002b02401007387 */ /* 0x0003e20000100a00 */
[----:B---3--:R-:W-:-:S02]  /*a5690*/  LOP3.LUT R20, R20, 0xffff, RZ, 0xc0, !PT ;  /* 0x0000ffff14147812 */ /* 0x008fc400078ec0ff */
[----:B------:R-:W-:Y:S02]  /*a56a0*/  LOP3.LUT R10, R10, 0xffff, RZ, 0xc0, !PT ;  /* 0x0000ffff0a0a7812 */ /* 0x000fe400078ec0ff */
[----:B0-----:R-:W-:-:S04]  /*a56b0*/  SHF.R.U32.HI R9, RZ, 0x8, R20 ;  /* 0x00000008ff097819 */ /* 0x001fc80000011614 */
[----:B------:R-:W-:Y:S02]  /*a56c0*/  LOP3.LUT R9, R9, 0xffff, RZ, 0xc0, !PT ;  /* 0x0000ffff09097812 */ /* 0x000fe400078ec0ff */
[----:B--2---:R-:W-:Y:S02]  /*a56d0*/  SHF.R.S32.HI R8, RZ, 0x1f, R38 ;  /* 0x0000001fff087819 */ /* 0x004fe40000011426 */
[C---:B------:R-:W-:Y:S02]  /*a56e0*/  IADD3 R52, P3, PT, R38.reuse, R12, RZ ;  /* 0x0000000c26347210 */ /* 0x040fe40007f7e0ff */
        /* <DEDUP_REMOVED lines=10> */
[----:B------:R-:W-:-:S03]  /*a5790*/  SHF.R.S32.HI R0, RZ, 0x1f, R39 ;  /* 0x0000001fff007819 */ /* 0x000fc60000011427 */
[----:B------:R1:W-:Y:S01]  /*a57a0*/  STL.64 [R1+0x2f0], R36 ;  /* 0x0002f02401007387 */ /* 0x0003e20000100a00 */
[C---:B0-----:R-:W-:Y:S02]  /*a57b0*/  IADD3 R52, P3, PT, R39.reuse, R12, RZ ;  /* 0x0000000c27347210 */ /* 0x041fe40007f7e0ff */
[----:B-1----:R-:W-:-:S03]  /*a57c0*/  IADD3 R36, P0, PT, R39, R13, RZ ;  /* 0x0000000d27247210 */ /* 0x002fc60007f1e0ff */
[C---:B------:R-:W-:Y:S02]  /*a57d0*/  IMAD.X R53, R0.reuse, 0x1, R14, P3 ;  /* 0x0000000100357824 */ /* 0x040fe400018e060e */
[----:B------:R-:W-:-:S03]  /*a57e0*/  IMAD.X R37, R0, 0x1, R16, P0 ;  /* 0x0000000100257824 */ /* 0x000fc600000e0610 */
        /* <DEDUP_REMOVED lines=8> */
[----:B------:R-:W-:Y:S01]  /*a5870*/  STL.64 [R1+0x338], R52 ;  /* 0x0003383401007387 */ /* 0x000fe20000100a00 */
[----:B------:R-:W-:-:S03]  /*a5880*/  IADD3 R38, P3, PT, R40, R12, RZ ;  /* 0x0000000c28267210 */ /* 0x000fc60007f7e0ff */
[----:B------:R1:W-:Y:S01]  /*a5890*/  STL.64 [R1+0x330], R36 ;  /* 0x0003302401007387 */ /* 0x0003e20000100a00 */
[----:B0-----:R-:W-:-:S05]  /*a58a0*/  SHF.R.S32.HI R8, RZ, 0x1f, R40 ;  /* 0x0000001fff087819 */ /* 0x001fca0000011428 */
[----:B------:R-:W-:Y:S01]  /*a58b0*/  IMAD.X R39, R8, 0x1, R14, P3 ;  /* 0x0000000108277824 */ /* 0x000fe200018e060e */
[----:B-1----:R-:W-:-:S04]  /*a58c0*/  IADD3 R36, P0, PT, R40, R13, RZ ;  /* 0x0000000d28247210 */ /* 0x002fc80007f1e0ff */
[----:B------:R0:W-:Y:S01]  /*a58d0*/  STL.64 [R1+0x358], R38 ;  /* 0x0003582601007387 */ /* 0x0001e20000100a00 */
[----:B------:R-:W-:Y:S01]  /*a58e0*/  IMAD.X R37, R8, 0x1, R16, P0 ;  /* 0x0000000108257824 */ /* 0x000fe200000e0610 */
[----:B----4-:R-:W-:-:S04]  /*a58f0*/  LOP3.LUT R22, R22, 0xffff, RZ, 0xc0, !PT ;  /* 0x0000ffff16167812 */ /* 0x010fc800078ec0ff */
[----:B------:R1:W-:Y:S01]  /*a5900*/  STL.64 [R1+0x350], R36 ;  /* 0x0003502401007387 */ /* 0x0003e20000100a00 */
[----:B0-----:R-:W-:-:S05]  /*a5910*/  IADD3 R38, P3, PT, R40, R15, RZ ;  /* 0x0000000f28267210 */ /* 0x001fca0007f7e0ff */
[----:B------:R-:W-:Y:S01]  /*a5920*/  IMAD.X R39, R8, 0x1, R18, P3 ;  /* 0x0000000108277824 */ /* 0x000fe200018e0612 */
[----:B-1----:R-:W-:-:S04]  /*a5930*/  IADD3 R36, P0, PT, R40, R17, RZ ;  /* 0x0000001128247210 */ /* 0x002fc80007f1e0ff */
[----:B------:R0:W-:Y:S01]  /*a5940*/  STL.64 [R1+0x378], R38 ;  /* 0x0003782601007387 */ /* 0x0001e20000100a00 */
[----:B------:R-:W-:Y:S01]  /*a5950*/  SHF.R.U32.HI R9, RZ, 0x8, R22 ;  /* 0x00000008ff097819 */ /* 0x000fe20000011616 */
[----:B------:R-:W-:Y:S01]  /*a5960*/  IMAD.X R37, R8, 0x1, R19, P0 ;  /* 0x0000000108257824 */ /* 0x000fe200000e0613 */
[----:B------:R-:W-:Y:S02]  /*a5970*/  SHF.R.S32.HI R0, RZ, 0x1f, R41 ;  /* 0x0000001fff007819 */ /* 0x000fe40000011429 */
[----:B------:R-:W-:Y:S02]  /*a5980*/  LOP3.LUT R9, R9, 0xffff, RZ, 0xc0, !PT ;  /* 0x0000ffff09097812 */ /* 0x000fe400078ec0ff */
[----:B------:R1:W-:Y:S01]  /*a5990*/  STL.64 [R1+0x370], R36 ;  /* 0x0003702401007387 */ /* 0x0003e20000100a00 */
[----:B0-----:R-:W-:Y:S02]  /*a59a0*/  IADD3 R38, P3, PT, R41, R12, RZ ;  /* 0x0000000c29267210 */ /* 0x001fe40007f7e0ff */
[----:B------:R-:W-:-:S03]  /*a59b0*/  PRMT R8, R9, 0x3340, R1 ;  /* 0x0000334009087816 */ /* 0x000fc60000000001 */
[----:B------:R-:W-:Y:S01]  /*a59c0*/  IMAD.X R39, R0, 0x1, R14, P3 ;  /* 0x0000000100277824 */ /* 0x000fe200018e060e */
[----:B-1----:R-:W-:-:S04]  /*a59d0*/  IADD3 R36, P0, PT, R41, R13, RZ ;  /* 0x0000000d29247210 */ /* 0x002fc80007f1e0ff */
[----:B------:R0:W-:Y:S01]  /*a59e0*/  STL.64 [R1+0x398], R38 ;  /* 0x0003982601007387 */ /* 0x0001e20000100a00 */
[----:B------:R-:W-:-:S03]  /*a59f0*/  IMAD.X R37, R0, 0x1, R16, P0 ;  /* 0x0000000100257824 */ /* 0x000fc600000e0610 */
[----:B------:R-:W-:Y:S04]  /*a5a00*/  STL [R1+0x7c], R8 ;  /* 0x00007c0801007387 */ /* 0x000fe80000100800 */
[----:B------:R1:W-:Y:S01]  /*a5a10*/  STL.64 [R1+0x390], R36 ;  /* 0x0003902401007387 */ /* 0x0003e20000100a00 */
[----:B0-----:R-:W-:-:S05]  /*a5a20*/  IADD3 R38, P3, PT, R41, R15, RZ ;  /* 0x0000000f29267210 */ /* 0x001fca0007f7e0ff */
[----:B------:R-:W-:Y:S01]  /*a5a30*/  IMAD.X R39, R0, 0x1, R18, P3 ;  /* 0x0000000100277824 */ /* 0x000fe200018e0612 */
[----:B-1----:R-:W-:-:S04]  /*a5a40*/  IADD3 R36, P0, PT, R41, R17, RZ ;  /* 0x0000001129247210 */ /* 0x002fc80007f1e0ff */
[----:B------:R0:W-:Y:S01]  /*a5a50*/  STL.64 [R1+0x3b8], R38 ;  /* 0x0003b82601007387 */ /* 0x0001e20000100a00 */
[----:B------:R-:W-:-:S03]  /*a5a60*/  IMAD.X R37, R0, 0x1, R19, P0 ;  /* 0x0000000100257824 */ /* 0x000fc600000e0613 */
[----:B------:R-:W2:Y:S04]  /*a5a70*/  LDL.LU R52, [R1+0x730] ;  /* 0x0007300001347983 */ /* 0x000ea80000300800 */
[----:B------:R1:W-:Y:S01]  /*a5a80*/  STL.64 [R1+0x3b0], R36 ;  /* 0x0003b02401007387 */ /* 0x0003e20000100a00 */
[----:B------:R-:W-:Y:S01]  /*a5a90*/  SHF.R.S32.HI R8, RZ, 0x1f, R42 ;  /* 0x0000001fff087819 */ /* 0x000fe2000001142a */
[----:B------:R-:W-:Y:S01]  /*a5aa0*/  IMAD.MOV.U32 R53, RZ, RZ, R35 ;  /* 0x000000ffff357224 */ /* 0x000fe200078e0023 */
[----:B0-----:R-:W-:Y:S01]  /*a5ab0*/  IADD3 R38, P3, PT, R42, R12, RZ ;  /* 0x0000000c2a267210 */ /* 0x001fe20007f7e0ff */
[----:B------:R-:W-:Y:S02]  /*a5ac0*/  IMAD.MOV.U32 R35, RZ, RZ, R33 ;  /* 0x000000ffff237224 */ /* 0x000fe400078e0021 */
        /* <DEDUP_REMOVED lines=8> */
[----:B------:R-:W-:Y:S02]  /*a5b50*/  IMAD.MOV.U32 R31, RZ, RZ, R45 ;  /* 0x000000ffff1f7224 */ /* 0x000fe400078e002d */
[C---:B------:R-:W-:Y:S02]  /*a5b60*/  IMAD.X R39, R8.reuse, 0x1, R14, P3 ;  /* 0x0000000108277824 */ /* 0x040fe400018e060e */
[----:B------:R-:W-:-:S03]  /*a5b70*/  IMAD.X R45, R8, 0x1, R16, P0 ;  /* 0x00000001082d7824 */ /* 0x000fc600000e0610 */
[----:B------:R-:W-:Y:S04]  /*a5b80*/  STL.64 [R1+0x3d8], R38 ;  /* 0x0003d82601007387 */ /* 0x000fe80000100a00 */
[----:B------:R0:W-:Y:S04]  /*a5b90*/  STL.64 [R1+0x3d0], R44 ;  /* 0x0003d02c01007387 */ /* 0x0001e80000100a00 */
[----:B0-----:R-:W3:Y:S01]  /*a5ba0*/  LDL.LU.64 R44, [R1+0x3918] ;  /* 0x00391800012c7983 */ /* 0x001ee20000300a00 */
[----:B------:R-:W-:Y:S01]  /*a5bb0*/  IADD3 R38, P3, PT, R42, R15, RZ ;  /* 0x0000000f2a267210 */ /* 0x000fe20007f7e0ff */
[----:B------:R-:W-:-:S04]  /*a5bc0*/  IMAD.MOV.U32 R37, RZ, RZ, R53 ;  /* 0x000000ffff257224 */ /* 0x000fc800078e0035 */
[----:B------:R-:W-:Y:S02]  /*a5bd0*/  IMAD.X R39, R8, 0x1, R18, P3 ;  /* 0x0000000108277824 */ /* 0x000fe400018e0612 */
[----:B------:R-:W-:Y:S02]  /*a5be0*/  IMAD.MOV.U32 R53, RZ, RZ, R35 ;  /* 0x000000ffff357224 */ /* 0x000fe400078e0023 */
[----:B------:R-:W-:Y:S01]  /*a5bf0*/  IMAD.MOV.U32 R35, RZ, RZ, R33 ;  /* 0x000000ffff237224 */ /* 0x000fe200078e0021 */
[----:B------:R0:W-:Y:S01]  /*a5c00*/  STL.64 [R1+0x3f8], R38 ;  /* 0x0003f82601007387 */ /* 0x0001e20000100a00 */
[----:B------:R-:W-:Y:S02]  /*a5c10*/  IMAD.MOV.U32 R33, RZ, RZ, R6 ;  /* 0x000000ffff217224 */ /* 0x000fe400078e0006 */
[----:B------:R-:W-:Y:S02]  /*a5c20*/  IMAD.MOV.U32 R6, RZ, RZ, R31 ;  /* 0x000000ffff067224 */ /* 0x000fe400078e001f */
[----:B0-----:R-:W-:Y:S01]  /*a5c30*/  IMAD.MOV.U32 R38, RZ, RZ, R37 ;  /* 0x000000ffff267224 */ /* 0x001fe200078e0025 */
[----:B------:R-:W-:-:S04]  /*a5c40*/  LOP3.LUT R23, R23, 0xffff, RZ, 0xc0, !PT ;  /* 0x0000ffff17177812 */ /* 0x000fc800078ec0ff */
[----:B------:R-:W-:Y:S01]  /*a5c50*/  SHF.R.U32.HI R10, RZ, 0x8, R23 ;  /* 0x00000008ff0a7819 */ /* 0x000fe20000011617 */
[----:B------:R0:W-:Y:S01]  /*a5c60*/  STL.64 [R1+0x3828], R22 ;  /* 0x0038281601007387 */ /* 0x0001e20000100a00 */
[----:B--2---:R-:W-:Y:S01]  /*a5c70*/  LOP3.LUT R41, R52, 0xffff, RZ, 0xc0, !PT ;  /* 0x0000ffff34297812 */ /* 0x004fe200078ec0ff */
        /* <DEDUP_REMOVED lines=14> */
[----:B---3--:R-:W-:Y:S02]  /*a5d60*/  IMAD.MOV.U32 R30, RZ, RZ, R44 ;  /* 0x000000ffff1e7224 */ /* 0x008fe400078e002c */
[----:B------:R-:W-:-:S04]  /*a5d70*/  IMAD.MOV.U32 R44, RZ, RZ, R47 ;  /* 0x000000ffff2c7224 */ /* 0x000fc800078e002f */
[----:B------:R-:W-:Y:S01]  /*a5d80*/  IMAD.MOV.U32 R7, RZ, RZ, R44 ;  /* 0x000000ffff077224 */ /* 0x000fe200078e002c */
[----:B------:R-:W-:Y:S01]  /*a5d90*/  IADD3 R44, P3, PT, R43, R12, RZ ;  /* 0x0000000c2b2c7210 */ /* 0x000fe20007f7e0ff */
[----:B0-----:R-:W-:-:S04]  /*a5da0*/  IMAD.MOV.U32 R23, RZ, RZ, R45 ;  /* 0x000000ffff177224 */ /* 0x001fc800078e002d */
[----:B------:R0:W-:Y:S01]  /*a5db0*/  STL [R1+0x418], R44 ;  /* 0x0004182c01007387 */ /* 0x0001e20000100800 */
[----:B------:R-:W-:-:S03]  /*a5dc0*/  IMAD.MOV.U32 R22, RZ, RZ, R44 ;  /* 0x000000ffff167224 */ /* 0x000fc600078e002c */
[----:B0-----:R-:W2:Y:S01]  /*a5dd0*/  LDL.LU.64 R44, [R1+0x3910] ;  /* 0x00391000012c7983 */ /* 0x001ea20000300a00 */
[----:B------:R-:W-:Y:S01]  /*a5de0*/  IMAD.MOV.U32 R31, RZ, RZ, R46 ;  /* 0x000000ffff1f7224 */ /* 0x000fe200078e002e */
[----:B------:R-:W-:Y:S01]  /*a5df0*/  IADD3 R46, P0, PT, R42, R17, RZ ;  /* 0x000000112a2e7210 */ /* 0x000fe20007f1e0ff */
        /* <DEDUP_REMOVED lines=8> */
[----:B------:R-:W-:Y:S01]  /*a5e80*/  IMAD.MOV.U32 R6, RZ, RZ, R7 ;  /* 0x000000ffff067224 */ /* 0x000fe200078e0007 */
[----:B------:R-:W-:Y:S01]  /*a5e90*/  STL.64 [R1+0x3820], R20 ;  /* 0x0038201401007387 */ /* 0x000fe20000100a00 */
[----:B------:R-:W-:Y:S02]  /*a5ea0*/  IMAD.MOV.U32 R7, RZ, RZ, R28 ;  /* 0x000000ffff077224 */ /* 0x000fe400078e001c */
[----:B------:R-:W-:Y:S01]  /*a5eb0*/  IMAD.MOV.U32 R28, RZ, RZ, R27 ;  /* 0x000000ffff1c7224 */ /* 0x000fe200078e001b */
[----:B------:R0:W-:Y:S01]  /*a5ec0*/  STL.64 [R1+0x3f0], R46 ;  /* 0x0003f02e01007387 */ /* 0x0001e20000100a00 */
[----:B------:R-:W-:-:S03]  /*a5ed0*/  IMAD.MOV.U32 R27, RZ, RZ, R57 ;  /* 0x000000ffff1b7224 */ /* 0x000fc600078e0039 */
[----:B0-----:R-:W3:Y:S01]  /*a5ee0*/  LDL.LU.64 R46, [R1+0x3908] ;  /* 0x00390800012e7983 */ /* 0x001ee20000300a00 */
[----:B--2---:R-:W-:-:S03]  /*a5ef0*/  IMAD.MOV.U32 R57, RZ, RZ, R44 ;  /* 0x000000ffff397224 */ /* 0x004fc600078e002c */
[----:B------:R-:W2:Y:S01]  /*a5f00*/  LDL.LU R44, [R1+0x3904] ;  /* 0x00390400012c7983 */ /* 0x000ea20000300800 */
[----:B------:R-:W-:Y:S02]  /*a5f10*/  SHF.R.S32.HI R0, RZ, 0x1f, R43 ;  /* 0x0000001fff007819 */ /* 0x000fe4000001142b */
[----:B------:R-:W-:-:S03]  /*a5f20*/  IADD3 R20, P0, PT, R43, R13, RZ ;  /* 0x0000000d2b147210 */ /* 0x000fc60007f1e0ff */
[C---:B------:R-:W-:Y:S01]  /*a5f30*/  IMAD.X R23, R0.reuse, 0x1, R14, P3 ;  /* 0x0000000100177824 */ /* 0x040fe200018e060e */
[----:B------:R-:W-:Y:S01]  /*a5f40*/  IADD3 R22, P3, PT, R43, R15, RZ ;  /* 0x0000000f2b167210 */ /* 0x000fe20007f7e0ff */
[----:B------:R-:W-:-:S03]  /*a5f50*/  IMAD.X R21, R0, 0x1, R16, P0 ;  /* 0x0000000100157824 */ /* 0x000fc600000e0610 */
[----:B------:R0:W-:Y:S04]  /*a5f60*/  STL [R1+0x41c], R23 ;  /* 0x00041c1701007387 */ /* 0x0001e80000100800 */
[----:B------:R1:W-:Y:S01]  /*a5f70*/  STL.64 [R1+0x410], R20 ;  /* 0x0004101401007387 */ /* 0x0003e20000100a00 */
[----:B0-----:R-:W-:Y:S01]  /*a5f80*/  IMAD.X R23, R0, 0x1, R18, P3 ;  /* 0x0000000100177824 */ /* 0x001fe200018e0612 */
[----:B-1----:R-:W-:-:S04]  /*a5f90*/  IADD3 R20, P0, PT, R43, R17, RZ ;  /* 0x000000112b147210 */ /* 0x002fc80007f1e0ff */
[----:B------:R0:W-:Y:S01]  /*a5fa0*/  STL.64 [R1+0x438], R22 ;  /* 0x0004381601007387 */ /* 0x0001e20000100a00 */
[----:B------:R-:W-:-:S05]  /*a5fb0*/  IMAD.X R21, R0, 0x1, R19, P0 ;  /* 0x0000000100157824 */ /* 0x000fca00000e0613 */
[----:B------:R1:W-:Y:S01]  /*a5fc0*/  STL.64 [R1+0x430], R20 ;  /* 0x0004301401007387 */ /* 0x0003e20000100a00 */
[----:B------:R-:W-:Y:S02]  /*a5fd0*/  SHF.R.U32.HI R9, RZ, 0x8, R41 ;  /* 0x00000008ff097819 */ /* 0x000fe40000011629 */
[----:B------:R-:W-:Y:S02]  /*a5fe0*/  LOP3.LUT R10, R10, 0xffff, RZ, 0xc0, !PT ;  /* 0x0000ffff0a0a7812 */ /* 0x000fe400078ec0ff */
[----:B------:R-:W-:Y:S02]  /*a5ff0*/  LOP3.LUT R9, R9, 0xffff, RZ, 0xc0, !PT ;  /* 0x0000ffff09097812 */ /* 0x000fe400078ec0ff */
[----:B------:R-:W-:Y:S02]  /*a6000*/  SHF.R.S32.HI R0, RZ, 0x1f, R45 ;  /* 0x0000001fff007819 */ /* 0x000fe4000001142d */
[----:B------:R-:W-:Y:S01]  /*a6010*/  PRMT R42, R10, 0x3340, R9 ;  /* 0x000033400a2a7816 */ /* 0x000fe20000000009 */
[----:B------:R-:W-:-:S02]  /*a6020*/  IMAD.MOV.U32 R40, RZ, RZ, R52 ;  /* 0x000000ffff287224 */ /* 0x000fc400078e0034 */
[----:B------:R-:W-:Y:S02]  /*a6030*/  IMAD.MOV.U32 R52, RZ, RZ, R36 ;  /* 0x000000ffff347224 */ /* 0x000fe400078e0024 */
[----:B------:R-:W-:Y:S02]  /*a6040*/  IMAD.MOV.U32 R36, RZ, RZ, R27 ;  /* 0x000000ffff247224 */ /* 0x000fe400078e001b */
[----:B------:R-:W-:Y:S01]  /*a6050*/  IMAD.MOV.U32 R27, RZ, RZ, R60 ;  /* 0x000000ffff1b7224 */ /* 0x000fe200078e003c */
[----:B--2---:R-:W-:Y:S02]  /*a6060*/  SHF.R.S32.HI R8, RZ, 0x1f, R44 ;  /* 0x0000001fff087819 */ /* 0x004fe4000001142c */
        /* <DEDUP_REMOVED lines=11> */
[----:B------:R-:W-:Y:S04]  /*a6120*/  STL [R1+0x3788], R42 ;  /* 0x0037882a01007387 */ /* 0x000fe80000100800 */
[----:B------:R1:W-:Y:S01]  /*a6130*/  STL.64 [R1+0x470], R20 ;  /* 0x0004701401007387 */ /* 0x0003e20000100a00 */
[----:B0-----:R-:W-:-:S05]  /*a6140*/  IADD3 R22, P3, PT, R45, R12, RZ ;  /* 0x0000000c2d167210 */ /* 0x001fca0007f7e0ff */
[----:B------:R-:W-:Y:S01]  /*a6150*/  IMAD.X R23, R0, 0x1, R14, P3 ;  /* 0x0000000100177824 */ /* 0x000fe200018e060e */
[C---:B------:R-:W-:Y:S02]  /*a6160*/  IADD3 R8, P3, PT, R45.reuse, R15, RZ ;  /* 0x0000000f2d087210 */ /* 0x040fe40007f7e0ff */
[----:B-1----:R-:W-:-:S03]  /*a6170*/  IADD3 R20, P0, PT, R45, R13, RZ ;  /* 0x0000000d2d147210 */ /* 0x002fc60007f1e0ff */
[C---:B------:R-:W-:Y:S02]  /*a6180*/  IMAD.X R9, R0.reuse, 0x1, R18, P3 ;  /* 0x0000000100097824 */ /* 0x040fe400018e0612 */
[----:B------:R-:W-:Y:S01]  /*a6190*/  IMAD.X R21, R0, 0x1, R16, P0 ;  /* 0x0000000100157824 */ /* 0x000fe200000e0610 */
[----:B------:R0:W-:Y:S04]  /*a61a0*/  STL.64 [R1+0x498], R22 ;  /* 0x0004981601007387 */ /* 0x0001e80000100a00 */
[----:B------:R3:W-:Y:S04]  /*a61b0*/  STL.64 [R1+0x490], R20 ;  /* 0x0004901401007387 */ /* 0x0007e80000100a00 */
[----:B------:R1:W-:Y:S01]  /*a61c0*/  STL.64 [R1+0x4b8], R8 ;  /* 0x0004b80801007387 */ /* 0x0003e20000100a00 */
[----:B0-----:R-:W-:-:S02]  /*a61d0*/  IADD3 R22, P0, PT, R45, R17, RZ ;  /* 0x000000112d167210 */ /* 0x001fc40007f1e0ff */
[----:B---3--:R-:W-:Y:S02]  /*a61e0*/  IADD3 R20, P3, PT, R46, R12, RZ ;  /* 0x0000000c2e147210 */ /* 0x008fe40007f7e0ff */
[----:B-1----:R-:W-:Y:S01]  /*a61f0*/  SHF.R.S32.HI R8, RZ, 0x1f, R46 ;  /* 0x0000001fff087819 */ /* 0x002fe2000001142e */
[----:B------:R-:W-:-:S04]  /*a6200*/  IMAD.X R23, R0, 0x1, R19, P0 ;  /* 0x0000000100177824 */ /* 0x000fc800000e0613 */
[----:B------:R-:W-:Y:S01]  /*a6210*/  IMAD.X R21, R8, 0x1, R14, P3 ;  /* 0x0000000108157824 */ /* 0x000fe200018e060e */
        /* <DEDUP_REMOVED lines=9> */
[----:B0-----:R-:W-:Y:S02]  /*a62b0*/  IADD3 R22, P0, PT, R46, R17, RZ ;  /* 0x000000112e167210 */ /* 0x001fe40007f1e0ff */
[----:B-1----:R-:W-:-:S03]  /*a62c0*/  IADD3 R20, P3, PT, R47, R12, RZ ;  /* 0x0000000c2f147210 */ /* 0x002fc60007f7e0ff */
[----:B------:R-:W-:Y:S02]  /*a62d0*/  IMAD.X R23, R8, 0x1, R19, P0 ;  /* 0x0000000108177824 */ /* 0x000fe400000e0613 */
[----:B------:R-:W-:-:S03]  /*a62e0*/  IMAD.X R21, R0, 0x1, R14, P3 ;  /* 0x0000000100157824 */ /* 0x000fc600018e060e */
[----:B------:R-:W-:Y:S04]  /*a62f0*/  STL.64 [R1+0x4f0], R22 ;  /* 0x0004f01601007387 */ /* 0x000fe80000100a00 */
[----:B------:R0:W-:Y:S04]  /*a6300*/  STL.64 [R1+0x520], R20 ;  /* 0x0005201401007387 */ /* 0x0001e80000100a00 */
[----:B------:R-:W2:Y:S01]  /*a6310*/  LDL.LU R60, [R1+0x3900] ;  /* 0x00390000013c7983 */ /* 0x000ea20000300800 */
[----:B0-----:R-:W-:Y:S02]  /*a6320*/  IMAD.MOV.U32 R20, RZ, RZ, R39 ;  /* 0x000000ffff147224 */ /* 0x001fe400078e0027 */
[----:B------:R-:W-:-:S02]  /*a6330*/  IMAD.MOV.U32 R39, RZ, RZ, R53 ;  /* 0x000000ffff277224 */ /* 0x000fc400078e0035 */
[----:B------:R-:W-:Y:S02]  /*a6340*/  IMAD.MOV.U32 R53, RZ, RZ, R35 ;  /* 0x000000ffff357224 */ /* 0x000fe400078e0023 */
[----:B------:R-:W3:Y:S01]  /*a6350*/  LDL.LU R35, [R1+0x614] ;  /* 0x0006140001237983 */ /* 0x000ee20000300800 */
[C---:B------:R-:W-:Y:S02]  /*a6360*/  IADD3 R22, P0, PT, R47.reuse, R13, RZ ;  /* 0x0000000d2f167210 */ /* 0x040fe40007f1e0ff */
[----:B------:R-:W-:-:S03]  /*a6370*/  IADD3 R8, P3, PT, R47, R15, RZ ;  /* 0x0000000f2f087210 */ /* 0x000fc60007f7e0ff */
[C---:B------:R-:W-:Y:S02]  /*a6380*/  IMAD.X R23, R0.reuse, 0x1, R16, P0 ;  /* 0x0000000100177824 */ /* 0x040fe400000e0610 */
[C---:B------:R-:W-:Y:S01]  /*a6390*/  IMAD.X R9, R0.reuse, 0x1, R18, P3 ;  /* 0x0000000100097824 */ /* 0x040fe200018e0612 */
[----:B------:R-:W-:Y:S02]  /*a63a0*/  IADD3 R42, P0, PT, R47, R17, RZ ;  /* 0x000000112f2a7210 */ /* 0x000fe40007f1e0ff */
[----:B------:R0:W-:Y:S04]  /*a63b0*/  STL.64 [R1+0x518], R22 ;  /* 0x0005181601007387 */ /* 0x0001e80000100a00 */
[----:B------:R2:W-:Y:S01]  /*a63c0*/  STL.64 [R1+0x540], R8 ;  /* 0x0005400801007387 */ /* 0x0005e20000100a00 */
[----:B------:R-:W-:-:S02]  /*a63d0*/  IMAD.X R43, R0, 0x1, R19, P0 ;  /* 0x00000001002b7824 */ /* 0x000fc400000e0613 */
[----:B0-----:R-:W-:Y:S02]  /*a63e0*/  IMAD.MOV.U32 R23, RZ, RZ, R40 ;  /* 0x000000ffff177224 */ /* 0x001fe400078e0028 */
[----:B------:R-:W-:Y:S02]  /*a63f0*/  IMAD.MOV.U32 R40, RZ, RZ, R52 ;  /* 0x000000ffff287224 */ /* 0x000fe400078e0034 */
[----:B------:R-:W-:Y:S02]  /*a6400*/  IMAD.MOV.U32 R52, RZ, RZ, R53 ;  /* 0x000000ffff347224 */ /* 0x000fe400078e0035 */
[----:B------:R-:W-:Y:S02]  /*a6410*/  IMAD.MOV.U32 R53, RZ, RZ, R36 ;  /* 0x000000ffff357224 */ /* 0x000fe400078e0024 */
[----:B------:R-:W-:Y:S01]  /*a6420*/  IMAD.MOV.U32 R22, RZ, RZ, R52 ;  /* 0x000000ffff167224 */ /* 0x000fe200078e0034 */
[----:B--2---:R-:W-:Y:S02]  /*a6430*/  SHF.R.S32.HI R8, RZ, 0x1f, R60 ;  /* 0x0000001fff087819 */ /* 0x004fe4000001143c */
[----:B------:R-:W-:-:S05]  /*a6440*/  IADD3 R44, P3, PT, R60, R12, RZ ;  /* 0x0000000c3c2c7210 */ /* 0x000fca0007f7e0ff */
[----:B------:R-:W-:Y:S02]  /*a6450*/  IMAD.X R45, R8, 0x1, R14, P3 ;  /* 0x00000001082d7824 */ /* 0x000fe400018e060e */
[----:B---3--:R-:W-:Y:S02]  /*a6460*/  IMAD.MOV.U32 R36, RZ, RZ, R35 ;  /* 0x000000ffff247224 */ /* 0x008fe400078e0023 */
[----:B------:R-:W-:Y:S02]  /*a6470*/  IMAD.MOV.U32 R35, RZ, RZ, R25 ;  /* 0x000000ffff237224 */ /* 0x000fe400078e0019 */
[----:B------:R-:W2:Y:S01]  /*a6480*/  LDL.LU R25, [R1+0x1a0] ;  /* 0x0001a00001197983 */ /* 0x000ea20000300800 */
[----:B------:R-:W-:-:S03]  /*a6490*/  IMAD.MOV.U32 R52, RZ, RZ, R36 ;  /* 0x000000ffff347224 */ /* 0x000fc600078e0024 */
[----:B------:R-:W-:Y:S01]  /*a64a0*/  STL.64 [R1+0x538], R42 ;  /* 0x0005382a01007387 */ /* 0x000fe20000100a00 */
[----:B------:R-:W-:-:S03]  /*a64b0*/  IMAD.MOV.U32 R36, RZ, RZ, R54 ;  /* 0x000000ffff247224 */ /* 0x000fc600078e0036 */
[----:B------:R0:W-:Y:S01]  /*a64c0*/  STL.64 [R1+0x560], R44 ;  /* 0x0005602c01007387 */ /* 0x0001e20000100a00 */
[----:B------:R-:W-:-:S03]  /*a64d0*/  IMAD.MOV.U32 R54, RZ, RZ, R55 ;  /* 0x000000ffff367224 */ /* 0x000fc600078e0037 */
[----:B------:R-:W3:Y:S01]  /*a64e0*/  LDL.LU R55, [R1+0x100] ;  /* 0x0001000001377983 */ /* 0x000ee20000300800 */
[----:B0-----:R-:W-:Y:S02]  /*a64f0*/  IMAD.MOV.U32 R45, RZ, RZ, R23 ;  /* 0x000000ffff2d7224 */ /* 0x001fe400078e0017 */
[----:B------:R-:W-:Y:S02]  /*a6500*/  IMAD.MOV.U32 R23, RZ, RZ, R53 ;  /* 0x000000ffff177224 */ /* 0x000fe400078e0035 */
[----:B------:R-:W-:Y:S02]  /*a6510*/  IMAD.MOV.U32 R53, RZ, RZ, R35 ;  /* 0x000000ffff357224 */ /* 0x000fe400078e0023 */
[----:B------:R-:W-:Y:S02]  /*a6520*/  IMAD.MOV.U32 R35, RZ, RZ, R4 ;  /* 0x000000ffff237224 */ /* 0x000fe400078e0004 */
[----:B------:R-:W-:Y:S02]  /*a6530*/  IMAD.MOV.U32 R4, RZ, RZ, R61 ;  /* 0x000000ffff047224 */ /* 0x000fe400078e003d */
[----:B------:R-:W4:Y:S01]  /*a6540*/  LDL.LU R61, [R1+0x38fc] ;  /* 0x0038fc00013d7983 */ /* 0x000f220000300800 */
[----:B------:R-:W-:-:S02]  /*a6550*/  IADD3 R42, P0, PT, R60, R13, RZ ;  /* 0x0000000d3c2a7210 */ /* 0x000fc40007f1e0ff */
[----:B------:R-:W-:-:S03]  /*a6560*/  IADD3 R46, P3, PT, R60, R15, RZ ;  /* 0x0000000f3c2e7210 */ /* 0x000fc60007f7e0ff */
[----:B------:R-:W-:Y:S02]  /*a6570*/  IMAD.X R43, R8, 0x1, R16, P0 ;  /* 0x00000001082b7824 */ /* 0x000fe400000e0610 */
[----:B------:R-:W-:-:S03]  /*a6580*/  IMAD.MOV.U32 R21, RZ, RZ, R22 ;  /* 0x000000ffff157224 */ /* 0x000fc600078e0016 */
[----:B------:R0:W-:Y:S01]  /*a6590*/  STL.64 [R1+0x558], R42 ;  /* 0x0005582a01007387 */ /* 0x0001e20000100a00 */
[----:B------:R-:W-:Y:S02]  /*a65a0*/  IMAD.X R47, R8, 0x1, R18, P3 ;  /* 0x00000001082f7824 */ /* 0x000fe400018e0612 */
[----:B------:R-:W-:Y:S01]  /*a65b0*/  IMAD.MOV.U32 R22, RZ, RZ, R23 ;  /* 0x000000ffff167224 */ /* 0x000fe200078e0017 */
[----:B------:R-:W-:Y:S01]  /*a65c0*/  LOP3.LUT R40, R40, 0xffff, RZ, 0xc0, !PT ;  /* 0x0000ffff28287812 */ /* 0x000fe200078ec0ff */
[----:B------:R-:W-:Y:S02]  /*a65d0*/  IMAD.MOV.U32 R23, RZ, RZ, R52 ;  /* 0x000000ffff177224 */ /* 0x000fe400078e0034 */
[----:B------:R-:W-:Y:S01]  /*a65e0*/  IMAD.MOV.U32 R52, RZ, RZ, R53 ;  /* 0x000000ffff347224 */ /* 0x000fe200078e0035 */
[----:B0-----:R-:W-:Y:S01]  /*a65f0*/  IADD3 R42, P0, PT, R60, R17, RZ ;  /* 0x000000113c2a7210 */ /* 0x001fe20007f1e0ff */
[----:B------:R-:W-:Y:S01]  /*a6600*/  IMAD.MOV.U32 R53, RZ, RZ, R36 ;  /* 0x000000ffff357224 */ /* 0x000fe200078e0024 */
[----:B------:R-:W-:Y:S01]  /*a6610*/  STL.64 [R1+0x580], R46 ;  /* 0x0005802e01007387 */ /* 0x000fe20000100a00 */
[----:B------:R-:W-:-:S02]  /*a6620*/  IMAD.MOV.U32 R36, RZ, RZ, R35 ;  /* 0x000000ffff247224 */ /* 0x000fc400078e0023 */
[----:B------:R-:W-:Y:S02]  /*a6630*/  IMAD.X R43, R8, 0x1, R19, P0 ;  /* 0x00000001082b7824 */ /* 0x000fe400000e0613 */
[----:B------:R-:W-:Y:S02]  /*a6640*/  IMAD.MOV.U32 R35, RZ, RZ, R29 ;  /* 0x000000ffff237224 */ /* 0x000fe400078e001d */
[----:B------:R-:W2:Y:S04]  /*a6650*/  LDL.LU R29, [R1+0x1b4] ;  /* 0x0001b400011d7983 */ /* 0x000ea80000300800 */
[----:B------:R-:W-:Y:S04]  /*a6660*/  STL.64 [R1+0x38f0], R40 ;  /* 0x0038f02801007387 */ /* 0x000fe80000100a00 */
[----:B------:R0:W-:Y:S02]  /*a6670*/  STL.64 [R1+0x578], R42 ;  /* 0x0005782a01007387 */ /* 0x0001e40000100a00 */
[----:B0-----:R-:W-:-:S02]  /*a6680*/  IMAD.MOV.U32 R42, RZ, RZ, R21 ;  /* 0x000000ffff2a7224 */ /* 0x001fc400078e0015 */
        /* <DEDUP_REMOVED lines=8> */
[----:B------:R-:W2:Y:S04]  /*a6710*/  LDL.LU R50, [R1+0xfc] ;  /* 0x0000fc0001327983 */ /* 0x000ea80000300800 */
[----:B------:R0:W-:Y:S01]  /*a6720*/  STL [R1+0x38f8], R42 ;  /* 0x0038f82a01007387 */ /* 0x0001e20000100800 */
[----:B----4-:R-:W-:Y:S02]  /*a6730*/  SHF.R.S32.HI R0, RZ, 0x1f, R61 ;  /* 0x0000001fff007819 */ /* 0x010fe4000001143d */
[----:B------:R-:W-:-:S02]  /*a6740*/  IADD3 R46, P3, PT, R61, R12, RZ ;  /* 0x0000000c3d2e7210 */ /* 0x000fc40007f7e0ff */
[----:B------:R-:W-:-:S03]  /*a6750*/  IADD3 R40, P0, PT, R61, R13, RZ ;  /* 0x0000000d3d287210 */ /* 0x000fc60007f1e0ff */
[C---:B------:R-:W-:Y:S01]  /*a6760*/  IMAD.X R47, R0.reuse, 0x1, R14, P3 ;  /* 0x00000001002f7824 */ /* 0x040fe200018e060e */
[----:B------:R-:W-:Y:S01]  /*a6770*/  IADD3 R8, P3, PT, R61, R15, RZ ;  /* 0x0000000f3d087210 */ /* 0x000fe20007f7e0ff */
[----:B------:R-:W-:-:S04]  /*a6780*/  IMAD.X R41, R0, 0x1, R16, P0 ;  /* 0x0000000100297824 */ /* 0x000fc800000e0610 */
[----:B------:R-:W-:Y:S01]  /*a6790*/  IMAD.X R9, R0, 0x1, R18, P3 ;  /* 0x0000000100097824 */ /* 0x000fe200018e0612 */
[----:B------:R1:W-:Y:S01]  /*a67a0*/  STL.64 [R1+0x5a0], R46 ;  /* 0x0005a02e01007387 */ /* 0x0003e20000100a00 */
[----:B0-----:R-:W-:-:S03]  /*a67b0*/  IADD3 R42, P3, PT, R20, R12, RZ ;  /* 0x0000000c142a7210 */ /* 0x001fc60007f7e0ff */
[----:B------:R0:W-:Y:S04]  /*a67c0*/  STL.64 [R1+0x598], R40 ;  /* 0x0005982801007387 */ /* 0x0001e80000100a00 */
[----:B------:R4:W-:Y:S01]  /*a67d0*/  STL.64 [R1+0x5b8], R8 ;  /* 0x0005b80801007387 */ /* 0x0009e20000100a00 */
[----:B-1----:R-:W-:Y:S02]  /*a67e0*/  IMAD.MOV.U32 R46, RZ, RZ, R21 ;  /* 0x000000ffff2e7224 */ /* 0x002fe400078e0015 */
[----:B------:R-:W-:Y:S01]  /*a67f0*/  IMAD.MOV.U32 R21, RZ, RZ, R22 ;  /* 0x000000ffff157224 */ /* 0x000fe200078e0016 */
[----:B0-----:R-:W-:Y:S01]  /*a6800*/  IADD3 R40, P0, PT, R61, R17, RZ ;  /* 0x000000113d287210 */ /* 0x001fe20007f1e0ff */
[----:B------:R-:W-:Y:S02]  /*a6810*/  IMAD.MOV.U32 R22, RZ, RZ, R23 ;  /* 0x000000ffff167224 */ /* 0x000fe400078e0017 */
[----:B------:R-:W-:Y:S01]  /*a6820*/  IMAD.MOV.U32 R23, RZ, RZ, R52 ;  /* 0x000000ffff177224 */ /* 0x000fe200078e0034 */
[----:B----4-:R-:W-:Y:S01]  /*a6830*/  SHF.R.S32.HI R9, RZ, 0x1f, R20 ;  /* 0x0000001fff097819 */ /* 0x010fe20000011414 */
[----:B------:R-:W-:-:S02]  /*a6840*/  IMAD.MOV.U32 R52, RZ, RZ, R53 ;  /* 0x000000ffff347224 */ /* 0x000fc400078e0035 */
[----:B------:R-:W-:Y:S02]  /*a6850*/  IMAD.MOV.U32 R53, RZ, RZ, R36 ;  /* 0x000000ffff357224 */ /* 0x000fe400078e0024 */
[----:B------:R-:W-:Y:S02]  /*a6860*/  IMAD.MOV.U32 R36, RZ, RZ, R35 ;  /* 0x000000ffff247224 */ /* 0x000fe400078e0023 */
[----:B------:R-:W-:Y:S02]  /*a6870*/  IMAD.X R41, R0, 0x1, R19, P0 ;  /* 0x0000000100297824 */ /* 0x000fe400000e0613 */
[----:B------:R-:W-:Y:S02]  /*a6880*/  IMAD.MOV.U32 R35, RZ, RZ, R34 ;  /* 0x000000ffff237224 */ /* 0x000fe400078e0022 */
[----:B------:R-:W-:Y:S02]  /*a6890*/  IMAD.X R43, R9, 0x1, R14, P3 ;  /* 0x00000001092b7824 */ /* 0x000fe400018e060e */
        /* <DEDUP_REMOVED lines=8> */
[----:B------:R-:W4:Y:S01]  /*a6920*/  LDL.LU R28, [R1+0x2a8] ;  /* 0x0002a800011c7983 */ /* 0x000f220000300800 */
[----:B------:R-:W2:Y:S01]  /*a6930*/  S2R R10, SR_TID.X ;  /* 0x00000000000a7919 */ /* 0x000ea20000002100 */
[C---:B0-----:R-:W-:Y:S02]  /*a6940*/  IADD3 R40, P0, PT, R20.reuse, R13, RZ ;  /* 0x0000000d14287210 */ /* 0x041fe40007f1e0ff */
[----:B-1----:R-:W-:-:S03]  /*a6950*/  IADD3 R42, P3, PT, R20, R15, RZ ;  /* 0x0000000f142a7210 */ /* 0x002fc60007f7e0ff */
[C---:B------:R-:W-:Y:S02]  /*a6960*/  IMAD.X R41, R9.reuse, 0x1, R16, P0 ;  /* 0x0000000109297824 */ /* 0x040fe400000e0610 */
[----:B------:R-:W-:-:S03]  /*a6970*/  IMAD.X R43, R9, 0x1, R18, P3 ;  /* 0x00000001092b7824 */ /* 0x000fc600018e0612 */
[----:B------:R0:W-:Y:S01]  /*a6980*/  STL.64 [R1+0x5e8], R40 ;  /* 0x0005e82801007387 */ /* 0x0001e20000100a00 */
[----:B------:R-:W-:Y:S02]  /*a6990*/  IMAD.MOV.U32 R44, RZ, RZ, R21 ;  /* 0x000000ffff2c7224 */ /* 0x000fe400078e0015 */
[----:B------:R-:W-:Y:S01]  /*a69a0*/  IMAD.MOV.U32 R21, RZ, RZ, R23 ;  /* 0x000000ffff157224 */ /* 0x000fe200078e0017 */
[----:B------:R1:W-:Y:S01]  /*a69b0*/  STL.64 [R1+0x618], R42 ;  /* 0x0006182a01007387 */ /* 0x0003e20000100a00 */
[----:B0-----:R-:W-:Y:S01]  /*a69c0*/  IADD3 R40, P0, PT, R20, R17, RZ ;  /* 0x0000001114287210 */ /* 0x001fe20007f1e0ff */
[----:B------:R-:W-:Y:S02]  /*a69d0*/  IMAD.MOV.U32 R20, RZ, RZ, R22 ;  /* 0x000000ffff147224 */ /* 0x000fe400078e0016 */
[----:B------:R-:W-:Y:S02]  /*a69e0*/  IMAD.MOV.U32 R22, RZ, RZ, R52 ;  /* 0x000000ffff167224 */ /* 0x000fe400078e0034 */
[----:B------:R-:W-:-:S02]  /*a69f0*/  IMAD.MOV.U32 R52, RZ, RZ, R36 ;  /* 0x000000ffff347224 */ /* 0x000fc400078e0024 */
[----:B------:R-:W-:Y:S02]  /*a6a00*/  IMAD.MOV.U32 R36, RZ, RZ, R33 ;  /* 0x000000ffff247224 */ /* 0x000fe400078e0021 */
[----:B------:R-:W-:Y:S01]  /*a6a10*/  IMAD.MOV.U32 R33, RZ, RZ, R30 ;  /* 0x000000ffff217224 */ /* 0x000fe200078e001e */
[----:B-1----:R-:W-:Y:S01]  /*a6a20*/  IADD3 R42, P3, PT, R45, R12, RZ ;  /* 0x0000000c2d2a7210 */ /* 0x002fe20007f7e0ff */
[----:B------:R-:W-:Y:S01]  /*a6a30*/  IMAD.MOV.U32 R30, RZ, RZ, R11 ;  /* 0x000000ffff1e7224 */ /* 0x000fe200078e000b */
[----:B------:R-:W-:Y:S01]  /*a6a40*/  SHF.R.S32.HI R11, RZ, 0x1f, R45 ;  /* 0x0000001fff0b7819 */ /* 0x000fe2000001142d */
[----:B------:R-:W-:Y:S01]  /*a6a50*/  IMAD.MOV.U32 R23, RZ, RZ, R53 ;  /* 0x000000ffff177224 */ /* 0x000fe200078e0035 */
[----:B------:R-:W-:Y:S01]  /*a6a60*/  ULEA UR4, UR5, UR4, 0x18 ;  /* 0x0000000405047291 */ /* 0x000fe2000f8ec0ff */
[----:B------:R-:W-:Y:S01]  /*a6a70*/  IMAD.MOV.U32 R53, RZ, RZ, R35 ;  /* 0x000000ffff357224 */ /* 0x000fe200078e0023 */
[----:B--2---:R-:W-:Y:S01]  /*a6a80*/  LOP3.LUT R8, R10, 0x1f, RZ, 0xc0, !PT ;  /* 0x0000001f0a087812 */ /* 0x004fe200078ec0ff */
[----:B------:R-:W-:Y:S01]  /*a6a90*/  IMAD.MOV.U32 R35, RZ, RZ, R32 ;  /* 0x000000ffff237224 */ /* 0x000fe200078e0020 */
[----:B------:R-:W-:Y:S01]  /*a6aa0*/  LOP3.LUT R37, R37, 0xffff, RZ, 0xc0, !PT ;  /* 0x0000ffff25257812 */ /* 0x000fe200078ec0ff */
[----:B------:R-:W-:-:S02]  /*a6ab0*/  IMAD.MOV.U32 R32, RZ, RZ, R6 ;  /* 0x000000ffff207224 */ /* 0x000fc400078e0006 */
[----:B------:R-:W-:Y:S02]  /*a6ac0*/  IMAD.X R41, R9, 0x1, R19, P0 ;  /* 0x0000000109297824 */ /* 0x000fe400000e0613 */
[----:B------:R-:W-:Y:S02]  /*a6ad0*/  IMAD.MOV.U32 R6, RZ, RZ, R7 ;  /* 0x000000ffff067224 */ /* 0x000fe400078e0007 */
[----:B------:R-:W-:Y:S01]  /*a6ae0*/  IMAD.X R43, R11, 0x1, R14, P3 ;  /* 0x000000010b2b7824 */ /* 0x000fe200018e060e */
[----:B------:R-:W-:Y:S01]  /*a6af0*/  LEA R0, R8, UR4, 0x4 ;  /* 0x0000000408007c11 */ /* 0x000fe2000f8e20ff */
[----:B------:R-:W-:Y:S01]  /*a6b00*/  IMAD.MOV.U32 R47, RZ, RZ, R21 ;  /* 0x000000ffff2f7224 */ /* 0x000fe200078e0015 */
[----:B------:R-:W-:Y:S01]  /*a6b10*/  PRMT R8, R44, 0x4210, R37 ;  /* 0x000042102c087816 */ /* 0x000fe20000000025 */
[----:B------:R-:W-:Y:S01]  /*a6b20*/  IMAD.MOV.U32 R44, RZ, RZ, R20 ;  /* 0x000000ffff2c7224 */ /* 0x000fe200078e0014 */
[----:B------:R-:W-:Y:S01]  /*a6b30*/  LOP3.LUT R39, R39, 0xffff, RZ, 0xc0, !PT ;  /* 0x0000ffff27277812 */ /* 0x000fe200078ec0ff */
[----:B------:R-:W-:Y:S01]  /*a6b40*/  IMAD.MOV.U32 R20, RZ, RZ, R22 ;  /* 0x000000ffff147224 */ /* 0x000fe200078e0016 */
[----:B------:R-:W-:Y:S01]  /*a6b50*/  LOP3.LUT R38, R38, 0xffff, RZ, 0xc0, !PT ;  /* 0x0000ffff26267812 */ /* 0x000fe200078ec0ff */
[----:B------:R-:W-:Y:S01]  /*a6b60*/  IMAD.MOV.U32 R22, RZ, RZ, R52 ;  /* 0x000000ffff167224 */ /* 0x000fe200078e0034 */
[----:B------:R-:W-:Y:S01]  /*a6b70*/  SHF.R.U32.HI R48, RZ, 0x8, R48 ;  /* 0x00000008ff307819 */ /* 0x000fe20000011630 */
[----:B------:R-:W-:Y:S01]  /*a6b80*/  IMAD.MOV.U32 R21, RZ, RZ, R23 ;  /* 0x000000ffff157224 */ /* 0x000fe200078e0017 */
[----:B------:R-:W0:Y:S01]  /*a6b90*/  LDCU.64 UR4, c[0x0][0x398] ;  /* 0x00007300ff0477ac */ /* 0x000e220008000a00 */
[----:B------:R-:W-:-:S02]  /*a6ba0*/  IMAD.MOV.U32 R52, RZ, RZ, R36 ;  /* 0x000000ffff347224 */ /* 0x000fc400078e0024 */
[----:B------:R-:W-:Y:S02]  /*a6bb0*/  IMAD.MOV.U32 R23, RZ, RZ, R53 ;  /* 0x000000ffff177224 */ /* 0x000fe400078e0035 */
[----:B------:R-:W-:Y:S02]  /*a6bc0*/  IMAD.MOV.U32 R36, RZ, RZ, R33 ;  /* 0x000000ffff247224 */ /* 0x000fe400078e0021 */
[----:B------:R-:W-:Y:S02]  /*a6bd0*/  IMAD.MOV.U32 R53, RZ, RZ, R35 ;  /* 0x000000ffff357224 */ /* 0x000fe400078e0023 */
[----:B----4-:R-:W-:Y:S02]  /*a6be0*/  IMAD.MOV.U32 R7, RZ, RZ, R28 ;  /* 0x000000ffff077224 */ /* 0x010fe400078e001c */
[----:B------:R-:W-:Y:S02]  /*a6bf0*/  IMAD.MOV.U32 R28, RZ, RZ, R56 ;  /* 0x000000ffff1c7224 */ /* 0x000fe400078e0038 */
[----:B------:R-:W2:Y:S04]  /*a6c00*/  LDL.LU R56, [R1+0x9f4] ;  /* 0x0009f40001387983 */ /* 0x000ea80000300800 */
[----:B------:R1:W-:Y:S04]  /*a6c10*/  STL.64 [R1+0x610], R40 ;  /* 0x0006102801007387 */ /* 0x0003e80000100a00 */
[----:B------:R4:W-:Y:S01]  /*a6c20*/  STL.64 [R1+0x638], R42 ;  /* 0x0006382a01007387 */ /* 0x0009e20000100a00 */
[----:B------:R-:W-:Y:S01]  /*a6c30*/  IMAD.MOV.U32 R33, RZ, RZ, R28 ;  /* 0x000000ffff217224 */ /* 0x000fe200078e001c */
[----:B-1----:R-:W-:-:S02]  /*a6c40*/  IADD3 R40, P0, PT, R45, R13, RZ ;  /* 0x0000000d2d287210 */ /* 0x002fc40007f1e0ff */
[----:B----4-:R-:W-:-:S03]  /*a6c50*/  IADD3 R42, P3, PT, R45, R15, RZ ;  /* 0x0000000f2d2a7210 */ /* 0x010fc60007f7e0ff */
[C---:B------:R-:W-:Y:S02]  /*a6c60*/  IMAD.X R41, R11.reuse, 0x1, R16, P0 ;  /* 0x000000010b297824 */ /* 0x040fe400000e0610 */
[----:B------:R-:W-:Y:S02]  /*a6c70*/  IMAD.MOV.U32 R35, RZ, RZ, R7 ;  /* 0x000000ffff237224 */ /* 0x000fe400078e0007 */
[----:B------:R-:W-:Y:S02]  /*a6c80*/  IMAD.MOV.U32 R28, RZ, RZ, R57 ;  /* 0x000000ffff1c7224 */ /* 0x000fe400078e0039 */
[----:B------:R-:W-:Y:S02]  /*a6c90*/  IMAD.X R43, R11, 0x1, R18, P3 ;  /* 0x000000010b2b7824 */ /* 0x000fe400018e0612 */
[----:B------:R-:W-:Y:S02]  /*a6ca0*/  IMAD.MOV.U32 R7, RZ, RZ, R30 ;  /* 0x000000ffff077224 */ /* 0x000fe400078e001e */
[----:B------:R-:W-:-:S02]  /*a6cb0*/  IMAD.MOV.U32 R57, RZ, RZ, R49 ;  /* 0x000000ffff397224 */ /* 0x000fc400078e0031 */
[----:B------:R-:W-:Y:S01]  /*a6cc0*/  IMAD.MOV.U32 R30, RZ, RZ, R27 ;  /* 0x000000ffff1e7224 */ /* 0x000fe200078e001b */
[----:B------:R-:W4:Y:S04]  /*a6cd0*/  LDL.LU R49, [R1+0xbd4] ;  /* 0x000bd40001317983 */ /* 0x000f280000300800 */
[----:B------:R-:W2:Y:S04]  /*a6ce0*/  LDL.LU R27, [R1+0x510] ;  /* 0x00051000011b7983 */ /* 0x000ea80000300800 */
[----:B------:R-:W-:Y:S04]  /*a6cf0*/  STL.64 [R1+0x630], R40 ;  /* 0x0006302801007387 */ /* 0x000fe80000100a00 */
[----:B------:R1:W-:Y:S04]  /*a6d00*/  STL.64 [R1+0x658], R42 ;  /* 0x0006582a01007387 */ /* 0x0003e80000100a00 */
[----:B-1----:R-:W2:Y:S01]  /*a6d10*/  LDL.LU R42, [R1+0x38f8] ;  /* 0x0038f800012a7983 */ /* 0x002ea20000300800 */
[----:B------:R-:W-:-:S02]  /*a6d20*/  IMAD.MOV.U32 R43, RZ, RZ, R20 ;  /* 0x000000ffff2b7224 */ /* 0x000fc400078e0014 */
[----:B------:R-:W-:Y:S02]  /*a6d30*/  IMAD.MOV.U32 R20, RZ, RZ, R21 ;  /* 0x000000ffff147224 */ /* 0x000fe400078e0015 */
[----:B------:R-:W-:Y:S01]  /*a6d40*/  IMAD.MOV.U32 R21, RZ, RZ, R22 ;  /* 0x000000ffff157224 */ /* 0x000fe200078e0016 */
[----:B------:R-:W-:Y:S01]  /*a6d50*/  IADD3 R40, P0, PT, R45, R17, RZ ;  /* 0x000000112d287210 */ /* 0x000fe20007f1e0ff */
[----:B------:R-:W-:Y:S01]  /*a6d60*/  IMAD.MOV.U32 R22, RZ, RZ, R23 ;  /* 0x000000ffff167224 */ /* 0x000fe200078e0017 */
[----:B------:R-:W-:Y:S01]  /*a6d70*/  PRMT R10, R43, 0x4210, R39 ;  /* 0x000042102b0a7816 */ /* 0x000fe20000000027 */
        /* <DEDUP_REMOVED lines=10> */
[----:B------:R-:W-:Y:S02]  /*a6e20*/  IMAD.X R41, R11, 0x1, R19, P0 ;  /* 0x000000010b297824 */ /* 0x000fe400000e0613 */
[----:B------:R-:W-:Y:S02]  /*a6e30*/  IMAD.MOV.U32 R23, RZ, RZ, R52 ;  /* 0x000000ffff177224 */ /* 0x000fe400078e0034 */
[----:B------:R-:W-:Y:S02]  /*a6e40*/  IMAD.MOV.U32 R28, RZ, RZ, R25 ;  /* 0x000000ffff1c7224 */ /* 0x000fe400078e0019 */
[----:B------:R-:W-:Y:S02]  /*a6e50*/  IMAD.MOV.U32 R52, RZ, RZ, R53 ;  /* 0x000000ffff347224 */ /* 0x000fe400078e0035 */
[----:B------:R-:W-:-:S02]  /*a6e60*/  IMAD.MOV.U32 R53, RZ, RZ, R36 ;  /* 0x000000ffff357224 */ /* 0x000fc400078e0024 */
[----:B------:R-:W-:Y:S02]  /*a6e70*/  IMAD.MOV.U32 R36, RZ, RZ, R35 ;  /* 0x000000ffff247224 */ /* 0x000fe400078e0023 */
[----:B------:R-:W-:Y:S02]  /*a6e80*/  IMAD.MOV.U32 R35, RZ, RZ, R30 ;  /* 0x000000ffff237224 */ /* 0x000fe400078e001e */
[----:B------:R-:W-:Y:S02]  /*a6e90*/  IMAD.MOV.U32 R30, RZ, RZ, R28 ;  /* 0x000000ffff1e7224 */ /* 0x000fe400078e001c */
[----:B---3--:R-:W-:Y:S01]  /*a6ea0*/  IMAD.MOV.U32 R28, RZ, RZ, R55 ;  /* 0x000000ffff1c7224 */ /* 0x008fe200078e0037 */
[----:B--2---:R-:W-:-:S05]  /*a6eb0*/  IADD3 R60, P3, PT, R42, R12, RZ ;  /* 0x0000000c2a3c7210 */ /* 0x004fca0007f7e0ff */
[----:B------:R-:W-:Y:S04]  /*a6ec0*/  STL [R1+0x680], R60 ;  /* 0x0006803c01007387 */ /* 0x000fe80000100800 */
[----:B------:R-:W-:Y:S04]  /*a6ed0*/  STL.64 [R1+0x38e8], R38 ;  /* 0x0038e82601007387 */ /* 0x000fe80000100a00 */
[----:B------:R1:W-:Y:S04]  /*a6ee0*/  STL.64 [R1+0x650], R40 ;  /* 0x0006502801007387 */ /* 0x0003e80000100a00 */
[----:B-1----:R-:W2:Y:S04]  /*a6ef0*/  LDL.LU.64 R40, [R1+0x38f0] ;  /* 0x0038f00001287983 */ /* 0x002ea80000300a00 */
[----:B------:R-:W3:Y:S01]  /*a6f00*/  LDL.LU R55, [R1+0x608] ;  /* 0x0006080001377983 */ /* 0x000ee20000300800 */
[----:B------:R-:W-:Y:S01]  /*a6f10*/  SHF.R.S32.HI R25, RZ, 0x1f, R42 ;  /* 0x0000001fff197819 */ /* 0x000fe2000001142a */
[----:B------:R-:W-:Y:S01]  /*a6f20*/  IMAD.MOV.U32 R39, RZ, RZ, R61 ;  /* 0x000000ffff277224 */ /* 0x000fe200078e003d */
[----:B------:R-:W-:Y:S01]  /*a6f30*/  PRMT R9, R47, 0x4210, R38 ;  /* 0x000042102f097816 */ /* 0x000fe20000000026 */
[----:B------:R-:W-:-:S02]  /*a6f40*/  IMAD.MOV.U32 R45, RZ, RZ, R43 ;  /* 0x000000ffff2d7224 */ /* 0x000fc400078e002b */
[----:B------:R-:W-:Y:S02]  /*a6f50*/  IMAD.X R39, R25, 0x1, R14, P3 ;  /* 0x0000000119277824 */ /* 0x000fe400018e060e */
[----:B------:R-:W-:Y:S02]  /*a6f60*/  IMAD.MOV.U32 R47, RZ, RZ, R20 ;  /* 0x000000ffff2f7224 */ /* 0x000fe400078e0014 */
[----:B------:R-:W-:Y:S02]  /*a6f70*/  IMAD.MOV.U32 R43, RZ, RZ, R21 ;  /* 0x000000ffff2b7224 */ /* 0x000fe400078e0015 */
[----:B------:R-:W-:Y:S02]  /*a6f80*/  IMAD.MOV.U32 R20, RZ, RZ, R22 ;  /* 0x000000ffff147224 */ /* 0x000fe400078e0016 */
[----:B------:R-:W-:Y:S01]  /*a6f90*/  IMAD.MOV.U32 R38, RZ, RZ, R60 ;  /* 0x000000ffff267224 */ /* 0x000fe200078e003c */
[----:B------:R-:W-:Y:S01]  /*a6fa0*/  IADD3 R60, P0, PT, R42, R13, RZ ;  /* 0x0000000d2a3c7210 */ /* 0x000fe20007f1e0ff */
[----:B------:R-:W-:-:S02]  /*a6fb0*/  IMAD.MOV.U32 R21, RZ, RZ, R23 ;  /* 0x000000ffff157224 */ /* 0x000fc400078e0017 */
[----:B------:R-:W-:Y:S02]  /*a6fc0*/  IMAD.MOV.U32 R22, RZ, RZ, R52 ;  /* 0x000000ffff167224 */ /* 0x000fe400078e0034 */
[----:B------:R-:W-:Y:S02]  /*a6fd0*/  IMAD.MOV.U32 R23, RZ, RZ, R53 ;  /* 0x000000ffff177224 */ /* 0x000fe400078e0035 */
[----:B------:R-:W-:Y:S01]  /*a6fe0*/  IMAD.MOV.U32 R52, RZ, RZ, R36 ;  /* 0x000000ffff347224 */ /* 0x000fe200078e0024 */
[----:B------:R1:W-:Y:S01]  /*a6ff0*/  STL [R1+0x684], R39 ;  /* 0x0006842701007387 */ /* 0x0003e20000100800 */
[----:B------:R-:W-:Y:S02]  /*a7000*/  IMAD.MOV.U32 R53, RZ, RZ, R35 ;  /* 0x000000ffff357224 */ /* 0x000fe400078e0023 */
[----:B------:R-:W-:Y:S02]  /*a7010*/  IMAD.MOV.U32 R36, RZ, RZ, R30 ;  /* 0x000000ffff247224 */ /* 0x000fe400078e001e */
[----:B------:R-:W-:-:S02]  /*a7020*/  IMAD.MOV.U32 R35, RZ, RZ, R28 ;  /* 0x000000ffff237224 */ /* 0x000fc400078e001c */
[----:B------:R-:W-:Y:S02]  /*a7030*/  IMAD.MOV.U32 R30, RZ, RZ, R4 ;  /* 0x000000ffff1e7224 */ /* 0x000fe400078e0004 */
[----:B------:R-:W4:Y:S01]  /*a7040*/  LDL.LU R4, [R1+0x120] ;  /* 0x0001200001047983 */ /* 0x000f220000300800 */
[----:B------:R-:W-:Y:S01]  /*a7050*/  IMAD.X R61, R25, 0x1, R16, P0 ;  /* 0x00000001193d7824 */ /* 0x000fe200000e0610 */
[----:B------:R-:W-:-:S05]  /*a7060*/  IADD3 R38, P3, PT, R42, R15, RZ ;  /* 0x0000000f2a267210 */ /* 0x000fca0007f7e0ff */
[----:B-1----:R-:W-:Y:S01]  /*a7070*/  IMAD.X R39, R25, 0x1, R18, P3 ;  /* 0x0000000119277824 */ /* 0x002fe200018e0612 */
[----:B--2---:R-:W-:Y:S01]  /*a7080*/  PRMT R11, R47, 0x4210, R40 ;  /* 0x000042102f0b7816 */ /* 0x004fe20000000028 */
[----:B---3--:R-:W-:Y:S02]  /*a7090*/  IMAD.MOV.U32 R28, RZ, RZ, R55 ;  /* 0x000000ffff1c7224 */ /* 0x008fe400078e0037 */
[----:B------:R-:W2:Y:S04]  /*a70a0*/  LDL.LU R55, [R1+0xa24] ;  /* 0x000a240001377983 */ /* 0x000ea80000300800 */
[----:B------:R1:W-:Y:S02]  /*a70b0*/  STL.64 [R1+0x38c8], R40 ;  /* 0x0038c82801007387 */ /* 0x0003e40000100a00 */
[----:B-1----:R-:W-:Y:S01]  /*a70c0*/  IADD3 R40, P0, PT, R42, R17, RZ ;  /* 0x000000112a287210 */ /* 0x002fe20007f1e0ff */
        /* <DEDUP_REMOVED lines=9> */
[----:B------:R-:W-:Y:S01]  /*a7160*/  IMAD.MOV.U32 R42, RZ, RZ, R43 ;  /* 0x000000ffff2a7224 */ /* 0x000fe200078e002b */
[----:B------:R-:W-:Y:S01]  /*a7170*/  STL.64 [R1+0x678], R60 ;  /* 0x0006783c01007387 */ /* 0x000fe20000100a00 */
[----:B------:R-:W-:Y:S02]  /*a7180*/  IMAD.MOV.U32 R36, RZ, RZ, R35 ;  /* 0x000000ffff247224 */ /* 0x000fe400078e0023 */
[----:B------:R-:W-:Y:S01]  /*a7190*/  IMAD.MOV.U32 R43, RZ, RZ, R20 ;  /* 0x000000ffff2b7224 */ /* 0x000fe200078e0014 */
[----:B------:R1:W-:Y:S01]  /*a71a0*/  STL.64 [R1+0x6b0], R38 ;  /* 0x0006b02601007387 */ /* 0x0003e20000100a00 */
[----:B------:R-:W-:-:S02]  /*a71b0*/  IMAD.MOV.U32 R35, RZ, RZ, R30 ;  /* 0x000000ffff237224 */ /* 0x000fc400078e001e */
[----:B------:R-:W-:Y:S02]  /*a71c0*/  IMAD.MOV.U32 R20, RZ, RZ, R21 ;  /* 0x000000ffff147224 */ /* 0x000fe400078e0015 */
[----:B------:R-:W-:Y:S01]  /*a71d0*/  IMAD.MOV.U32 R30, RZ, RZ, R26 ;  /* 0x000000ffff1e7224 */ /* 0x000fe200078e001a */
[----:B------:R-:W-:Y:S01]  /*a71e0*/  SHF.R.S32.HI R26, RZ, 0x1f, R46 ;  /* 0x0000001fff1a7819 */ /* 0x000fe2000001142e */
[----:B------:R-:W-:Y:S02]  /*a71f0*/  IMAD.MOV.U32 R21, RZ, RZ, R22 ;  /* 0x000000ffff157224 */ /* 0x000fe400078e0016 */
[----:B------:R-:W-:Y:S02]  /*a7200*/  IMAD.MOV.U32 R22, RZ, RZ, R23 ;  /* 0x000000ffff167224 */ /* 0x000fe400078e0017 */
[----:B------:R-:W-:Y:S01]  /*a7210*/  IMAD.MOV.U32 R23, RZ, RZ, R52 ;  /* 0x000000ffff177224 */ /* 0x000fe200078e0034 */
[----:B-1----:R-:W-:Y:S01]  /*a7220*/  IADD3 R38, P3, PT, R46, R12, RZ ;  /* 0x0000000c2e267210 */ /* 0x002fe20007f7e0ff */
[----:B------:R-:W-:-:S02]  /*a7230*/  IMAD.MOV.U32 R52, RZ, RZ, R53 ;  /* 0x000000ffff347224 */ /* 0x000fc400078e0035 */
[----:B------:R-:W-:Y:S02]  /*a7240*/  IMAD.X R41, R25, 0x1, R19, P0 ;  /* 0x0000000119297824 */ /* 0x000fe400000e0613 */
[----:B------:R-:W-:Y:S02]  /*a7250*/  IMAD.MOV.U32 R53, RZ, RZ, R36 ;  /* 0x000000ffff357224 */ /* 0x000fe400078e0024 */
[----:B------:R-:W-:Y:S02]  /*a7260*/  IMAD.MOV.U32 R36, RZ, RZ, R35 ;  /* 0x000000ffff247224 */ /* 0x000fe400078e0023 */
[----:B------:R-:W-:Y:S02]  /*a7270*/  IMAD.MOV.U32 R35, RZ, RZ, R30 ;  /* 0x000000ffff237224 */ /* 0x000fe400078e001e */
[----:B------:R-:W-:Y:S02]  /*a7280*/  IMAD.X R39, R26, 0x1, R14, P3 ;  /* 0x000000011a277824 */ /* 0x000fe400018e060e */
[----:B------:R-:W-:-:S02]  /*a7290*/  IMAD.MOV.U32 R60, RZ, RZ, R42 ;  /* 0x000000ffff3c7224 */ /* 0x000fc400078e002a */
[----:B------:R-:W-:Y:S01]  /*a72a0*/  IMAD.MOV.U32 R61, RZ, RZ, R43 ;  /* 0x000000ffff3d7224 */ /* 0x000fe200078e002b */
[----:B------:R-:W-:Y:S01]  /*a72b0*/  STL.64 [R1+0x6a8], R40 ;  /* 0x0006a82801007387 */ /* 0x000fe20000100a00 */
[----:B------:R-:W-:Y:S02]  /*a72c0*/  IMAD.MOV.U32 R42, RZ, RZ, R20 ;  /* 0x000000ffff2a7224 */ /* 0x000fe400078e0014 */
[----:B------:R-:W-:Y:S01]  /*a72d0*/  IMAD.MOV.U32 R43, RZ, RZ, R21 ;  /* 0x000000ffff2b7224 */ /* 0x000fe200078e0015 */
[----:B------:R-:W3:Y:S01]  /*a72e0*/  LDL.LU R30, [R1+0x1a8] ;  /* 0x0001a800011e7983 */ /* 0x000ee20000300800 */
[----:B------:R-:W-:Y:S02]  /*a72f0*/  IMAD.MOV.U32 R20, RZ, RZ, R22 ;  /* 0x000000ffff147224 */ /* 0x000fe400078e0016 */
[----:B------:R-:W-:Y:S01]  /*a7300*/  IMAD.MOV.U32 R21, RZ, RZ, R23 ;  /* 0x000000ffff157224 */ /* 0x000fe200078e0017 */
[----:B------:R-:W-:Y:S01]  /*a7310*/  STL.64 [R1+0x6d8], R38 ;  /* 0x0006d82601007387 */ /* 0x000fe20000100a00 */
[----:B------:R-:W-:-:S02]  /*a7320*/  IMAD.MOV.U32 R22, RZ, RZ, R52 ;  /* 0x000000ffff167224 */ /* 0x000fc400078e0034 */
[----:B------:R-:W-:Y:S02]  /*a7330*/  IMAD.MOV.U32 R23, RZ, RZ, R53 ;  /* 0x000000ffff177224 */ /* 0x000fe400078e0035 */
[----:B------:R-:W-:Y:S02]  /*a7340*/  IMAD.MOV.U32 R52, RZ, RZ, R36 ;  /* 0x000000ffff347224 */ /* 0x000fe400078e0024 */
[----:B------:R-:W-:Y:S02]  /*a7350*/  IMAD.MOV.U32 R53, RZ, RZ, R35 ;  /* 0x000000ffff357224 */ /* 0x000fe400078e0023 */
[----:B------:R-:W-:Y:S01]  /*a7360*/  IMAD.MOV.U32 R36, RZ, RZ, R34 ;  /* 0x000000ffff247224 */ /* 0x000fe200078e0022 */
[----:B------:R-:W2:Y:S04]  /*a7370*/  LDL.LU R35, [R1+0x9a4] ;  /* 0x0009a40001237983 */ /* 0x000ea80000300800 */
[----:B------:R-:W3:Y:S04]  /*a7380*/  LDL.LU R34, [R1+0xf8] ;  /* 0x0000f80001227983 */ /* 0x000ee80000300800 */
[----:B------:R1:W-:Y:S02]  /*a7390*/  STSM.16.M88.4 [R0], R8 ;  /* 0x0000000800007844 */ /* 0x0003e40000000200 */
[----:B-1----:R-:W-:-:S02]  /*a73a0*/  IADD3 R10, P0, PT, R46, R13, RZ ;  /* 0x0000000d2e0a7210 */ /* 0x002fc40007f1e0ff */
[----:B------:R-:W-:Y:S02]  /*a73b0*/  PRMT R9, R60, 0x5410, R61 ;  /* 0x000054103c097816 */ /* 0x000fe4000000003d */
[----:B------:R-:W-:Y:S01]  /*a73c0*/  IADD3 R8, P3, PT, R46, R15, RZ ;  /* 0x0000000f2e087210 */ /* 0x000fe20007f7e0ff */
[----:B------:R-:W-:Y:S02]  /*a73d0*/  IMAD.X R11, R26, 0x1, R16, P0 ;  /* 0x000000011a0b7824 */ /* 0x000fe400000e0610 */
[----:B------:R1:W-:Y:S01]  /*a73e0*/  STL [R1+0x11ac], R9 ;  /* 0x0011ac0901007387 */ /* 0x0003e20000100800 */
[----:B------:R-:W-:Y:S01]  /*a73f0*/  IADD3 R38, P0, PT, R46, R17, RZ ;  /* 0x000000112e267210 */ /* 0x000fe20007f1e0ff */
[----:B------:R-:W-:Y:S02]  /*a7400*/  IMAD.MOV.U32 R46, RZ, RZ, R43 ;  /* 0x000000ffff2e7224 */ /* 0x000fe400078e002b */
[----:B------:R-:W-:Y:S01]  /*a7410*/  IMAD.MOV.U32 R43, RZ, RZ, R20 ;  /* 0x000000ffff2b7224 */ /* 0x000fe200078e0014 */
[----:B------:R0:W-:Y:S01]  /*a7420*/  STL.64 [R1+0x670], R10 ;  /* 0x0006700a01007387 */ /* 0x0001e20000100a00 */
[----:B------:R-:W-:-:S02]  /*a7430*/  IMAD.MOV.U32 R20, RZ, RZ, R21 ;  /* 0x000000ffff147224 */ /* 0x000fc400078e0015 */
[----:B-1----:R-:W-:Y:S01]  /*a7440*/  IMAD.X R9, R26, 0x1, R18, P3 ;  /* 0x000000011a097824 */ /* 0x002fe200018e0612 */
[----:B------:R-:W-:Y:S01]  /*a7450*/  IADD3 R40, P3, PT, R44, R12, RZ ;  /* 0x0000000c2c287210 */ /* 0x000fe20007f7e0ff */
[----:B------:R-:W-:Y:S02]  /*a7460*/  IMAD.MOV.U32 R21, RZ, RZ, R22 ;  /* 0x000000ffff157224 */ /* 0x000fe400078e0016 */
[----:B------:R-:W-:Y:S01]  /*a7470*/  IMAD.MOV.U32 R22, RZ, RZ, R52 ;  /* 0x000000ffff167224 */ /* 0x000fe200078e0034 */
[----:B------:R1:W-:Y:S01]  /*a7480*/  STL.64 [R1+0x6a0], R8 ;  /* 0x0006a00801007387 */ /* 0x0003e20000100a00 */
[----:B------:R-:W-:Y:S02]  /*a7490*/  IMAD.MOV.U32 R52, RZ, RZ, R53 ;  /* 0x000000ffff347224 */ /* 0x000fe400078e0035 */
[----:B------:R-:W-:Y:S01]  /*a74a0*/  IMAD.MOV.U32 R53, RZ, RZ, R36 ;  /* 0x000000ffff357224 */ /* 0x000fe200078e0024 */
[----:B0-----:R-:W-:Y:S01]  /*a74b0*/  PRMT R10, R42, 0x5410, R46 ;  /* 0x000054102a0a7816 */ /* 0x001fe2000000002e */
[----:B------:R-:W-:-:S02]  /*a74c0*/  IMAD.X R39, R26, 0x1, R19, P0 ;  /* 0x000000011a277824 */ /* 0x000fc400000e0613 */
[----:B------:R-:W-:Y:S01]  /*a74d0*/  IMAD.MOV.U32 R46, RZ, RZ, R20 ;  /* 0x000000ffff2e7224 */ /* 0x000fe200078e0014 */
[----:B-1----:R-:W-:Y:S01]  /*a74e0*/  SHF.R.S32.HI R8, RZ, 0x1f, R44 ;  /* 0x0000001fff087819 */ /* 0x002fe2000001142c */
[----:B------:R-:W-:Y:S02]  /*a74f0*/  IMAD.MOV.U32 R20, RZ, RZ, R22 ;  /* 0x000000ffff147224 */ /* 0x000fe400078e0016 */
[----:B------:R-:W-:Y:S02]  /*a7500*/  IMAD.MOV.U32 R42, RZ, RZ, R43 ;  /* 0x000000ffff2a7224 */ /* 0x000fe400078e002b */
[----:B------:R-:W-:Y:S02]  /*a7510*/  IMAD.X R41, R8, 0x1, R14, P3 ;  /* 0x0000000108297824 */ /* 0x000fe400018e060e */
[----:B------:R-:W-:Y:S02]  /*a7520*/  IMAD.MOV.U32 R22, RZ, RZ, R53 ;  /* 0x000000ffff167224 */ /* 0x000fe400078e0035 */
[----:B------:R-:W-:-:S02]  /*a7530*/  IMAD.MOV.U32 R43, RZ, RZ, R21 ;  /* 0x000000ffff2b7224 */ /* 0x000fc400078e0015 */
[----:B------:R-:W-:Y:S01]  /*a7540*/  IMAD.MOV.U32 R21, RZ, RZ, R52 ;  /* 0x000000ffff157224 */ /* 0x000fe200078e0034 */
[----:B------:R-:W-:Y:S01]  /*a7550*/  LOP3.LUT R48, R48, 0xffff, RZ, 0xc0, !PT ;  /* 0x0000ffff30307812 */ /* 0x000fe200078ec0ff */
[----:B------:R-:W-:Y:S01]  /*a7560*/  NOP ;  /* 0x0000000000007918 */ /* 0x000fe20000000000 */
[----:B--2---:R-:W-:Y:S02]  /*a7570*/  IMAD.MOV.U32 R36, RZ, RZ, R35 ;  /* 0x000000ffff247224 */ /* 0x004fe400078e0023 */
[----:B---3--:R-:W-:Y:S02]  /*a7580*/  IMAD.MOV.U32 R35, RZ, RZ, R34 ;  /* 0x000000ffff237224 */ /* 0x008fe400078e0022 */
[----:B------:R-:W-:Y:S02]  /*a7590*/  IMAD.MOV.U32 R34, RZ, RZ, R5 ;  /* 0x000000ffff227224 */ /* 0x000fe400078e0005 */
[----:B------:R-:W2:Y:S01]  /*a75a0*/  LDL.LU R5, [R1+0x138] ;  /* 0x0001380001057983 */ /* 0x000ea20000300800 */
[----:B------:R-:W-:-:S02]  /*a75b0*/  IMAD.MOV.U32 R53, RZ, RZ, R35 ;  /* 0x000000ffff357224 */ /* 0x000fc400078e0023 */
[----:B------:R-:W-:Y:S01]  /*a75c0*/  IMAD.MOV.U32 R35, RZ, RZ, R33 ;  /* 0x000000ffff237224 */ /* 0x000fe200078e0021 */
[----:B------:R0:W-:Y:S01]  /*a75d0*/  STL.64 [R1+0x698], R38 ;  /* 0x0006982601007387 */ /* 0x0001e20000100a00 */
[----:B------:R-:W-:Y:S02]  /*a75e0*/  IMAD.MOV.U32 R52, RZ, RZ, R36 ;  /* 0x000000ffff347224 */ /* 0x000fe400078e0024 */
[----:B------:R-:W-:Y:S01]  /*a75f0*/  IMAD.MOV.U32 R33, RZ, RZ, R7 ;  /* 0x000000ffff217224 */ /* 0x000fe200078e0007 */
[----:B------:R-:W3:Y:S01]  /*a7600*/  LDL.LU R61, [R1+0xd0] ;  /* 0x0000d000013d7983 */ /* 0x000ee20000300800 */
[----:B------:R-:W-:-:S03]  /*a7610*/  IMAD.MOV.U32 R36, RZ, RZ, R34 ;  /* 0x000000ffff247224 */ /* 0x000fc600078e0022 */
[----:B------:R1:W-:Y:S04]  /*a7620*/  STL.64 [R1+0x6d0], R40 ;  /* 0x0006d02801007387 */ /* 0x0003e80000100a00 */
[----:B------:R-:W2:Y:S04]  /*a7630*/  LDL.LU R7, [R1+0x114] ;  /* 0x0001140001077983 */ /* 0x000ea80000300800 */
[----:B------:R-:W2:Y:S01]  /*a7640*/  LDL.LU R34, [R1+0xf4] ;  /* 0x0000f40001227983 */ /* 0x000ea20000300800 */
[C---:B0-----:R-:W-:Y:S02]  /*a7650*/  IADD3 R38, P0, PT, R44.reuse, R13, RZ ;  /* 0x0000000d2c267210 */ /* 0x041fe40007f1e0ff */
[----:B-1----:R-:W-:-:S03]  /*a7660*/  IADD3 R40, P3, PT, R44, R15, RZ ;  /* 0x0000000f2c287210 */ /* 0x002fc60007f7e0ff */
[----:B------:R-:W-:Y:S01]  /*a7670*/  IMAD.X R39, R8, 0x1, R16, P0 ;  /* 0x0000000108277824 */ /* 0x000fe200000e0610 */
[----:B------:R-:W-:Y:S01]  /*a7680*/  PRMT R25, R42, 0x5410, R46 ;  /* 0x000054102a197816 */ /* 0x000fe2000000002e */
[----:B------:R-:W-:-:S03]  /*a7690*/  IMAD.X R41, R8, 0x1, R18, P3 ;  /* 0x0000000108297824 */ /* 0x000fc600018e0612 */
[----:B------:R0:W-:Y:S01]  /*a76a0*/  STL.64 [R1+0x6c8], R38 ;  /* 0x0006c82601007387 */ /* 0x0001e20000100a00 */
[----:B------:R-:W-:Y:S02]  /*a76b0*/  IMAD.MOV.U32 R42, RZ, RZ, R43 ;  /* 0x000000ffff2a7224 */ /* 0x000fe400078e002b */
[----:B------:R-:W-:Y:S01]  /*a76c0*/  IMAD.MOV.U32 R43, RZ, RZ, R21 ;  /* 0x000000ffff2b7224 */ /* 0x000fe200078e0015 */
[----:B------:R1:W-:Y:S01]  /*a76d0*/  STL.64 [R1+0x6f8], R40 ;  /* 0x0006f82801007387 */ /* 0x0003e20000100a00 */
[----:B------:R-:W-:Y:S02]  /*a76e0*/  IMAD.MOV.U32 R21, RZ, RZ, R52 ;  /* 0x000000ffff157224 */ /* 0x000fe400078e0034 */
[----:B------:R-:W-:Y:S01]  /*a76f0*/  IMAD.MOV.U32 R52, RZ, RZ, R36 ;  /* 0x000000ffff347224 */ /* 0x000fe200078e0024 */
[----:B0-----:R-:W-:Y:S01]  /*a7700*/  IADD3 R38, P0, PT, R44, R17, RZ ;  /* 0x000000112c267210 */ /* 0x001fe20007f1e0ff */
[----:B------:R-:W-:Y:S02]  /*a7710*/  IMAD.MOV.U32 R44, RZ, RZ, R20 ;  /* 0x000000ffff2c7224 */ /* 0x000fe400078e0014 */
[----:B------:R-:W-:-:S02]  /*a7720*/  IMAD.MOV.U32 R20, RZ, RZ, R22 ;  /* 0x000000ffff147224 */ /* 0x000fc400078e0016 */
[----:B------:R-:W-:Y:S02]  /*a7730*/  IMAD.MOV.U32 R22, RZ, RZ, R53 ;  /* 0x000000ffff167224 */ /* 0x000fe400078e0035 */
[----:B------:R-:W-:Y:S02]  /*a7740*/  IMAD.MOV.U32 R53, RZ, RZ, R35 ;  /* 0x000000ffff357224 */ /* 0x000fe400078e0023 */
[----:B------:R-:W-:Y:S02]  /*a7750*/  IMAD.MOV.U32 R36, RZ, RZ, R56 ;  /* 0x000000ffff247224 */ /* 0x000fe400078e0038 */
[----:B--2---:R-:W-:Y:S02]  /*a7760*/  IMAD.MOV.U32 R35, RZ, RZ, R34 ;  /* 0x000000ffff237224 */ /* 0x004fe400078e0022 */
[----:B------:R-:W2:Y:S04]  /*a7770*/  LDL.LU R34, [R1+0x10c] ;  /* 0x00010c0001227983 */ /* 0x000ea80000300800 */
[----:B------:R-:W3:Y:S01]  /*a7780*/  LDL.LU R56, [R1+0x9d4] ;  /* 0x0009d40001387983 */ /* 0x000ee20000300800 */
[----:B------:R-:W-:-:S02]  /*a7790*/  SHF.R.S32.HI R9, RZ, 0x1f, R45 ;  /* 0x0000001fff097819 */ /* 0x000fc4000001142d */
[----:B-1----:R-:W-:Y:S01]  /*a77a0*/  IADD3 R40, P3, PT, R45, R12, RZ ;  /* 0x0000000c2d287210 */ /* 0x002fe20007f7e0ff */
[----:B------:R-:W-:Y:S01]  /*a77b0*/  IMAD.X R39, R8, 0x1, R19, P0 ;  /* 0x0000000108277824 */ /* 0x000fe200000e0613 */
[----:B------:R-:W-:-:S03]  /*a77c0*/  PRMT R27, R27, 0x5410, R42 ;  /* 0x000054101b1b7816 */ /* 0x000fc6000000002a */
[----:B------:R-:W-:Y:S01]  /*a77d0*/  IMAD.X R41, R9, 0x1, R14, P3 ;  /* 0x0000000109297824 */ /* 0x000fe200018e060e */
[----:B------:R0:W-:Y:S01]  /*a77e0*/  STL.64 [R1+0x6f0], R38 ;  /* 0x0006f02601007387 */ /* 0x0001e20000100a00 */
[----:B------:R-:W-:Y:S02]  /*a77f0*/  IMAD.MOV.U32 R42, RZ, RZ, R43 ;  /* 0x000000ffff2a7224 */ /* 0x000fe400078e002b */
[----:B------:R-:W-:Y:S01]  /*a7800*/  IMAD.MOV.U32 R46, RZ, RZ, R44 ;  /* 0x000000ffff2e7224 */ /* 0x000fe200078e002c */
[----:B------:R1:W-:Y:S01]  /*a7810*/  STL.64 [R1+0x718], R40 ;  /* 0x0007182801007387 */ /* 0x0003e20000100a00 */
[----:B------:R-:W-:Y:S02]  /*a7820*/  IMAD.MOV.U32 R43, RZ, RZ, R22 ;  /* 0x000000ffff2b7224 */ /* 0x000fe400078e0016 */
[----:B------:R-:W-:Y:S02]  /*a7830*/  IMAD.MOV.U32 R44, RZ, RZ, R20 ;  /* 0x000000ffff2c7224 */ /* 0x000fe400078e0014 */
[----:B------:R-:W-:Y:S01]  /*a7840*/  IMAD.MOV.U32 R22, RZ, RZ, R53 ;  /* 0x000000ffff167224 */ /* 0x000fe200078e0035 */
[C---:B0-----:R-:W-:Y:S01]  /*a7850*/  IADD3 R38, P0, PT, R45.reuse, R13, RZ ;  /* 0x0000000d2d267210 */ /* 0x041fe20007f1e0ff */
[----:B------:R-:W-:Y:S01]  /*a7860*/  IMAD.MOV.U32 R20, RZ, RZ, R21 ;  /* 0x000000ffff147224 */ /* 0x000fe200078e0015 */
[----:B-1----:R-:W-:Y:S01]  /*a7870*/  IADD3 R40, P3, PT, R45, R15, RZ ;  /* 0x0000000f2d287210 */ /* 0x002fe20007f7e0ff */
[----:B------:R-:W-:-:S02]  /*a7880*/  IMAD.MOV.U32 R21, RZ, RZ, R52 ;  /* 0x000000ffff157224 */ /* 0x000fc400078e0034 */
[C---:B------:R-:W-:Y:S02]  /*a7890*/  IMAD.X R39, R9.reuse, 0x1, R16, P0 ;  /* 0x0000000109277824 */ /* 0x040fe400000e0610 */
[----:B------:R-:W-:Y:S02]  /*a78a0*/  IMAD.MOV.U32 R52, RZ, RZ, R36 ;  /* 0x000000ffff347224 */ /* 0x000fe400078e0024 */
[----:B------:R-:W4:Y:S01]  /*a78b0*/  LDL.LU R36, [R1+0x104] ;  /* 0x0001040001247983 */ /* 0x000f220000300800 */
[----:B------:R-:W-:Y:S01]  /*a78c0*/  IMAD.X R41, R9, 0x1, R18, P3 ;  /* 0x0000000109297824 */ /* 0x000fe200018e0612 */
[----:B------:R-:W-:Y:S01]  /*a78d0*/  PRMT R28, R28, 0x5410, R46 ;  /* 0x000054101c1c7816 */ /* 0x000fe2000000002e */
[----:B------:R-:W-:Y:S02]  /*a78e0*/  IMAD.MOV.U32 R46, RZ, RZ, R42 ;  /* 0x000000ffff2e7224 */ /* 0x000fe400078e002a */
[----:B------:R-:W-:Y:S02]  /*a78f0*/  IMAD.MOV.U32 R42, RZ, RZ, R21 ;  /* 0x000000ffff2a7224 */ /* 0x000fe400078e0015 */
[----:B------:R-:W-:-:S02]  /*a7900*/  IMAD.MOV.U32 R21, RZ, RZ, R54 ;  /* 0x000000ffff157224 */ /* 0x000fc400078e0036 */
[----:B--2---:R-:W-:Y:S02]  /*a7910*/  IMAD.MOV.U32 R53, RZ, RZ, R34 ;  /* 0x000000ffff357224 */ /* 0x004fe400078e0022 */
[----:B---3--:R-:W-:Y:S02]  /*a7920*/  IMAD.MOV.U32 R34, RZ, RZ, R56 ;  /* 0x000000ffff227224 */ /* 0x008fe400078e0038 */
[----:B------:R-:W-:Y:S02]  /*a7930*/  IMAD.MOV.U32 R56, RZ, RZ, R57 ;  /* 0x000000ffff387224 */ /* 0x000fe400078e0039 */
[----:B------:R-:W-:Y:S02]  /*a7940*/  IMAD.MOV.U32 R57, RZ, RZ, R59 ;  /* 0x000000ffff397224 */ /* 0x000fe400078e003b */
[----:B------:R-:W2:Y:S04]  /*a7950*/  LDL.LU R59, [R1+0xa20] ;  /* 0x000a2000013b7983 */ /* 0x000ea80000300800 */
[----:B------:R-:W3:Y:S04]  /*a7960*/  LDL.LU R11, [R1+0xcc] ;  /* 0x0000cc00010b7983 */ /* 0x000ee80000300800 */
[----:B------:R0:W-:Y:S04]  /*a7970*/  STL.64 [R1+0x710], R38 ;  /* 0x0007102601007387 */ /* 0x0001e80000100a00 */
[----:B------:R1:W-:Y:S01]  /*a7980*/  STL.64 [R1+0x738], R40 ;  /* 0x0007382801007387 */ /* 0x0003e20000100a00 */
[----:B0-----:R-:W-:Y:S01]  /*a7990*/  IADD3 R38, P0, PT, R45, R17, RZ ;  /* 0x000000112d267210 */ /* 0x001fe20007f1e0ff */
[----:B------:R-:W-:-:S02]  /*a79a0*/  IMAD.MOV.U32 R45, RZ, RZ, R44 ;  /* 0x000000ffff2d7224 */ /* 0x000fc400078e002c */
[----:B------:R-:W-:Y:S02]  /*a79b0*/  IMAD.MOV.U32 R44, RZ, RZ, R23 ;  /* 0x000000ffff2c7224 */ /* 0x000fe400078e0017 */
[----:B------:R-:W2:Y:S04]  /*a79c0*/  LDL.LU R23, [R1+0x108] ;  /* 0x0001080001177983 */ /* 0x000ea80000300800 */
[----:B------:R-:W3:Y:S01]  /*a79d0*/  LDL.LU R54, [R1+0x90c] ;  /* 0x00090c0001367983 */ /* 0x000ee20000300800 */
[----:B------:R-:W-:Y:S02]  /*a79e0*/  SHF.R.S32.HI R8, RZ, 0x1f, R47 ;  /* 0x0000001fff087819 */ /* 0x000fe4000001142f */
[----:B-1----:R-:W-:Y:S01]  /*a79f0*/  IADD3 R40, P3, PT, R47, R12, RZ ;  /* 0x0000000c2f287210 */ /* 0x002fe20007f7e0ff */
[----:B------:R-:W-:Y:S01]  /*a7a00*/  IMAD.X R39, R9, 0x1, R19, P0 ;  /* 0x0000000109277824 */ /* 0x000fe200000e0613 */
[----:B------:R-:W-:-:S03]  /*a7a10*/  PRMT R29, R29, 0x5410, R46 ;  /* 0x000054101d1d7816 */ /* 0x000fc6000000002e */
[----:B------:R-:W-:Y:S02]  /*a7a20*/  IMAD.X R41, R8, 0x1, R14, P3 ;  /* 0x0000000108297824 */ /* 0x000fe400018e060e */
[----:B------:R-:W-:Y:S01]  /*a7a30*/  STL.64 [R1+0x38d0], R28 ;  /* 0x0038d01c01007387 */ /* 0x000fe20000100a00 */
[----:B------:R-:W-:Y:S02]  /*a7a40*/  IMAD.MOV.U32 R60, RZ, RZ, R45 ;  /* 0x000000ffff3c7224 */ /* 0x000fe400078e002d */
[----:B------:R-:W-:Y:S01]  /*a7a50*/  IMAD.MOV.U32 R46, RZ, RZ, R42 ;  /* 0x000000ffff2e7224 */ /* 0x000fe200078e002a */
[----:B------:R0:W-:Y:S01]  /*a7a60*/  STL.64 [R1+0x730], R38 ;  /* 0x0007302601007387 */ /* 0x0001e20000100a00 */
[----:B------:R-:W-:-:S03]  /*a7a70*/  IMAD.MOV.U32 R45, RZ, RZ, R44 ;  /* 0x000000ffff2d7224 */ /* 0x000fc600078e002c */
[----:B------:R-:W-:Y:S01]  /*a7a80*/  STL.64 [R1+0x758], R40 ;  /* 0x0007582801007387 */ /* 0x000fe20000100a00 */
[----:B--2---:R-:W-:Y:S02]  /*a7a90*/  IMAD.MOV.U32 R42, RZ, RZ, R23 ;  /* 0x000000ffff2a7224 */ /* 0x004fe400078e0017 */
[----:B------:R-:W-:Y:S02]  /*a7aa0*/  IMAD.MOV.U32 R23, RZ, RZ, R50 ;  /* 0x000000ffff177224 */ /* 0x000fe400078e0032 */
[----:B---3--:R-:W-:Y:S02]  /*a7ab0*/  IMAD.MOV.U32 R44, RZ, RZ, R54 ;  /* 0x000000ffff2c7224 */ /* 0x008fe400078e0036 */
[----:B------:R-:W2:Y:S04]  /*a7ac0*/  LDL.LU R54, [R1+0x934] ;  /* 0x0009340001367983 */ /* 0x000ea80000300800 */
[----:B------:R-:W3:Y:S01]  /*a7ad0*/  LDL.LU R50, [R1+0x12c] ;  /* 0x00012c0001327983 */ /* 0x000ee20000300800 */
[----:B0-----:R-:W-:-:S02]  /*a7ae0*/  IADD3 R38, P0, PT, R47, R13, RZ ;  /* 0x0000000d2f267210 */ /* 0x001fc40007f1e0ff */
[----:B------:R-:W-:-:S03]  /*a7af0*/  IADD3 R28, P3, PT, R47, R15, RZ ;  /* 0x0000000f2f1c7210 */ /* 0x000fc60007f7e0ff */
[C---:B------:R-:W-:Y:S02]  /*a7b00*/  IMAD.X R39, R8.reuse, 0x1, R16, P0 ;  /* 0x0000000108277824 */ /* 0x040fe400000e0610 */
[----:B------:R-:W-:Y:S01]  /*a7b10*/  IMAD.X R29, R8, 0x1, R18, P3 ;  /* 0x00000001081d7824 */ /* 0x000fe200018e0612 */
[----:B------:R-:W-:Y:S01]  /*a7b20*/  PRMT R30, R30, 0x5410, R60 ;  /* 0x000054101e1e7816 */ /* 0x000fe2000000003c */
[----:B------:R-:W-:Y:S01]  /*a7b30*/  IMAD.MOV.U32 R60, RZ, RZ, R46 ;  /* 0x000000ffff3c7224 */ /* 0x000fe200078e002e */
[----:B------:R0:W-:Y:S01]  /*a7b40*/  STL.64 [R1+0x750], R38 ;  /* 0x0007502601007387 */ /* 0x0001e20000100a00 */
[----:B------:R-:W-:Y:S01]  /*a7b50*/  SHF.R.S32.HI R9, RZ, 0x1f, R61 ;  /* 0x0000001fff097819 */ /* 0x000fe2000001143d */
[----:B------:R-:W-:Y:S02]  /*a7b60*/  IMAD.MOV.U32 R46, RZ, RZ, R42 ;  /* 0x000000ffff2e7224 */ /* 0x000fe400078e002a */
[----:B------:R1:W-:Y:S01]  /*a7b70*/  STL.64 [R1+0x788], R28 ;  /* 0x0007881c01007387 */ /* 0x0003e20000100a00 */
[----:B------:R-:W-:Y:S01]  /*a7b80*/  PRMT R31, R31, 0x5410, R60 ;  /* 0x000054101f1f7816 */ /* 0x000fe2000000003c */
[----:B------:R-:W-:Y:S01]  /*a7b90*/  IMAD.MOV.U32 R42, RZ, RZ, R23 ;  /* 0x000000ffff2a7224 */ /* 0x000fe200078e0017 */
[----:B0-----:R-:W-:Y:S01]  /*a7ba0*/  IADD3 R38, P0, PT, R47, R17, RZ ;  /* 0x000000112f267210 */ /* 0x001fe20007f1e0ff */
[----:B------:R-:W-:Y:S01]  /*a7bb0*/  IMAD.MOV.U32 R47, RZ, RZ, R45 ;  /* 0x000000ffff2f7224 */ /* 0x000fe200078e002d */
[----:B-1----:R-:W-:Y:S01]  /*a7bc0*/  IADD3 R28, P3, PT, R61, R12, RZ ;  /* 0x0000000c3d1c7210 */ /* 0x002fe20007f7e0ff */
[----:B------:R-:W-:-:S02]  /*a7bd0*/  IMAD.MOV.U32 R45, RZ, RZ, R44 ;  /* 0x000000ffff2d7224 */ /* 0x000fc400078e002c */
[----:B------:R-:W-:Y:S02]  /*a7be0*/  IMAD.X R39, R8, 0x1, R19, P0 ;  /* 0x0000000108277824 */ /* 0x000fe400000e0613 */
[----:B------:R-:W-:Y:S02]  /*a7bf0*/  IMAD.MOV.U32 R60, RZ, RZ, R47 ;  /* 0x000000ffff3c7224 */ /* 0x000fe400078e002f */
[----:B------:R-:W-:Y:S02]  /*a7c00*/  IMAD.X R29, R9, 0x1, R14, P3 ;  /* 0x00000001091d7824 */ /* 0x000fe400018e060e */
[----:B------:R-:W-:Y:S02]  /*a7c10*/  IMAD.MOV.U32 R47, RZ, RZ, R46 ;  /* 0x000000ffff2f7224 */ /* 0x000fe400078e002e */
[----:B------:R-:W-:Y:S02]  /*a7c20*/  IMAD.MOV.U32 R46, RZ, RZ, R45 ;  /* 0x000000ffff2e7224 */ /* 0x000fe400078e002d */
[----:B------:R-:W-:-:S02]  /*a7c30*/  IMAD.MOV.U32 R45, RZ, RZ, R42 ;  /* 0x000000ffff2d7224 */ /* 0x000fc400078e002a */
[----:B--2---:R-:W-:Y:S02]  /*a7c40*/  IMAD.MOV.U32 R44, RZ, RZ, R54 ;  /* 0x000000ffff2c7224 */ /* 0x004fe400078e0036 */
[----:B------:R-:W2:Y:S01]  /*a7c50*/  LDL.LU R54, [R1+0x110] ;  /* 0x0001100001367983 */ /* 0x000ea20000300800 */
[----:B---3--:R-:W-:-:S03]  /*a7c60*/  IMAD.MOV.U32 R23, RZ, RZ, R50 ;  /* 0x000000ffff177224 */ /* 0x008fc600078e0032 */
[----:B------:R-:W3:Y:S01]  /*a7c70*/  LDL.LU R50, [R1+0x143c] ;  /* 0x00143c0001327983 */ /* 0x000ee20000300800 */
[----:B------:R-:W-:-:S03]  /*a7c80*/  IMAD.MOV.U32 R42, RZ, RZ, R44 ;  /* 0x000000ffff2a7224 */ /* 0x000fc600078e002c */
[----:B------:R0:W-:Y:S01]  /*a7c90*/  STL.64 [R1+0x3870], R30 ;  /* 0x0038701e01007387 */ /* 0x0001e20000100a00 */
[----:B------:R-:W-:Y:S02]  /*a7ca0*/  IMAD.MOV.U32 R44, RZ, RZ, R43 ;  /* 0x000000ffff2c7224 */ /* 0x000fe400078e002b */
[----:B------:R-:W-:Y:S02]  /*a7cb0*/  IMAD.MOV.U32 R43, RZ, RZ, R20 ;  /* 0x000000ffff2b7224 */ /* 0x000fe400078e0014 */
[----:B------:R-:W-:Y:S01]  /*a7cc0*/  IMAD.MOV.U32 R20, RZ, RZ, R32 ;  /* 0x000000ffff147224 */ /* 0x000fe200078e0020 */
[----:B0-----:R-:W2:Y:S04]  /*a7cd0*/  LDL.LU R31, [R1+0xc8] ;  /* 0x0000c800011f7983 */ /* 0x001ea80000300800 */
[----:B------:R0:W-:Y:S04]  /*a7ce0*/  STL.64 [R1+0x780], R38 ;  /* 0x0007802601007387 */ /* 0x0001e80000100a00 */
[----:B------:R1:W-:Y:S04]  /*a7cf0*/  STL.64 [R1+0x7a8], R28 ;  /* 0x0007a81c01007387 */ /* 0x0003e80000100a00 */
[----:B------:R-:W2:Y:S04]  /*a7d00*/  LDL.LU R41, [R1+0x5c] ;  /* 0x00005c0001297983 */ /* 0x000ea80000300800 */
[----:B------:R-:W2:Y:S01]  /*a7d10*/  LDL.LU R32, [R1+0x74] ;  /* 0x0000740001207983 */ /* 0x000ea20000300800 */
[----:B0-----:R-:W-:-:S05]  /*a7d20*/  IADD3 R38, P0, PT, R61, R13, RZ ;  /* 0x0000000d3d267210 */ /* 0x001fca0007f1e0ff */
[----:B------:R-:W-:Y:S01]  /*a7d30*/  IMAD.X R39, R9, 0x1, R16, P0 ;  /* 0x0000000109277824 */ /* 0x000fe200000e0610 */
[----:B-1----:R-:W-:-:S05]  /*a7d40*/  IADD3 R28, P3, PT, R61, R15, RZ ;  /* 0x0000000f3d1c7210 */ /* 0x002fca0007f7e0ff */
[----:B------:R-:W-:Y:S01]  /*a7d50*/  IMAD.X R29, R9, 0x1, R18, P3 ;  /* 0x00000001091d7824 */ /* 0x000fe200018e0612 */
[----:B--2---:R-:W-:Y:S02]  /*a7d60*/  PRMT R32, R32, 0x5410, R41 ;  /* 0x0000541020207816 */ /* 0x004fe40000000029 */
[----:B------:R-:W2:Y:S04]  /*a7d70*/  LDL.LU R41, [R1+0xec] ;  /* 0x0000ec0001297983 */ /* 0x000ea80000300800 */
[----:B------:R0:W-:Y:S04]  /*a7d80*/  STL.64 [R1+0x7a0], R38 ;  /* 0x0007a02601007387 */ /* 0x0001e80000100a00 */
[----:B------:R1:W-:Y:S04]  /*a7d90*/  STL.64 [R1+0x7c8], R28 ;  /* 0x0007c81c01007387 */ /* 0x0003e80000100a00 */
[----:B------:R-:W2:Y:S01]  /*a7da0*/  LDL.LU R40, [R1+0x20] ;  /* 0x0000200001287983 */ /* 0x000ea20000300800 */
[----:B0-----:R-:W-:Y:S01]  /*a7db0*/  IADD3 R38, P0, PT, R61, R17, RZ ;  /* 0x000000113d267210 */ /* 0x001fe20007f1e0ff */
        /* <DEDUP_REMOVED lines=8> */
[----:B------:R-:W2:Y:S01]  /*a7e40*/  LDL.LU R33, [R1+0x24] ;  /* 0x0000240001217983 */ /* 0x000ea20000300800 */
[----:B------:R-:W-:Y:S02]  /*a7e50*/  SHF.R.S32.HI R8, RZ, 0x1f, R11 ;  /* 0x0000001fff087819 */ /* 0x000fe4000001140b */
[----:B-1----:R-:W-:Y:S01]  /*a7e60*/  IADD3 R28, P3, PT, R11, R12, RZ ;  /* 0x0000000c0b1c7210 */ /* 0x002fe20007f7e0ff */
[----:B------:R-:W-:-:S04]  /*a7e70*/  IMAD.X R39, R9, 0x1, R19, P0 ;  /* 0x0000000109277824 */ /* 0x000fc800000e0613 */
[----:B------:R-:W-:Y:S01]  /*a7e80*/  IMAD.X R29, R8, 0x1, R14, P3 ;  /* 0x00000001081d7824 */ /* 0x000fe200018e060e */
[----:B--2---:R-:W-:Y:S01]  /*a7e90*/  PRMT R33, R33, 0x5410, R40 ;  /* 0x0000541021217816 */ /* 0x004fe20000000028 */
[----:B------:R-:W-:Y:S02]  /*a7ea0*/  IMAD.MOV.U32 R40, RZ, RZ, R61 ;  /* 0x000000ffff287224 */ /* 0x000fe400078e003d */
[----:B------:R-:W-:Y:S02]  /*a7eb0*/  IMAD.MOV.U32 R61, RZ, RZ, R46 ;  /* 0x000000ffff3d7224 */ /* 0x000fe400078e002e */
[----:B------:R-:W-:Y:S01]  /*a7ec0*/  IMAD.MOV.U32 R46, RZ, RZ, R45 ;  /* 0x000000ffff2e7224 */ /* 0x000fe200078e002d */
[----:B------:R-:W-:Y:S01]  /*a7ed0*/  STL.64 [R1+0x3860], R32 ;  /* 0x0038602001007387 */ /* 0x000fe20000100a00 */
[----:B------:R-:W-:Y:S02]  /*a7ee0*/  IMAD.MOV.U32 R45, RZ, RZ, R42 ;  /* 0x000000ffff2d7224 */ /* 0x000fe400078e002a */
[----:B------:R-:W-:Y:S01]  /*a7ef0*/  IMAD.MOV.U32 R42, RZ, RZ, R44 ;  /* 0x000000ffff2a7224 */ /* 0x000fe200078e002c */
[----:B------:R-:W-:Y:S01]  /*a7f00*/  STL [R1+0x3878], R33 ;  /* 0x0038782101007387 */ /* 0x000fe20000100800 */
[----:B------:R-:W-:-:S02]  /*a7f10*/  IMAD.MOV.U32 R44, RZ, RZ, R43 ;  /* 0x000000ffff2c7224 */ /* 0x000fc400078e002b */
[----:B------:R-:W-:Y:S01]  /*a7f20*/  IMAD.MOV.U32 R43, RZ, RZ, R20 ;  /* 0x000000ffff2b7224 */ /* 0x000fe200078e0014 */
[----:B------:R-:W-:Y:S01]  /*a7f30*/  STL [R1+0x387c], R33 ;  /* 0x00387c2101007387 */ /* 0x000fe20000100800 */
[----:B------:R-:W-:-:S03]  /*a7f40*/  IMAD.MOV.U32 R20, RZ, RZ, R52 ;  /* 0x000000ffff147224 */ /* 0x000fc600078e0034 */
[----:B------:R0:W-:Y:S01]  /*a7f50*/  STL.64 [R1+0x7c0], R38 ;  /* 0x0007c02601007387 */ /* 0x0001e20000100a00 */
[----:B------:R-:W-:Y:S02]  /*a7f60*/  IMAD.MOV.U32 R52, RZ, RZ, R35 ;  /* 0x000000ffff347224 */ /* 0x000fe400078e0023 */
[----:B------:R-:W-:Y:S01]  /*a7f70*/  IMAD.MOV.U32 R35, RZ, RZ, R34 ;  /* 0x000000ffff237224 */ /* 0x000fe200078e0022 */
[----:B0-----:R-:W2:Y:S04]  /*a7f80*/  LDL.LU.64 R38, [R1+0x38e8] ;  /* 0x0038e80001267983 */ /* 0x001ea80000300a00 */
[----:B------:R0:W-:Y:S04]  /*a7f90*/  STL.64 [R1+0x7e8], R28 ;  /* 0x0007e81c01007387 */ /* 0x0001e80000100a00 */
[----:B------:R-:W2:Y:S04]  /*a7fa0*/  LDL.LU R26, [R1+0x1c] ;  /* 0x00001c00011a7983 */ /* 0x000ea80000300800 */
[----:B------:R-:W2:Y:S01]  /*a7fb0*/  LDL.LU R34, [R1+0x30] ;  /* 0x0000300001227983 */ /* 0x000ea20000300800 */
[----:B------:R-:W-:-:S05]  /*a7fc0*/  IADD3 R32, P0, PT, R11, R13, RZ ;  /* 0x0000000d0b207210 */ /* 0x000fca0007f1e0ff */
[----:B------:R-:W-:Y:S01]  /*a7fd0*/  IMAD.X R33, R8, 0x1, R16, P0 ;  /* 0x0000000108217824 */ /* 0x000fe200000e0610 */
[----:B0-----:R-:W-:-:S04]  /*a7fe0*/  IADD3 R28, P3, PT, R11, R15, RZ ;  /* 0x0000000f0b1c7210 */ /* 0x001fc80007f7e0ff */
[----:B------:R0:W-:Y:S01]  /*a7ff0*/  STL.64 [R1+0x7e0], R32 ;  /* 0x0007e02001007387 */ /* 0x0001e20000100a00 */
[----:B------:R-:W-:Y:S01]  /*a8000*/  IMAD.X R29, R8, 0x1, R18, P3 ;  /* 0x00000001081d7824 */ /* 0x000fe200018e0612 */
[----:B------:R-:W-:Y:S02]  /*a8010*/  PRMT R48, R48, 0x3340, R1 ;  /* 0x0000334030307816 */ /* 0x000fe40000000001 */
[----:B------:R-:W-:Y:S02]  /*a8020*/  SHF.R.S32.HI R9, RZ, 0x1f, R31 ;  /* 0x0000001fff097819 */ /* 0x000fe4000001141f */
[----:B0-----:R-:W-:Y:S01]  /*a8030*/  IADD3 R32, P0, PT, R11, R17, RZ ;  /* 0x000000110b207210 */ /* 0x001fe20007f1e0ff */
[----:B------:R-:W-:Y:S02]  /*a8040*/  IMAD.MOV.U32 R11, RZ, RZ, R40 ;  /* 0x000000ffff0b7224 */ /* 0x000fe400078e0028 */
[----:B------:R-:W-:Y:S02]  /*a8050*/  IMAD.MOV.U32 R40, RZ, RZ, R61 ;  /* 0x000000ffff287224 */ /* 0x000fe400078e003d */
[----:B------:R-:W-:-:S02]  /*a8060*/  IMAD.MOV.U32 R61, RZ, RZ, R45 ;  /* 0x000000ffff3d7224 */ /* 0x000fc400078e002d */
[----:B------:R-:W-:Y:S02]  /*a8070*/  IMAD.MOV.U32 R45, RZ, RZ, R44 ;  /* 0x000000ffff2d7224 */ /* 0x000fe400078e002c */
[----:B------:R-:W-:Y:S01]  /*a8080*/  IMAD.MOV.U32 R44, RZ, RZ, R43 ;  /* 0x000000ffff2c7224 */ /* 0x000fe200078e002b */
[----:B------:R0:W-:Y:S01]  /*a8090*/  STL.64 [R1+0x808], R28 ;  /* 0x0008081c01007387 */ /* 0x0001e20000100a00 */
[----:B------:R-:W-:Y:S02]  /*a80a0*/  IMAD.MOV.U32 R43, RZ, RZ, R20 ;  /* 0x000000ffff2b7224 */ /* 0x000fe400078e0014 */
[----:B------:R-:W-:Y:S02]  /*a80b0*/  IMAD.MOV.U32 R20, RZ, RZ, R52 ;  /* 0x000000ffff147224 */ /* 0x000fe400078e0034 */
[----:B------:R-:W-:Y:S01]  /*a80c0*/  IMAD.MOV.U32 R52, RZ, RZ, R35 ;  /* 0x000000ffff347224 */ /* 0x000fe200078e0023 */
[----:B------:R-:W-:Y:S01]  /*a80d0*/  PRMT R35, R58, 0x5410, R48 ;  /* 0x000054103a237816 */ /* 0x000fe20000000030 */
[----:B------:R-:W-:Y:S01]  /*a80e0*/  IMAD.X R33, R8, 0x1, R19, P0 ;  /* 0x0000000108217824 */ /* 0x000fe200000e0613 */
[----:B------:R-:W3:Y:S01]  /*a80f0*/  LDL.LU R48, [R1+0x38e4] ;  /* 0x0038e40001307983 */ /* 0x000ee20000300800 */
[----:B0-----:R-:W-:-:S03]  /*a8100*/  IADD3 R28, P3, PT, R31, R12, RZ ;  /* 0x0000000c1f1c7210 */ /* 0x001fc60007f7e0ff */
[----:B------:R-:W3:Y:S02]  /*a8110*/  LDL.LU R58, [R1+0x38e0] ;  /* 0x0038e000013a7983 */ /* 0x000ee40000300800 */
[----:B------:R-:W-:Y:S01]  /*a8120*/  IMAD.X R29, R9, 0x1, R14, P3 ;  /* 0x00000001091d7824 */ /* 0x000fe200018e060e */
[----:B--2---:R-:W-:Y:S01]  /*a8130*/  PRMT R34, R34, 0x5410, R26 ;  /* 0x0000541022227816 */ /* 0x004fe2000000001a */
[----:B------:R-:W-:-:S04]  /*a8140*/  IMAD.MOV.U32 R26, RZ, RZ, R40 ;  /* 0x000000ffff1a7224 */ /* 0x000fc800078e0028 */
[----:B------:R-:W-:Y:S01]  /*a8150*/  STL.64 [R1+0x3890], R34 ;  /* 0x0038902201007387 */ /* 0x000fe20000100a00 */
[----:B------:R-:W-:-:S03]  /*a8160*/  IMAD.MOV.U32 R40, RZ, RZ, R20 ;  /* 0x000000ffff287224 */ /* 0x000fc600078e0014 */
[----:B------:R0:W-:Y:S01]  /*a8170*/  STL.64 [R1+0x800], R32 ;  /* 0x0008002001007387 */ /* 0x0001e20000100a00 */
[----:B------:R-:W-:-:S03]  /*a8180*/  IMAD.MOV.U32 R20, RZ, RZ, R59 ;  /* 0x000000ffff147224 */ /* 0x000fc600078e003b */
[----:B------:R1:W-:Y:S04]  /*a8190*/  STL.64 [R1+0x828], R28 ;  /* 0x0008281c01007387 */ /* 0x0003e80000100a00 */
[----:B------:R-:W2:Y:S01]  /*a81a0*/  LDL.LU R59, [R1+0xb48] ;  /* 0x000b4800013b7983 */ /* 0x000ea20000300800 */
[----:B0-----:R-:W-:Y:S02]  /*a81b0*/  IMAD.MOV.U32 R32, RZ, RZ, R11 ;  /* 0x000000ffff207224 */ /* 0x001fe400078e000b */
[----:B------:R-:W-:Y:S02]  /*a81c0*/  IMAD.MOV.U32 R11, RZ, RZ, R61 ;  /* 0x000000ffff0b7224 */ /* 0x000fe400078e003d */
[----:B----4-:R-:W-:Y:S01]  /*a81d0*/  IMAD.MOV.U32 R61, RZ, RZ, R36 ;  /* 0x000000ffff3d7224 */ /* 0x010fe200078e0024 */
[----:B------:R-:W-:-:S02]  /*a81e0*/  PRMT R36, R24, 0x5410, R2 ;  /* 0x0000541018247816 */ /* 0x000fc40000000002 */
[----:B------:R-:W4:Y:S04]  /*a81f0*/  LDL.LU R2, [R1+0x38dc] ;  /* 0x0038dc0001027983 */ /* 0x000f280000300800 */
[----:B------:R-:W2:Y:S01]  /*a8200*/  LDL.LU R24, [R1+0x38d8] ;  /* 0x0038d80001187983 */ /* 0x000ea20000300800 */
[C---:B------:R-:W-:Y:S02]  /*a8210*/  IADD3 R34, P0, PT, R31.reuse, R13, RZ ;  /* 0x0000000d1f227210 */ /* 0x040fe40007f1e0ff */
[----:B-1----:R-:W-:-:S03]  /*a8220*/  IADD3 R28, P3, PT, R31, R15, RZ ;  /* 0x0000000f1f1c7210 */ /* 0x002fc60007f7e0ff */
[----:B------:R-:W-:Y:S01]  /*a8230*/  IMAD.X R35, R9, 0x1, R16, P0 ;  /* 0x0000000109237824 */ /* 0x000fe200000e0610 */
[----:B------:R-:W-:Y:S01]  /*a8240*/  IADD3 R30, P0, PT, R31, R17, RZ ;  /* 0x000000111f1e7210 */ /* 0x000fe20007f1e0ff */
[----:B------:R-:W-:-:S03]  /*a8250*/  IMAD.X R29, R9, 0x1, R18, P3 ;  /* 0x00000001091d7824 */ /* 0x000fc600018e0612 */
[----:B------:R0:W-:Y:S01]  /*a8260*/  STL.64 [R1+0x820], R34 ;  /* 0x0008202201007387 */ /* 0x0001e20000100a00 */
[----:B------:R-:W-:-:S03]  /*a8270*/  IMAD.X R31, R9, 0x1, R19, P0 ;  /* 0x00000001091f7824 */ /* 0x000fc600000e0613 */
[----:B------:R1:W-:Y:S04]  /*a8280*/  STL.64 [R1+0x850], R28 ;  /* 0x0008501c01007387 */ /* 0x0003e80000100a00 */
[----:B------:R-:W-:Y:S01]  /*a8290*/  STL [R1+0x38bc], R36 ;  /* 0x0038bc2401007387 */ /* 0x000fe20000100800 */
[----:B0-----:R-:W-:-:S03]  /*a82a0*/  IADD3 R34, P3, PT, R41, R12, RZ ;  /* 0x0000000c29227210 */ /* 0x001fc60007f7e0ff */
[----:B------:R0:W-:Y:S01]  /*a82b0*/  STL.64 [R1+0x848], R30 ;  /* 0x0008481e01007387 */ /* 0x0001e20000100a00 */
[----:B-1----:R-:W-:Y:S02]  /*a82c0*/  IMAD.MOV.U32 R29, RZ, RZ, R26 ;  /* 0x000000ffff1d7224 */ /* 0x002fe400078e001a */
[----:B------:R-:W-:Y:S01]  /*a82d0*/  IMAD.MOV.U32 R26, RZ, RZ, R11 ;  /* 0x000000ffff1a7224 */ /* 0x000fe200078e000b */
[----:B------:R-:W-:Y:S02]  /*a82e0*/  SHF.R.S32.HI R11, RZ, 0x1f, R41 ;  /* 0x0000001fff0b7819 */ /* 0x000fe40000011429 */
[----:B0-----:R-:W-:-:S03]  /*a82f0*/  IADD3 R30, P0, PT, R41, R13, RZ ;  /* 0x0000000d291e7210 */ /* 0x001fc60007f1e0ff */
[C---:B------:R-:W-:Y:S02]  /*a8300*/  IMAD.X R35, R11.reuse, 0x1, R14, P3 ;  /* 0x000000010b237824 */ /* 0x040fe400018e060e */
[----:B------:R-:W-:-:S03]  /*a8310*/  IMAD.X R31, R11, 0x1, R16, P0 ;  /* 0x000000010b1f7824 */ /* 0x000fc600000e0610 */
[----:B------:R0:W-:Y:S01]  /*a8320*/  STL.64 [R1+0x870], R34 ;  /* 0x0008702201007387 */ /* 0x0001e20000100a00 */
[----:B------:R-:W-:-:S03]  /*a8330*/  IADD3 R28, P3, PT, R41, R15, RZ ;  /* 0x0000000f291c7210 */ /* 0x000fc60007f7e0ff */
[----:B------:R1:W-:Y:S01]  /*a8340*/  STL.64 [R1+0x868], R30 ;  /* 0x0008681e01007387 */ /* 0x0003e20000100a00 */
[----:B0-----:R-:W-:Y:S02]  /*a8350*/  IMAD.MOV.U32 R34, RZ, RZ, R29 ;  /* 0x000000ffff227224 */ /* 0x001fe400078e001d */
[----:B-1----:R-:W-:Y:S02]  /*a8360*/  IMAD.MOV.U32 R31, RZ, RZ, R26 ;  /* 0x000000ffff1f7224 */ /* 0x002fe400078e001a */
[----:B------:R-:W-:Y:S01]  /*a8370*/  IMAD.MOV.U32 R26, RZ, RZ, R40 ;  /* 0x000000ffff1a7224 */ /* 0x000fe200078e0028 */
[----:B------:R-:W-:Y:S01]  /*a8380*/  IADD3 R40, P0, PT, R41, R17, RZ ;  /* 0x0000001129287210 */ /* 0x000fe20007f1e0ff */
[----:B------:R-:W-:Y:S02]  /*a8390*/  IMAD.X R29, R11, 0x1, R18, P3 ;  /* 0x000000010b1d7824 */ /* 0x000fe400018e0612 */
[----:B------:R-:W-:Y:S02]  /*a83a0*/  IMAD.MOV.U32 R30, RZ, RZ, R31 ;  /* 0x000000ffff1e7224 */ /* 0x000fe400078e001f */
[----:B------:R-:W-:-:S02]  /*a83b0*/  IMAD.MOV.U32 R31, RZ, RZ, R26 ;  /* 0x000000ffff1f7224 */ /* 0x000fc400078e001a */
[----:B------:R-:W-:Y:S01]  /*a83c0*/  IMAD.X R41, R11, 0x1, R19, P0 ;  /* 0x000000010b297824 */ /* 0x000fe200000e0613 */
[----:B------:R0:W-:Y:S01]  /*a83d0*/  STL.64 [R1+0x890], R28 ;  /* 0x0008901c01007387 */ /* 0x0001e20000100a00 */
[----:B------:R-:W-:Y:S02]  /*a83e0*/  IMAD.MOV.U32 R33, RZ, RZ, R30 ;  /* 0x000000ffff217224 */ /* 0x000fe400078e001e */
[----:B------:R-:W-:Y:S02]  /*a83f0*/  IMAD.MOV.U32 R30, RZ, RZ, R31 ;  /* 0x000000ffff1e7224 */ /* 0x000fe400078e001f */
[----:B------:R-:W-:Y:S02]  /*a8400*/  IMAD.MOV.U32 R31, RZ, RZ, R61 ;  /* 0x000000ffff1f7224 */ /* 0x000fe400078e003d */
[----:B------:R-:W-:Y:S02]  /*a8410*/  IMAD.MOV.U32 R61, RZ, RZ, R60 ;  /* 0x000000ffff3d7224 */ /* 0x000fe400078e003c */
[----:B------:R-:W-:Y:S01]  /*a8420*/  IMAD.MOV.U32 R60, RZ, RZ, R47 ;  /* 0x000000ffff3c7224 */ /* 0x000fe200078e002f */
[----:B0-----:R-:W3:Y:S01]  /*a8430*/  LDL.LU.64 R28, [R1+0x38d0] ;  /* 0x0038d000011c7983 */ /* 0x001ee20000300a00 */
[----:B------:R-:W-:-:S03]  /*a8440*/  IMAD.MOV.U32 R47, RZ, RZ, R46 ;  /* 0x000000ffff2f7224 */ /* 0x000fc600078e002e */
[----:B------:R0:W-:Y:S04]  /*a8450*/  STL.64 [R1+0x888], R40 ;  /* 0x0008882801007387 */ /* 0x0001e80000100a00 */
[----:B0-----:R-:W3:Y:S01]  /*a8460*/  LDL.LU.64 R40, [R1+0x38c8] ;  /* 0x0038c80001287983 */ /* 0x001ee20000300a00 */
[----:B--2---:R-:W-:-:S05]  /*a8470*/  IADD3 R36, P3, PT, R24, R12, RZ ;  /* 0x0000000c18247210 */ /* 0x004fca0007f7e0ff */
[----:B------:R0:W-:Y:S04]  /*a8480*/  STL [R1+0x8b0], R36 ;  /* 0x0008b02401007387 */ /* 0x0001e80000100800 */
[----:B------:R-:W2:Y:S01]  /*a8490*/  LDL.LU R46, [R1+0x840] ;  /* 0x00084000012e7983 */ /* 0x000ea20000300800 */
[----:B------:R-:W-:Y:S01]  /*a84a0*/  SHF.R.S32.HI R26, RZ, 0x1f, R24 ;  /* 0x0000001fff1a7819 */ /* 0x000fe20000011418 */
[----:B------:R-:W-:Y:S01]  /*a84b0*/  IMAD.MOV.U32 R35, RZ, RZ, R30 ;  /* 0x000000ffff237224 */ /* 0x000fe200078e001e */
[----:B------:R-:W-:Y:S01]  /*a84c0*/  PRMT R8, R10, 0x5210, R37 ;  /* 0x000052100a087816 */ /* 0x000fe20000000025 */
[----:B------:R-:W-:Y:S01]  /*a84d0*/  IMAD.MOV.U32 R30, RZ, RZ, R31 ;  /* 0x000000ffff1e7224 */ /* 0x000fe200078e001f */
[----:B------:R-:W-:Y:S01]  /*a84e0*/  PRMT R9, R25, 0x5210, R38 ;  /* 0x0000521019097816 */ /* 0x000fe20000000026 */
[----:B------:R-:W-:Y:S01]  /*a84f0*/  IMAD.MOV.U32 R38, RZ, RZ, R36 ;  /* 0x000000ffff267224 */ /* 0x000fe200078e0024 */
[----:B------:R-:W-:Y:S01]  /*a8500*/  PRMT R10, R27, 0x5210, R39 ;  /* 0x000052101b0a7816 */ /* 0x000fe20000000027 */
[----:B------:R-:W-:Y:S01]  /*a8510*/  IMAD.MOV.U32 R39, RZ, RZ, R37 ;  /* 0x000000ffff277224 */ /* 0x000fe200078e0025 */
[----:B0-----:R-:W-:Y:S01]  /*a8520*/  IADD3 R36, P0, PT, R24, R13, RZ ;  /* 0x0000000d18247210 */ /* 0x001fe20007f1e0ff */
[----:B------:R-:W-:-:S02]  /*a8530*/  IMAD.X R39, R26, 0x1, R14, P3 ;  /* 0x000000011a277824 */ /* 0x000fc400018e060e */
[----:B------:R-:W-:Y:S02]  /*a8540*/  IMAD.MOV.U32 R31, RZ, RZ, R61 ;  /* 0x000000ffff1f7224 */ /* 0x000fe400078e003d */
[----:B------:R-:W-:Y:S02]  /*a8550*/  IMAD.MOV.U32 R61, RZ, RZ, R60 ;  /* 0x000000ffff3d7224 */ /* 0x000fe400078e003c */
[----:B------:R-:W-:Y:S01]  /*a8560*/  IMAD.MOV.U32 R60, RZ, RZ, R47 ;  /* 0x000000ffff3c7224 */ /* 0x000fe200078e002f */
[----:B------:R-:W-:Y:S01]  /*a8570*/  STL [R1+0x8b4], R39 ;  /* 0x0008b42701007387 */ /* 0x000fe20000100800 */
[----:B------:R-:W-:Y:S01]  /*a8580*/  IMAD.X R37, R26, 0x1, R16, P0 ;  /* 0x000000011a257824 */ /* 0x000fe200000e0610 */
[----:B------:R-:W-:Y:S02]  /*a8590*/  IADD3 R38, P3, PT, R24, R15, RZ ;  /* 0x0000000f18267210 */ /* 0x000fe40007f7e0ff */
[----:B---3--:R-:W-:Y:S01]  /*a85a0*/  PRMT R11, R28, 0x5210, R40 ;  /* 0x000052101c0b7816 */ /* 0x008fe20000000028 */
[----:B--2---:R-:W-:-:S02]  /*a85b0*/  IMAD.MOV.U32 R47, RZ, RZ, R46 ;  /* 0x000000ffff2f7224 */ /* 0x004fc400078e002e */
[----:B------:R-:W-:Y:S02]  /*a85c0*/  IMAD.MOV.U32 R46, RZ, RZ, R54 ;  /* 0x000000ffff2e7224 */ /* 0x000fe400078e0036 */
[----:B------:R-:W-:Y:S02]  /*a85d0*/  IMAD.MOV.U32 R54, RZ, RZ, R58 ;  /* 0x000000ffff367224 */ /* 0x000fe400078e003a */
[----:B------:R-:W2:Y:S04]  /*a85e0*/  LDL.LU R58, [R1+0x38c0] ;  /* 0x0038c000013a7983 */ /* 0x000ea80000300800 */
[----:B------:R0:W-:Y:S04]  /*a85f0*/  STL.64 [R1+0x38b0], R10 ;  /* 0x0038b00a01007387 */ /* 0x0001e80000100a00 */
[----:B------:R-:W-:Y:S04]  /*a8600*/  STL.64 [R1+0x38a8], R8 ;  /* 0x0038a80801007387 */ /* 0x000fe80000100a00 */
[----:B------:R-:W-:Y:S04]  /*a8610*/  STL [R1+0x3898], R41 ;  /* 0x0038982901007387 */ /* 0x000fe80000100800 */
[----:B------:R1:W-:Y:S01]  /*a8620*/  STL.64 [R1+0x8a8], R36 ;  /* 0x0008a82401007387 */ /* 0x0003e20000100a00 */
[----:B0-----:R-:W-:-:S03]  /*a8630*/  IADD3 R10, P0, PT, R24, R17, RZ ;  /* 0x00000011180a7210 */ /* 0x001fc60007f1e0ff */
[----:B-1----:R-:W3:Y:S04]  /*a8640*/  LDL.LU R36, [R1+0x38bc] ;  /* 0x0038bc0001247983 */ /* 0x002ee80000300800 */
[----:B------:R-:W2:Y:S01]  /*a8650*/  LDL.LU R24, [R1+0x38b8] ;  /* 0x0038b80001187983 */ /* 0x000ea20000300800 */
[----:B------:R-:W-:Y:S01]  /*a8660*/  IMAD.X R39, R26, 0x1, R18, P3 ;  /* 0x000000011a277824 */ /* 0x000fe200018e0612 */
[----:B------:R-:W-:Y:S02]  /*a8670*/  SHF.R.S32.HI R25, RZ, 0x1f, R32 ;  /* 0x0000001fff197819 */ /* 0x000fe40000011420 */
[----:B------:R-:W-:Y:S01]  /*a8680*/  IADD3 R8, P3, PT, R32, R12, RZ ;  /* 0x0000000c20087210 */ /* 0x000fe20007f7e0ff */
[----:B------:R-:W-:Y:S01]  /*a8690*/  IMAD.X R11, R26, 0x1, R19, P0 ;  /* 0x000000011a0b7824 */ /* 0x000fe200000e0613 */
[----:B------:R0:W-:Y:S03]  /*a86a0*/  STL.64 [R1+0x8d0], R38 ;  /* 0x0008d02601007387 */ /* 0x0001e60000100a00 */
[----:B------:R-:W-:Y:S01]  /*a86b0*/  IMAD.X R9, R25, 0x1, R14, P3 ;  /* 0x0000000119097824 */ /* 0x000fe200018e060e */
[----:B------:R-:W-:Y:S04]  /*a86c0*/  STL.64 [R1+0x8c8], R10 ;  /* 0x0008c80a01007387 */ /* 0x000fe80000100a00 */
[----:B------:R-:W-:Y:S04]  /*a86d0*/  STL.64 [R1+0x8f0], R8 ;  /* 0x0008f00801007387 */ /* 0x000fe80000100a00 */
[----:B------:R-:W1:Y:S01]  /*a86e0*/  LDS.128 R8, [R0] ;  /* 0x0000000000087984 */ /* 0x000e620000000c00 */
[----:B0-----:R-:W-:-:S05]  /*a86f0*/  IADD3 R38, P0, PT, R32, R13, RZ ;  /* 0x0000000d20267210 */ /* 0x001fca0007f1e0ff */
[----:B------:R-:W-:Y:S01]  /*a8700*/  IMAD.X R39, R25, 0x1, R16, P0 ;  /* 0x0000000119277824 */ /* 0x000fe200000e0610 */
[----:B------:R-:W-:-:S05]  /*a8710*/  IADD3 R26, P3, PT, R32, R15, RZ ;  /* 0x0000000f201a7210 */ /* 0x000fca0007f7e0ff */
[----:B------:R-:W-:Y:S01]  /*a8720*/  IMAD.X R27, R25, 0x1, R18, P3 ;  /* 0x00000001191b7824 */ /* 0x000fe200018e0612 */
[----:B-1----:R-:W-:Y:S04]  /*a8730*/  STL.64 [R1+0x40], R8 ;  /* 0x0000400801007387 */ /* 0x002fe80000100a00 */
[----:B------:R0:W-:Y:S04]  /*a8740*/  STL.64 [R1+0x48], R10 ;  /* 0x0000480a01007387 */ /* 0x0001e80000100a00 */
[----:B0-----:R-:W3:Y:S04]  /*a8750*/  LDL.LU.64 R10, [R1+0x38b0] ;  /* 0x0038b000010a7983 */ /* 0x001ee80000300a00 */
[----:B------:R-:W3:Y:S01]  /*a8760*/  LDL.LU.64 R8, [R1+0x38a8] ;  /* 0x0038a80001087983 */ /* 0x000ee20000300a00 */
[----:B------:R-:W-:-:S03]  /*a8770*/  NOP ;  /* 0x0000000000007918 */ /* 0x000fc60000000000 */
[----:B------:R0:W-:Y:S04]  /*a8780*/  STL.64 [R1+0x8e8], R38 ;  /* 0x0008e82601007387 */ /* 0x0001e80000100a00 */
[----:B------:R1:W-:Y:S01]  /*a8790*/  STL.64 [R1+0x918], R26 ;  /* 0x0009181a01007387 */ /* 0x0003e20000100a00 */
[----:B0-----:R-:W-:Y:S01]  /*a87a0*/  IADD3 R38, P0, PT, R32, R17, RZ ;  /* 0x0000001120267210 */ /* 0x001fe20007f1e0ff */
[----:B------:R-:W-:Y:S02]  /*a87b0*/  IMAD.MOV.U32 R32, RZ, RZ, R31 ;  /* 0x000000ffff207224 */ /* 0x000fe400078e001f */
[----:B------:R-:W-:Y:S02]  /*a87c0*/  IMAD.MOV.U32 R31, RZ, RZ, R60 ;  /* 0x000000ffff1f7224 */ /* 0x000fe400078e003c */
[----:B------:R-:W-:-:S02]  /*a87d0*/  IMAD.X R39, R25, 0x1, R19, P0 ;  /* 0x0000000119277824 */ /* 0x000fc400000e0613 */
[----:B------:R-:W-:Y:S02]  /*a87e0*/  IMAD.MOV.U32 R60, RZ, RZ, R46 ;  /* 0x000000ffff3c7224 */ /* 0x000fe400078e002e */
[----:B------:R-:W-:Y:S02]  /*a87f0*/  IMAD.MOV.U32 R46, RZ, RZ, R42 ;  /* 0x000000ffff2e7224 */ /* 0x000fe400078e002a */
[----:B------:R-:W-:Y:S01]  /*a8800*/  IMAD.MOV.U32 R42, RZ, RZ, R43 ;  /* 0x000000ffff2a7224 */ /* 0x000fe200078e002b */
[----:B--2---:R0:W-:Y:S04]  /*a8810*/  STL [R1+0x389c], R24 ;  /* 0x00389c1801007387 */ /* 0x0041e80000100800 */
[----:B------:R2:W-:Y:S04]  /*a8820*/  STL.64 [R1+0x910], R38 ;  /* 0x0009102601007387 */ /* 0x0005e80000100a00 */
[----:B------:R-:W4:Y:S01]  /*a8830*/  LDL.LU R43, [R1+0x124] ;  /* 0x00012400012b7983 */ /* 0x000f220000300800 */
[----:B-1----:R-:W-:-:S02]  /*a8840*/  SHF.R.S32.HI R26, RZ, 0x1f, R34 ;  /* 0x0000001fff1a7819 */ /* 0x002fc40000011422 */
[C---:B------:R-:W-:Y:S02]  /*a8850*/  IADD3 R40, P3, PT, R34.reuse, R12, RZ ;  /* 0x0000000c22287210 */ /* 0x040fe40007f7e0ff */
[----:B0-----:R-:W-:Y:S01]  /*a8860*/  IADD3 R24, P0, PT, R34, R13, RZ ;  /* 0x0000000d22187210 */ /* 0x001fe20007f1e0ff */
[----:B--2---:R-:W-:Y:S02]  /*a8870*/  IMAD.MOV.U32 R39, RZ, RZ, R30 ;  /* 0x000000ffff277224 */ /* 0x004fe400078e001e */
[----:B------:R-:W-:Y:S02]  /*a8880*/  IMAD.MOV.U32 R30, RZ, RZ, R61 ;  /* 0x000000ffff1e7224 */ /* 0x000fe400078e003d */
[----:B------:R-:W-:Y:S02]  /*a8890*/  IMAD.MOV.U32 R61, RZ, RZ, R47 ;  /* 0x000000ffff3d7224 */ /* 0x000fe400078e002f */
[----:B------:R-:W-:Y:S02]  /*a88a0*/  IMAD.MOV.U32 R47, RZ, RZ, R45 ;  /* 0x000000ffff2f7224 */ /* 0x000fe400078e002d */
[----:B------:R-:W-:-:S02]  /*a88b0*/  IMAD.MOV.U32 R45, RZ, RZ, R44 ;  /* 0x000000ffff2d7224 */ /* 0x000fc400078e002c */
[----:B------:R-:W-:Y:S02]  /*a88c0*/  IMAD.MOV.U32 R44, RZ, RZ, R52 ;  /* 0x000000ffff2c7224 */ /* 0x000fe400078e0034 */
[C---:B------:R-:W-:Y:S02]  /*a88d0*/  IMAD.X R41, R26.reuse, 0x1, R14, P3 ;  /* 0x000000011a297824 */ /* 0x040fe400018e060e */
[----:B------:R-:W-:Y:S02]  /*a88e0*/  IMAD.MOV.U32 R52, RZ, RZ, R56 ;  /* 0x000000ffff347224 */ /* 0x000fe400078e0038 */
[----:B------:R-:W-:Y:S02]  /*a88f0*/  IMAD.X R25, R26, 0x1, R16, P0 ;  /* 0x000000011a197824 */ /* 0x000fe400000e0610 */
[----:B------:R-:W-:Y:S02]  /*a8900*/  IMAD.MOV.U32 R56, RZ, RZ, R57 ;  /* 0x000000ffff387224 */ /* 0x000fe400078e0039 */
[----:B------:R-:W-:-:S02]  /*a8910*/  IMAD.MOV.U32 R57, RZ, RZ, R49 ;  /* 0x000000ffff397224 */ /* 0x000fc400078e0031 */
[----:B------:R-:W2:Y:S04]  /*a8920*/  LDL.LU R49, [R1+0xc04] ;  /* 0x000c040001317983 */ /* 0x000ea80000300800 */
[----:B------:R0:W-:Y:S04]  /*a8930*/  STL.64 [R1+0x948], R40 ;  /* 0x0009482801007387 */ /* 0x0001e80000100a00 */
[----:B------:R1:W-:Y:S01]  /*a8940*/  STL.64 [R1+0x940], R24 ;  /* 0x0009401801007387 */ /* 0x0003e20000100a00 */
[C---:B0-----:R-:W-:Y:S02]  /*a8950*/  IADD3 R40, P3, PT, R34.reuse, R15, RZ ;  /* 0x0000000f22287210 */ /* 0x041fe40007f7e0ff */
        /* <DEDUP_REMOVED lines=8> */
[----:B------:R-:W-:Y:S02]  /*a89e0*/  IMAD.X R41, R26, 0x1, R18, P3 ;  /* 0x000000011a297824 */ /* 0x000fe400018e0612 */
[----:B------:R-:W-:Y:S01]  /*a89f0*/  IMAD.MOV.U32 R45, RZ, RZ, R42 ;  /* 0x000000ffff2d7224 */ /* 0x000fe200078e002a */
[----:B------:R-:W-:Y:S01]  /*a8a00*/  LOP3.LUT R27, R34, 0xffff, RZ, 0xc0, !PT ;  /* 0x0000ffff221b7812 */ /* 0x000fe200078ec0ff */
[----:B------:R-:W-:Y:S02]  /*a8a10*/  IMAD.MOV.U32 R42, RZ, RZ, R44 ;  /* 0x000000ffff2a7224 */ /* 0x000fe400078e002c */
[----:B------:R-:W-:Y:S02]  /*a8a20*/  IMAD.X R25, R26, 0x1, R19, P0 ;  /* 0x000000011a197824 */ /* 0x000fe400000e0613 */
[----:B------:R-:W-:Y:S01]  /*a8a30*/  IMAD.MOV.U32 R34, RZ, RZ, R32 ;  /* 0x000000ffff227224 */ /* 0x000fe200078e0020 */
[----:B------:R-:W-:Y:S01]  /*a8a40*/  STL.64 [R1+0x968], R40 ;  /* 0x0009682801007387 */ /* 0x000fe20000100a00 */
[----:B------:R-:W-:-:S02]  /*a8a50*/  IMAD.MOV.U32 R32, RZ, RZ, R31 ;  /* 0x000000ffff207224 */ /* 0x000fc400078e001f */
[----:B------:R-:W-:Y:S01]  /*a8a60*/  IMAD.MOV.U32 R31, RZ, RZ, R60 ;  /* 0x000000ffff1f7224 */ /* 0x000fe200078e003c */
[----:B---3--:R0:W-:Y:S01]  /*a8a70*/  STSM.16.M88.4 [R0], R8 ;  /* 0x0000000800007844 */ /* 0x0081e20000000200 */
[----:B------:R-:W-:Y:S02]  /*a8a80*/  IMAD.MOV.U32 R60, RZ, RZ, R47 ;  /* 0x000000ffff3c7224 */ /* 0x000fe400078e002f */
[----:B------:R-:W-:Y:S02]  /*a8a90*/  IMAD.MOV.U32 R47, RZ, RZ, R46 ;  /* 0x000000ffff2f7224 */ /* 0x000fe400078e002e */
[----:B------:R-:W-:Y:S02]  /*a8aa0*/  IMAD.MOV.U32 R46, RZ, RZ, R45 ;  /* 0x000000ffff2e7224 */ /* 0x000fe400078e002d */
[----:B------:R-:W-:Y:S01]  /*a8ab0*/  IMAD.MOV.U32 R45, RZ, RZ, R42 ;  /* 0x000000ffff2d7224 */ /* 0x000fe200078e002a */
[----:B0-----:R-:W-:Y:S02]  /*a8ac0*/  SHF.R.S32.HI R8, RZ, 0x1f, R33 ;  /* 0x0000001fff087819 */ /* 0x001fe40000011421 */
[----:B------:R-:W-:-:S05]  /*a8ad0*/  IADD3 R10, P3, PT, R33, R12, RZ ;  /* 0x0000000c210a7210 */ /* 0x000fca0007f7e0ff */
[----:B------:R-:W-:Y:S01]  /*a8ae0*/  IMAD.X R11, R8, 0x1, R14, P3 ;  /* 0x00000001080b7824 */ /* 0x000fe200018e060e */
[----:B------:R-:W-:Y:S02]  /*a8af0*/  SHF.R.S32.HI R9, RZ, 0x1f, R35 ;  /* 0x0000001fff097819 */ /* 0x000fe40000011423 */
[----:B------:R-:W-:Y:S01]  /*a8b00*/  LOP3.LUT R28, R34, 0xffff, RZ, 0xc0, !PT ;  /* 0x0000ffff221c7812 */ /* 0x000fe200078ec0ff */
[----:B----4-:R-:W-:Y:S02]  /*a8b10*/  IMAD.MOV.U32 R44, RZ, RZ, R43 ;  /* 0x000000ffff2c7224 */ /* 0x010fe400078e002b */
[----:B------:R-:W-:Y:S02]  /*a8b20*/  IMAD.MOV.U32 R43, RZ, RZ, R20 ;  /* 0x000000ffff2b7224 */ /* 0x000fe400078e0014 */
[----:B------:R-:W-:Y:S02]  /*a8b30*/  IMAD.MOV.U32 R20, RZ, RZ, R21 ;  /* 0x000000ffff147224 */ /* 0x000fe400078e0015 */
[----:B------:R-:W-:-:S02]  /*a8b40*/  IMAD.MOV.U32 R21, RZ, RZ, R59 ;  /* 0x000000ffff157224 */ /* 0x000fc400078e003b */
[----:B------:R-:W3:Y:S01]  /*a8b50*/  LDL.LU R59, [R1+0x134] ;  /* 0x00013400013b7983 */ /* 0x000ee20000300800 */
[----:B------:R-:W-:-:S03]  /*a8b60*/  IMAD.MOV.U32 R42, RZ, RZ, R44 ;  /* 0x000000ffff2a7224 */ /* 0x000fc600078e002c */
[----:B------:R0:W-:Y:S01]  /*a8b70*/  STL.64 [R1+0x908], R24 ;  /* 0x0009081801007387 */ /* 0x0001e20000100a00 */
[----:B------:R-:W-:Y:S02]  /*a8b80*/  IMAD.MOV.U32 R44, RZ, RZ, R43 ;  /* 0x000000ffff2c7224 */ /* 0x000fe400078e002b */
[----:B------:R-:W-:Y:S02]  /*a8b90*/  IMAD.MOV.U32 R43, RZ, RZ, R20 ;  /* 0x000000ffff2b7224 */ /* 0x000fe400078e0014 */
[----:B------:R-:W-:Y:S01]  /*a8ba0*/  IMAD.MOV.U32 R20, RZ, RZ, R21 ;  /* 0x000000ffff147224 */ /* 0x000fe200078e0015 */
[C---:B0-----:R-:W-:Y:S01]  /*a8bb0*/  IADD3 R24, P0, PT, R33.reuse, R13, RZ ;  /* 0x0000000d21187210 */ /* 0x041fe20007f1e0ff */
[----:B------:R-:W-:Y:S02]  /*a8bc0*/  IMAD.MOV.U32 R21, RZ, RZ, R55 ;  /* 0x000000ffff157224 */ /* 0x000fe400078e0037 */
[----:B------:R-:W-:Y:S02]  /*a8bd0*/  IMAD.MOV.U32 R55, RZ, RZ, R4 ;  /* 0x000000ffff377224 */ /* 0x000fe400078e0004 */
[----:B------:R-:W-:Y:S01]  /*a8be0*/  IMAD.X R25, R8, 0x1, R16, P0 ;  /* 0x0000000108197824 */ /* 0x000fe200000e0610 */
[----:B------:R-:W4:Y:S04]  /*a8bf0*/  LDL.LU R4, [R1+0x11bc] ;  /* 0x0011bc0001047983 */ /* 0x000f280000300800 */
[----:B------:R0:W-:Y:S04]  /*a8c00*/  STL.64 [R1+0x938], R10 ;  /* 0x0009380a01007387 */ /* 0x0001e80000100a00 */
[----:B------:R1:W-:Y:S01]  /*a8c10*/  STL.64 [R1+0x930], R24 ;  /* 0x0009301801007387 */ /* 0x0003e20000100a00 */
[----:B0-----:R-:W-:-:S02]  /*a8c20*/  IADD3 R10, P3, PT, R33, R15, RZ ;  /* 0x0000000f210a7210 */ /* 0x001fc40007f7e0ff */
[----:B-1----:R-:W-:Y:S01]  /*a8c30*/  IADD3 R24, P0, PT, R33, R17, RZ ;  /* 0x0000001121187210 */ /* 0x002fe20007f1e0ff */
[----:B------:R-:W-:Y:S02]  /*a8c40*/  IMAD.MOV.U32 R33, RZ, RZ, R32 ;  /* 0x000000ffff217224 */ /* 0x000fe400078e0020 */
[----:B------:R-:W-:Y:S02]  /*a8c50*/  IMAD.MOV.U32 R32, RZ, RZ, R31 ;  /* 0x000000ffff207224 */ /* 0x000fe400078e001f */
[----:B------:R-:W-:Y:S02]  /*a8c60*/  IMAD.MOV.U32 R31, RZ, RZ, R60 ;  /* 0x000000ffff1f7224 */ /* 0x000fe400078e003c */
[----:B------:R-:W-:Y:S02]  /*a8c70*/  IMAD.X R11, R8, 0x1, R18, P3 ;  /* 0x00000001080b7824 */ /* 0x000fe400018e0612 */
[----:B------:R-:W-:Y:S01]  /*a8c80*/  IMAD.MOV.U32 R60, RZ, RZ, R47 ;  /* 0x000000ffff3c7224 */ /* 0x000fe200078e002f */
[----:B------:R-:W-:Y:S01]  /*a8c90*/  LOP3.LUT R37, R33, 0xffff, RZ, 0xc0, !PT ;  /* 0x0000ffff21257812 */ /* 0x000fe200078ec0ff */
[----:B------:R-:W-:-:S02]  /*a8ca0*/  IMAD.MOV.U32 R47, RZ, RZ, R46 ;  /* 0x000000ffff2f7224 */ /* 0x000fc400078e002e */
[----:B------:R-:W-:Y:S02]  /*a8cb0*/  IMAD.MOV.U32 R46, RZ, RZ, R45 ;  /* 0x000000ffff2e7224 */ /* 0x000fe400078e002d */
[----:B------:R-:W-:Y:S02]  /*a8cc0*/  IMAD.MOV.U32 R45, RZ, RZ, R42 ;  /* 0x000000ffff2d7224 */ /* 0x000fe400078e002a */
[----:B------:R-:W-:Y:S01]  /*a8cd0*/  IMAD.MOV.U32 R33, RZ, RZ, R32 ;  /* 0x000000ffff217224 */ /* 0x000fe200078e0020 */
[----:B------:R0:W-:Y:S01]  /*a8ce0*/  STL.64 [R1+0x960], R10 ;  /* 0x0009600a01007387 */ /* 0x0001e20000100a00 */
[----:B------:R-:W-:Y:S02]  /*a8cf0*/  IMAD.MOV.U32 R42, RZ, RZ, R44 ;  /* 0x000000ffff2a7224 */ /* 0x000fe400078e002c */
[----:B------:R-:W-:Y:S02]  /*a8d00*/  IMAD.MOV.U32 R32, RZ, RZ, R31 ;  /* 0x000000ffff207224 */ /* 0x000fe400078e001f */
[----:B------:R-:W-:-:S02]  /*a8d10*/  IMAD.MOV.U32 R44, RZ, RZ, R43 ;  /* 0x000000ffff2c7224 */ /* 0x000fc400078e002b */
[----:B------:R-:W-:Y:S02]  /*a8d20*/  IMAD.MOV.U32 R31, RZ, RZ, R60 ;  /* 0x000000ffff1f7224 */ /* 0x000fe400078e003c */
[----:B------:R-:W-:Y:S02]  /*a8d30*/  IMAD.MOV.U32 R43, RZ, RZ, R20 ;  /* 0x000000ffff2b7224 */ /* 0x000fe400078e0014 */
[----:B------:R-:W-:Y:S01]  /*a8d40*/  IMAD.MOV.U32 R60, RZ, RZ, R47 ;  /* 0x000000ffff3c7224 */ /* 0x000fe200078e002f */
[----:B0-----:R-:W-:Y:S01]  /*a8d50*/  IADD3 R10, P3, PT, R35, R12, RZ ;  /* 0x0000000c230a7210 */ /* 0x001fe20007f7e0ff */
[----:B------:R-:W-:Y:S02]  /*a8d60*/  IMAD.MOV.U32 R20, RZ, RZ, R21 ;  /* 0x000000ffff147224 */ /* 0x000fe400078e0015 */
[----:B------:R-:W-:Y:S02]  /*a8d70*/  IMAD.X R25, R8, 0x1, R19, P0 ;  /* 0x0000000108197824 */ /* 0x000fe400000e0613 */
[----:B------:R-:W-:-:S02]  /*a8d80*/  IMAD.MOV.U32 R47, RZ, RZ, R46 ;  /* 0x000000ffff2f7224 */ /* 0x000fc400078e002e */
        /* <DEDUP_REMOVED lines=8> */
[----:B------:R0:W-:Y:S01]  /*a8e10*/  STL.64 [R1+0x958], R24 ;  /* 0x0009581801007387 */ /* 0x0001e20000100a00 */
[----:B------:R-:W-:Y:S02]  /*a8e20*/  IMAD.X R11, R9, 0x1, R14, P3 ;  /* 0x00000001090b7824 */ /* 0x000fe400018e060e */
[----:B------:R-:W-:Y:S02]  /*a8e30*/  IMAD.MOV.U32 R33, RZ, RZ, R32 ;  /* 0x000000ffff217224 */ /* 0x000fe400078e0020 */
[----:B------:R-:W-:Y:S02]  /*a8e40*/  IMAD.MOV.U32 R20, RZ, RZ, R21 ;  /* 0x000000ffff147224 */ /* 0x000fe400078e0015 */
[----:B------:R-:W-:Y:S02]  /*a8e50*/  IMAD.MOV.U32 R32, RZ, RZ, R31 ;  /* 0x000000ffff207224 */ /* 0x000fe400078e001f */
[----:B------:R-:W-:-:S02]  /*a8e60*/  IMAD.MOV.U32 R21, RZ, RZ, R23 ;  /* 0x000000ffff157224 */ /* 0x000fc400078e0017 */
[----:B------:R-:W-:Y:S01]  /*a8e70*/  IMAD.MOV.U32 R31, RZ, RZ, R60 ;  /* 0x000000ffff1f7224 */ /* 0x000fe200078e003c */
[----:B0-----:R-:W-:Y:S01]  /*a8e80*/  IADD3 R24, P0, PT, R35, R13, RZ ;  /* 0x0000000d23187210 */ /* 0x001fe20007f1e0ff */
[----:B------:R-:W-:Y:S02]  /*a8e90*/  IMAD.MOV.U32 R23, RZ, RZ, R3 ;  /* 0x000000ffff177224 */ /* 0x000fe400078e0003 */
[----:B------:R-:W-:Y:S01]  /*a8ea0*/  IMAD.MOV.U32 R60, RZ, RZ, R47 ;  /* 0x000000ffff3c7224 */ /* 0x000fe200078e002f */
[----:B------:R-:W2:Y:S01]  /*a8eb0*/  LDL.LU R3, [R1+0x13c] ;  /* 0x00013c0001037983 */ /* 0x000ea20000300800 */
[----:B------:R-:W-:Y:S02]  /*a8ec0*/  IMAD.MOV.U32 R47, RZ, RZ, R46 ;  /* 0x000000ffff2f7224 */ /* 0x000fe400078e002e */
[----:B------:R-:W-:Y:S01]  /*a8ed0*/  IMAD.MOV.U32 R46, RZ, RZ, R45 ;  /* 0x000000ffff2e7224 */ /* 0x000fe200078e002d */
[----:B------:R0:W-:Y:S01]  /*a8ee0*/  STL.64 [R1+0x988], R10 ;  /* 0x0009880a01007387 */ /* 0x0001e20000100a00 */
[----:B------:R-:W-:Y:S01]  /*a8ef0*/  IMAD.MOV.U32 R40, RZ, RZ, R33 ;  /* 0x000000ffff287224 */ /* 0x000fe200078e0021 */
[----:B------:R-:W-:Y:S01]  /*a8f00*/  LOP3.LUT R38, R34, 0xffff, RZ, 0xc0, !PT ;  /* 0x0000ffff22267812 */ /* 0x000fe200078ec0ff */
[----:B------:R-:W-:-:S02]  /*a8f10*/  IMAD.MOV.U32 R45, RZ, RZ, R42 ;  /* 0x000000ffff2d7224 */ /* 0x000fc400078e002a */
[----:B------:R-:W-:Y:S02]  /*a8f20*/  IMAD.MOV.U32 R33, RZ, RZ, R32 ;  /* 0x000000ffff217224 */ /* 0x000fe400078e0020 */
[----:B------:R-:W-:Y:S02]  /*a8f30*/  IMAD.MOV.U32 R42, RZ, RZ, R43 ;  /* 0x000000ffff2a7224 */ /* 0x000fe400078e002b */
[----:B------:R-:W-:Y:S01]  /*a8f40*/  IMAD.X R25, R9, 0x1, R16, P0 ;  /* 0x0000000109197824 */ /* 0x000fe200000e0610 */
[C---:B------:R-:W-:Y:S01]  /*a8f50*/  IADD3 R34, P0, PT, R35.reuse, R17, RZ ;  /* 0x0000001123227210 */ /* 0x040fe20007f1e0ff */
[----:B------:R-:W-:Y:S01]  /*a8f60*/  IMAD.MOV.U32 R32, RZ, RZ, R31 ;  /* 0x000000ffff207224 */ /* 0x000fe200078e001f */
[----:B0-----:R-:W-:Y:S01]  /*a8f70*/  IADD3 R10, P3, PT, R35, R15, RZ ;  /* 0x0000000f230a7210 */ /* 0x001fe20007f7e0ff */
[----:B------:R-:W-:Y:S02]  /*a8f80*/  IMAD.MOV.U32 R43, RZ, RZ, R20 ;  /* 0x000000ffff2b7224 */ /* 0x000fe400078e0014 */
[----:B------:R-:W-:-:S02]  /*a8f90*/  IMAD.MOV.U32 R31, RZ, RZ, R60 ;  /* 0x000000ffff1f7224 */ /* 0x000fc400078e003c */
[----:B------:R-:W-:Y:S02]  /*a8fa0*/  IMAD.MOV.U32 R20, RZ, RZ, R21 ;  /* 0x000000ffff147224 */ /* 0x000fe400078e0015 */
[----:B------:R-:W-:Y:S02]  /*a8fb0*/  IMAD.MOV.U32 R60, RZ, RZ, R47 ;  /* 0x000000ffff3c7224 */ /* 0x000fe400078e002f */
[----:B------:R-:W-:Y:S02]  /*a8fc0*/  IMAD.MOV.U32 R21, RZ, RZ, R23 ;  /* 0x000000ffff157224 */ /* 0x000fe400078e0017 */
[----:B------:R-:W-:Y:S01]  /*a8fd0*/  IMAD.MOV.U32 R47, RZ, RZ, R46 ;  /* 0x000000ffff2f7224 */ /* 0x000fe200078e002e */
[----:B------:R-:W2:Y:S01]  /*a8fe0*/  LDL.LU R23, [R1+0x174] ;  /* 0x0001740001177983 */ /* 0x000ea20000300800 */
[----:B------:R-:W-:Y:S02]  /*a8ff0*/  IMAD.X R11, R9, 0x1, R18, P3 ;  /* 0x00000001090b7824 */ /* 0x000fe400018e0612 */
[----:B------:R-:W-:-:S02]  /*a9000*/  IMAD.MOV.U32 R46, RZ, RZ, R42 ;  /* 0x000000ffff2e7224 */ /* 0x000fc400078e002a */
[----:B------:R-:W-:Y:S02]  /*a9010*/  IMAD.MOV.U32 R42, RZ, RZ, R43 ;  /* 0x000000ffff2a7224 */ /* 0x000fe400078e002b */
[----:B------:R-:W-:Y:S02]  /*a9020*/  IMAD.MOV.U32 R43, RZ, RZ, R20 ;  /* 0x000000ffff2b7224 */ /* 0x000fe400078e0014 */
[----:B------:R-:W-:Y:S01]  /*a9030*/  IMAD.X R35, R9, 0x1, R19, P0 ;  /* 0x0000000109237824 */ /* 0x000fe200000e0613 */
[----:B------:R-:W-:Y:S01]  /*a9040*/  STL.64 [R1+0x980], R24 ;  /* 0x0009801801007387 */ /* 0x000fe20000100a00 */
[----:B------:R-:W-:Y:S02]  /*a9050*/  IMAD.MOV.U32 R20, RZ, RZ, R21 ;  /* 0x000000ffff147224 */ /* 0x000fe400078e0015 */
[----:B------:R-:W-:Y:S01]  /*a9060*/  IMAD.MOV.U32 R21, RZ, RZ, R22 ;  /* 0x000000ffff157224 */ /* 0x000fe200078e0016 */
[----:B------:R-:W-:Y:S01]  /*a9070*/  STL.64 [R1+0x9a8], R10 ;  /* 0x0009a80a01007387 */ /* 0x000fe20000100a00 */
[----:B------:R-:W-:-:S03]  /*a9080*/  IMAD.MOV.U32 R22, RZ, RZ, R58 ;  /* 0x000000ffff167224 */ /* 0x000fc600078e003a */
[----:B------:R-:W2:Y:S04]  /*a9090*/  LDL.LU R58, [R1+0x38a0] ;  /* 0x0038a000013a7983 */ /* 0x000ea80000300800 */
[----:B------:R0:W-:Y:S02]  /*a90a0*/  STL.64 [R1+0x9a0], R34 ;  /* 0x0009a02201007387 */ /* 0x0001e40000100a00 */
[----:B0-----:R-:W-:Y:S02]  /*a90b0*/  IMAD.MOV.U32 R35, RZ, RZ, R33 ;  /* 0x000000ffff237224 */ /* 0x001fe400078e0021 */
[----:B------:R-:W-:Y:S02]  /*a90c0*/  IMAD.MOV.U32 R33, RZ, RZ, R31 ;  /* 0x000000ffff217224 */ /* 0x000fe400078e001f */
[----:B------:R-:W2:Y:S01]  /*a90d0*/  LDL.LU R31, [R1+0x118] ;  /* 0x00011800011f7983 */ /* 0x000ea20000300800 */
[----:B------:R-:W-:-:S02]  /*a90e0*/  SHF.R.S32.HI R11, RZ, 0x1f, R39 ;  /* 0x0000001fff0b7819 */ /* 0x000fc40000011427 */
[C---:B------:R-:W-:Y:S02]  /*a90f0*/  IADD3 R24, P3, PT, R39.reuse, R12, RZ ;  /* 0x0000000c27187210 */ /* 0x040fe40007f7e0ff */
[----:B------:R-:W-:Y:S02]  /*a9100*/  PRMT R8, R40, 0x4210, R27 ;  /* 0x0000421028087816 */ /* 0x000fe4000000001b */
[----:B------:R-:W-:Y:S01]  /*a9110*/  IADD3 R40, P0, PT, R39, R13, RZ ;  /* 0x0000000d27287210 */ /* 0x000fe20007f1e0ff */
[----:B------:R-:W-:Y:S01]  /*a9120*/  IMAD.X R25, R11, 0x1, R14, P3 ;  /* 0x000000010b197824 */ /* 0x000fe200018e060e */
[----:B------:R-:W-:-:S03]  /*a9130*/  IADD3 R34, P3, PT, R39, R15, RZ ;  /* 0x0000000f27227210 */ /* 0x000fc60007f7e0ff */
[C---:B------:R-:W-:Y:S01]  /*a9140*/  IMAD.X R41, R11.reuse, 0x1, R16, P0 ;  /* 0x000000010b297824 */ /* 0x040fe200000e0610 */
[----:B------:R0:W-:Y:S01]  /*a9150*/  STL.64 [R1+0x9c8], R24 ;  /* 0x0009c81801007387 */ /* 0x0001e20000100a00 */
[----:B------:R-:W-:Y:S01]  /*a9160*/  SHF.R.S32.HI R26, RZ, 0x1f, R30 ;  /* 0x0000001fff1a7819 */ /* 0x000fe2000001141e */
[----:B0-----:R-:W-:Y:S02]  /*a9170*/  IMAD.MOV.U32 R25, RZ, RZ, R35 ;  /* 0x000000ffff197224 */ /* 0x001fe400078e0023 */
[----:B------:R-:W3:Y:S01]  /*a9180*/  LDL.LU R24, [R1+0x389c] ;  /* 0x00389c0001187983 */ /* 0x000ee20000300800 */
[----:B------:R-:W-:-:S03]  /*a9190*/  IMAD.X R35, R11, 0x1, R18, P3 ;  /* 0x000000010b237824 */ /* 0x000fc600018e0612 */
[----:B------:R0:W-:Y:S04]  /*a91a0*/  STL.64 [R1+0x9c0], R40 ;  /* 0x0009c02801007387 */ /* 0x0001e80000100a00 */
[----:B------:R1:W-:Y:S01]  /*a91b0*/  STL.64 [R1+0x9d8], R34 ;  /* 0x0009d82201007387 */ /* 0x0003e20000100a00 */
[----:B0-----:R-:W-:Y:S01]  /*a91c0*/  IADD3 R40, P0, PT, R39, R17, RZ ;  /* 0x0000001127287210 */ /* 0x001fe20007f1e0ff */
[----:B-1----:R-:W-:Y:S01]  /*a91d0*/  IMAD.MOV.U32 R35, RZ, RZ, R32 ;  /* 0x000000ffff237224 */ /* 0x002fe200078e0020 */
[----:B------:R-:W-:-:S03]  /*a91e0*/  IADD3 R32, P3, PT, R30, R12, RZ ;  /* 0x0000000c1e207210 */ /* 0x000fc60007f7e0ff */
[----:B------:R-:W-:Y:S02]  /*a91f0*/  IMAD.X R41, R11, 0x1, R19, P0 ;  /* 0x000000010b297824 */ /* 0x000fe400000e0613 */
[----:B------:R-:W-:Y:S02]  /*a9200*/  IMAD.MOV.U32 R34, RZ, RZ, R33 ;  /* 0x000000ffff227224 */ /* 0x000fe400078e0021 */
[----:B------:R-:W-:Y:S02]  /*a9210*/  IMAD.MOV.U32 R39, RZ, RZ, R35 ;  /* 0x000000ffff277224 */ /* 0x000fe400078e0023 */
[----:B------:R-:W-:Y:S01]  /*a9220*/  IMAD.X R33, R26, 0x1, R14, P3 ;  /* 0x000000011a217824 */ /* 0x000fe200018e060e */
[----:B------:R0:W-:Y:S01]  /*a9230*/  STL.64 [R1+0x9d0], R40 ;  /* 0x0009d02801007387 */ /* 0x0001e20000100a00 */
[----:B------:R-:W-:Y:S02]  /*a9240*/  PRMT R10, R34, 0x4210, R37 ;  /* 0x00004210220a7816 */ /* 0x000fe40000000025 */
[----:B------:R-:W-:-:S02]  /*a9250*/  IADD3 R34, P0, PT, R30, R13, RZ ;  /* 0x0000000d1e227210 */ /* 0x000fc40007f1e0ff */
[----:B------:R-:W-:Y:S02]  /*a9260*/  PRMT R11, R39, 0x4210, R38 ;  /* 0x00004210270b7816 */ /* 0x000fe40000000026 */
[----:B------:R-:W-:Y:S01]  /*a9270*/  PRMT R9, R25, 0x4210, R28 ;  /* 0x0000421019097816 */ /* 0x000fe2000000001c */
[----:B0-----:R-:W3:Y:S04]  /*a9280*/  LDL.LU R41, [R1+0x3898] ;  /* 0x0038980001297983 */ /* 0x001ee80000300800 */
[----:B------:R0:W-:Y:S01]  /*a9290*/  STL.64 [R1+0x9f8], R32 ;  /* 0x0009f82001007387 */ /* 0x0001e20000100a00 */
[----:B------:R-:W-:Y:S01]  /*a92a0*/  IMAD.X R35, R26, 0x1, R16, P0 ;  /* 0x000000011a237824 */ /* 0x000fe200000e0610 */
[----:B------:R-:W-:Y:S02]  /*a92b0*/  SHF.R.S32.HI R25, RZ, 0x1f, R61 ;  /* 0x0000001fff197819 */ /* 0x000fe4000001143d */
[----:B------:R1:W-:Y:S01]  /*a92c0*/  STL.64 [R1+0x3888], R10 ;  /* 0x0038880a01007387 */ /* 0x0003e20000100a00 */
[----:B0-----:R-:W-:-:S03]  /*a92d0*/  IADD3 R32, P3, PT, R30, R15, RZ ;  /* 0x0000000f1e207210 */ /* 0x001fc60007f7e0ff */
[----:B------:R0:W-:Y:S01]  /*a92e0*/  STL.64 [R1+0x3880], R8 ;  /* 0x0038800801007387 */ /* 0x0001e20000100a00 */
[----:B-1----:R-:W-:Y:S01]  /*a92f0*/  IADD3 R10, P0, PT, R30, R17, RZ ;  /* 0x000000111e0a7210 */ /* 0x002fe20007f1e0ff */
[C---:B------:R-:W-:Y:S02]  /*a9300*/  IMAD.X R33, R26.reuse, 0x1, R18, P3 ;  /* 0x000000011a217824 */ /* 0x040fe400018e0612 */
[----:B------:R1:W-:Y:S02]  /*a9310*/  STL.64 [R1+0x9f0], R34 ;  /* 0x0009f02201007387 */ /* 0x0003e40000100a00 */
[----:B------:R-:W-:Y:S01]  /*a9320*/  IMAD.X R11, R26, 0x1, R19, P0 ;  /* 0x000000011a0b7824 */ /* 0x000fe200000e0613 */
[----:B0-----:R-:W-:-:S05]  /*a9330*/  IADD3 R8, P3, PT, R61, R12, RZ ;  /* 0x0000000c3d087210 */ /* 0x001fca0007f7e0ff */
[----:B------:R-:W-:Y:S01]  /*a9340*/  IMAD.X R9, R25, 0x1, R14, P3 ;  /* 0x0000000119097824 */ /* 0x000fe200018e060e */
[----:B-1----:R-:W3:Y:S04]  /*a9350*/  LDL.LU.64 R34, [R1+0x3890] ;  /* 0x0038900001227983 */ /* 0x002ee80000300a00 */
[----:B------:R0:W-:Y:S04]  /*a9360*/  STL.64 [R1+0xa08], R32 ;  /* 0x000a082001007387 */ /* 0x0001e80000100a00 */
[----:B------:R-:W-:Y:S04]  /*a9370*/  STL.64 [R1+0xa00], R10 ;  /* 0x000a000a01007387 */ /* 0x000fe80000100a00 */
[----:B------:R-:W-:Y:S01]  /*a9380*/  STL.64 [R1+0xa30], R8 ;  /* 0x000a300801007387 */ /* 0x000fe20000100a00 */
[----:B------:R-:W-:-:S03]  /*a9390*/  NOP ;  /* 0x0000000000007918 */ /* 0x000fc60000000000 */
[----:B------:R-:W1:Y:S01]  /*a93a0*/  LDS.128 R8, [R0] ;  /* 0x0000000000087984 */ /* 0x000e620000000c00 */
[C---:B------:R-:W-:Y:S02]  /*a93b0*/  IADD3 R30, P0, PT, R61.reuse, R13, RZ ;  /* 0x0000000d3d1e7210 */ /* 0x040fe40007f1e0ff */
[----:B0-----:R-:W-:-:S05]  /*a93c0*/  IADD3 R32, P3, PT, R61, R15, RZ ;  /* 0x0000000f3d207210 */ /* 0x001fca0007f7e0ff */
[----:B------:R-:W-:Y:S01]  /*a93d0*/  IMAD.X R33, R25, 0x1, R18, P3 ;  /* 0x0000000119217824 */ /* 0x000fe200018e0612 */
[----:B------:R-:W-:Y:S01]  /*a93e0*/  SHF.R.S32.HI R26, RZ, 0x1f, R53 ;  /* 0x0000001fff1a7819 */ /* 0x000fe20000011435 */
[----:B-1----:R-:W-:Y:S04]  /*a93f0*/  STL.64 [R1+0x30], R8 ;  /* 0x0000300801007387 */ /* 0x002fe80000100a00 */
[----:B------:R0:W-:Y:S04]  /*a9400*/  STL.64 [R1+0x38], R10 ;  /* 0x0000380a01007387 */ /* 0x0001e80000100a00 */
[----:B0-----:R-:W3:Y:S04]  /*a9410*/  LDL.LU.64 R10, [R1+0x3888] ;  /* 0x00388800010a7983 */ /* 0x001ee80000300a00 */
[----:B------:R-:W3:Y:S01]  /*a9420*/  LDL.LU.64 R8, [R1+0x3880] ;  /* 0x0038800001087983 */ /* 0x000ee20000300a00 */
[----:B------:R-:W-:Y:S01]  /*a9430*/  NOP ;  /* 0x0000000000007918 */ /* 0x000fe20000000000 */
[----:B--2---:R-:W-:-:S02]  /*a9440*/  IMAD.MOV.U32 R39, RZ, RZ, R31 ;  /* 0x000000ffff277224 */ /* 0x004fc400078e001f */
[----:B------:R-:W-:-:S05]  /*a9450*/  IMAD.X R31, R25, 0x1, R16, P0 ;  /* 0x00000001191f7824 */ /* 0x000fca00000e0610 */
[----:B------:R0:W-:Y:S04]  /*a9460*/  STL.64 [R1+0xa28], R30 ;  /* 0x000a281e01007387 */ /* 0x0001e80000100a00 */
[----:B------:R1:W-:Y:S01]  /*a9470*/  STL.64 [R1+0xa58], R32 ;  /* 0x000a582001007387 */ /* 0x0003e20000100a00 */
[----:B0-----:R-:W-:Y:S02]  /*a9480*/  IADD3 R30, P0, PT, R61, R17, RZ ;  /* 0x000000113d1e7210 */ /* 0x001fe40007f1e0ff */
[----:B-1----:R-:W-:-:S03]  /*a9490*/  IADD3 R32, P3, PT, R53, R12, RZ ;  /* 0x0000000c35207210 */ /* 0x002fc60007f7e0ff */
[----:B------:R-:W-:Y:S02]  /*a94a0*/  IMAD.X R31, R25, 0x1, R19, P0 ;  /* 0x00000001191f7824 */ /* 0x000fe400000e0613 */
[----:B------:R-:W-:-:S03]  /*a94b0*/  IMAD.X R33, R26, 0x1, R14, P3 ;  /* 0x000000011a217824 */ /* 0x000fc600018e060e */
[----:B------:R-:W-:Y:S04]  /*a94c0*/  STL.64 [R1+0xa50], R30 ;  /* 0x000a501e01007387 */ /* 0x000fe80000100a00 */
[----:B------:R0:W-:Y:S04]  /*a94d0*/  STL.64 [R1+0xa78], R32 ;  /* 0x000a782001007387 */ /* 0x0001e80000100a00 */
[----:B0-----:R-:W2:Y:S01]  /*a94e0*/  LDL.LU R33, [R1+0x387c] ;  /* 0x00387c0001217983 */ /* 0x001ea20000300800 */
[----:B------:R-:W-:-:S05]  /*a94f0*/  IADD3 R32, P3, PT, R53, R15, RZ ;  /* 0x0000000f35207210 */ /* 0x000fca0007f7e0ff */
[----:B------:R-:W-:Y:S04]  /*a9500*/  STL [R1+0xa90], R32 ;  /* 0x000a902001007387 */ /* 0x000fe80000100800 */
[----:B---3--:R2:W-:Y:S02]  /*a9510*/  STSM.16.M88.4 [R0], R8 ;  /* 0x0000000800007844 */ /* 0x0085e40000000200 */
[----:B--2---:R-:W-:Y:S02]  /*a9520*/  IMAD.MOV.U32 R11, RZ, RZ, R33 ;  /* 0x000000ffff0b7224 */ /* 0x004fe400078e0021 */
[----:B------:R-:W2:Y:S01]  /*a9530*/  LDL.LU R33, [R1+0x3878] ;  /* 0x0038780001217983 */ /* 0x000ea20000300800 */
[----:B------:R-:W-:Y:S01]  /*a9540*/  IADD3 R30, P0, PT, R53, R13, RZ ;  /* 0x0000000d351e7210 */ /* 0x000fe20007f1e0ff */
[----:B------:R-:W-:-:S04]  /*a9550*/  IMAD.MOV.U32 R61, RZ, RZ, R52 ;  /* 0x000000ffff3d7224 */ /* 0x000fc800078e0034 */
[C---:B------:R-:W-:Y:S01]  /*a9560*/  IMAD.X R31, R26.reuse, 0x1, R16, P0 ;  /* 0x000000011a1f7824 */ /* 0x040fe200000e0610 */
[----:B------:R-:W-:Y:S01]  /*a9570*/  IADD3 R52, P0, PT, R53, R17, RZ ;  /* 0x0000001135347210 */ /* 0x000fe20007f1e0ff */
[----:B------:R-:W-:-:S04]  /*a9580*/  IMAD.X R11, R26, 0x1, R18, P3 ;  /* 0x000000011a0b7824 */ /* 0x000fc800018e0612 */
[----:B------:R-:W-:Y:S01]  /*a9590*/  IMAD.X R53, R26, 0x1, R19, P0 ;  /* 0x000000011a357824 */ /* 0x000fe200000e0613 */
[----:B------:R0:W-:Y:S01]  /*a95a0*/  STL.64 [R1+0xa70], R30 ;  /* 0x000a701e01007387 */ /* 0x0001e20000100a00 */
[----:B------:R-:W-:Y:S01]  /*a95b0*/  IMAD.MOV.U32 R10, RZ, RZ, R32 ;  /* 0x000000ffff0a7224 */ /* 0x000fe200078e0020 */
[----:B------:R-:W-:Y:S02]  /*a95c0*/  IADD3 R32, P3, PT, R7, R12, RZ ;  /* 0x0000000c07207210 */ /* 0x000fe40007f7e0ff */
[----:B0-----:R-:W3:Y:S04]  /*a95d0*/  LDL.LU.64 R30, [R1+0x3870] ;  /* 0x00387000011e7983 */ /* 0x001ee80000300a00 */
[----:B------:R-:W-:Y:S04]  /*a95e0*/  STL [R1+0xa94], R11 ;  /* 0x000a940b01007387 */ /* 0x000fe80000100800 */
[----:B------:R0:W-:Y:S01]  /*a95f0*/  STL.64 [R1+0xa48], R52 ;  /* 0x000a483401007387 */ /* 0x0001e20000100a00 */
[----:B------:R-:W-:Y:S01]  /*a9600*/  IMAD.MOV.U32 R26, RZ, RZ, R32 ;  /* 0x000000ffff1a7224 */ /* 0x000fe200078e0020 */
[----:B------:R-:W-:-:S02]  /*a9610*/  PRMT R8, R29, 0x5210, R27 ;  /* 0x000052101d087816 */ /* 0x000fc4000000001b */
[----:B0-----:R-:W3:Y:S01]  /*a9620*/  LDL.LU.64 R52, [R1+0x3868] ;  /* 0x0038680001347983 */ /* 0x001ee20000300a00 */
[----:B------:R-:W-:-:S03]  /*a9630*/  SHF.R.S32.HI R11, RZ, 0x1f, R7 ;  /* 0x0000001fff0b7819 */ /* 0x000fc60000011407 */
[----:B------:R0:W-:Y:S02]  /*a9640*/  STL [R1+0xa68], R32 ;  /* 0x000a682001007387 */ /* 0x0001e40000100800 */
[----:B0-----:R-:W-:Y:S01]  /*a9650*/  IADD3 R32, P0, PT, R7, R13, RZ ;  /* 0x0000000d07207210 */ /* 0x001fe20007f1e0ff */
[----:B------:R-:W-:Y:S01]  /*a9660*/  NOP ;  /* 0x0000000000007918 */ /* 0x000fe20000000000 */
[----:B--2---:R-:W-:Y:S02]  /*a9670*/  IMAD.MOV.U32 R27, RZ, RZ, R33 ;  /* 0x000000ffff1b7224 */ /* 0x004fe400078e0021 */
[C---:B------:R-:W-:Y:S02]  /*a9680*/  IMAD.X R27, R11.reuse, 0x1, R14, P3 ;  /* 0x000000010b1b7824 */ /* 0x040fe400018e060e */
[----:B------:R-:W-:-:S03]  /*a9690*/  IMAD.X R33, R11, 0x1, R16, P0 ;  /* 0x000000010b217824 */ /* 0x000fc600000e0610 */
[----:B------:R-:W-:Y:S04]  /*a96a0*/  STL [R1+0xa6c], R27 ;  /* 0x000a6c1b01007387 */ /* 0x000fe80000100800 */
[----:B------:R0:W-:Y:S04]  /*a96b0*/  STL.64 [R1+0xa60], R32 ;  /* 0x000a602001007387 */ /* 0x0001e80000100a00 */
[----:B0-----:R-:W2:Y:S01]  /*a96c0*/  LDL.LU.64 R32, [R1+0x3860] ;  /* 0x0038600001207983 */ /* 0x001ea20000300a00 */
        /* <DEDUP_REMOVED lines=12> */
[----:B---3--:R-:W-:Y:S02]  /*a9790*/  IMAD.MOV.U32 R22, RZ, RZ, R52 ;  /* 0x000000ffff167224 */ /* 0x008fe400078e0034 */
[----:B------:R-:W-:Y:S01]  /*a97a0*/  IMAD.MOV.U32 R52, RZ, RZ, R6 ;  /* 0x000000ffff347224 */ /* 0x000fe200078e0006 */
[----:B------:R-:W-:Y:S01]  /*a97b0*/  IADD3 R6, P0, PT, R7, R17, RZ ;  /* 0x0000001107067210 */ /* 0x000fe20007f1e0ff */
[----:B------:R-:W-:Y:S02]  /*a97c0*/  IMAD.MOV.U32 R60, RZ, RZ, R47 ;  /* 0x000000ffff3c7224 */ /* 0x000fe400078e002f */
[----:B------:R-:W-:-:S02]  /*a97d0*/  IMAD.MOV.U32 R47, RZ, RZ, R46 ;  /* 0x000000ffff2f7224 */ /* 0x000fc400078e002e */
[----:B------:R-:W-:Y:S02]  /*a97e0*/  IMAD.MOV.U32 R46, RZ, RZ, R42 ;  /* 0x000000ffff2e7224 */ /* 0x000fe400078e002a */
[----:B------:R-:W-:Y:S02]  /*a97f0*/  IMAD.X R27, R11, 0x1, R18, P3 ;  /* 0x000000010b1b7824 */ /* 0x000fe400018e0612 */
[----:B------:R-:W-:Y:S01]  /*a9800*/  IMAD.MOV.U32 R42, RZ, RZ, R52 ;  /* 0x000000ffff2a7224 */ /* 0x000fe200078e0034 */
[----:B------:R-:W-:Y:S01]  /*a9810*/  IADD3 R52, P3, PT, R39, R12, RZ ;  /* 0x0000000c27347210 */ /* 0x000fe20007f7e0ff */
[----:B------:R-:W-:Y:S01]  /*a9820*/  IMAD.X R7, R11, 0x1, R19, P0 ;  /* 0x000000010b077824 */ /* 0x000fe200000e0613 */
[----:B------:R-:W-:Y:S01]  /*a9830*/  PRMT R9, R30, 0x5210, R28 ;  /* 0x000052101e097816 */ /* 0x000fe2000000001c */
[----:B------:R0:W-:Y:S01]  /*a9840*/  STL.64 [R1+0xa88], R26 ;  /* 0x000a881a01007387 */ /* 0x0001e20000100a00 */
[----:B------:R-:W-:Y:S01]  /*a9850*/  PRMT R10, R31, 0x5210, R37 ;  /* 0x000052101f0a7816 */ /* 0x000fe20000000025 */
[----:B------:R-:W-:-:S02]  /*a9860*/  IMAD.MOV.U32 R30, RZ, RZ, R52 ;  /* 0x000000ffff1e7224 */ /* 0x000fc400078e0034 */
[----:B------:R1:W-:Y:S01]  /*a9870*/  STL [R1+0xab0], R52 ;  /* 0x000ab03401007387 */ /* 0x0003e20000100800 */
[----:B------:R-:W-:Y:S01]  /*a9880*/  IMAD.MOV.U32 R31, RZ, RZ, R53 ;  /* 0x000000ffff1f7224 */ /* 0x000fe200078e0035 */
[----:B0-----:R-:W-:Y:S02]  /*a9890*/  SHF.R.S32.HI R26, RZ, 0x1f, R39 ;  /* 0x0000001fff1a7819 */ /* 0x001fe40000011427 */
[----:B-1----:R-:W3:Y:S04]  /*a98a0*/  LDL.LU.64 R52, [R1+0x3858] ;  /* 0x0038580001347983 */ /* 0x002ee80000300a00 */
[----:B------:R0:W-:Y:S01]  /*a98b0*/  STL.64 [R1+0xa80], R6 ;  /* 0x000a800601007387 */ /* 0x0001e20000100a00 */
[----:B------:R-:W-:Y:S01]  /*a98c0*/  IMAD.X R31, R26, 0x1, R14, P3 ;  /* 0x000000011a1f7824 */ /* 0x000fe200018e060e */
[----:B------:R-:W-:-:S02]  /*a98d0*/  IADD3 R30, P3, PT, R39, R15, RZ ;  /* 0x0000000f271e7210 */ /* 0x000fc40007f7e0ff */
[----:B0-----:R-:W-:Y:S02]  /*a98e0*/  IADD3 R6, P0, PT, R39, R13, RZ ;  /* 0x0000000d27067210 */ /* 0x001fe40007f1e0ff */
[----:B------:R0:W-:Y:S03]  /*a98f0*/  STL [R1+0xab4], R31 ;  /* 0x000ab41f01007387 */ /* 0x0001e60000100800 */
[C---:B------:R-:W-:Y:S01]  /*a9900*/  IMAD.X R7, R26.reuse, 0x1, R16, P0 ;  /* 0x000000011a077824 */ /* 0x040fe200000e0610 */
[----:B------:R-:W-:Y:S01]  /*a9910*/  STL.64 [R1+0x3848], R34 ;  /* 0x0038482201007387 */ /* 0x000fe20000100a00 */
[----:B0-----:R-:W-:Y:S01]  /*a9920*/  IMAD.X R31, R26, 0x1, R18, P3 ;  /* 0x000000011a1f7824 */ /* 0x001fe200018e0612 */
[----:B------:R-:W-:Y:S01]  /*a9930*/  SHF.R.S32.HI R25, RZ, 0x1f, R29 ;  /* 0x0000001fff197819 */ /* 0x000fe2000001141d */
[----:B------:R-:W-:Y:S02]  /*a9940*/  IMAD.MOV.U32 R27, RZ, RZ, R40 ;  /* 0x000000ffff1b7224 */ /* 0x000fe400078e0028 */
[----:B------:R-:W-:-:S02]  /*a9950*/  IMAD.MOV.U32 R40, RZ, RZ, R61 ;  /* 0x000000ffff287224 */ /* 0x000fc400078e003d */
[----:B------:R-:W-:Y:S02]  /*a9960*/  IMAD.MOV.U32 R61, RZ, RZ, R47 ;  /* 0x000000ffff3d7224 */ /* 0x000fe400078e002f */
[----:B------:R-:W-:Y:S02]  /*a9970*/  IMAD.MOV.U32 R47, RZ, RZ, R46 ;  /* 0x000000ffff2f7224 */ /* 0x000fe400078e002e */
[----:B------:R-:W-:Y:S01]  /*a9980*/  IMAD.MOV.U32 R46, RZ, RZ, R57 ;  /* 0x000000ffff2e7224 */ /* 0x000fe200078e0039 */
[----:B--2---:R-:W-:Y:S02]  /*a9990*/  PRMT R11, R32, 0x5210, R38 ;  /* 0x00005210200b7816 */ /* 0x004fe40000000026 */
[----:B------:R-:W-:Y:S01]  /*a99a0*/  IADD3 R32, P0, PT, R39, R17, RZ ;  /* 0x0000001127207210 */ /* 0x000fe20007f1e0ff */
[----:B------:R0:W-:Y:S04]  /*a99b0*/  STL [R1+0x3840], R33 ;  /* 0x0038402101007387 */ /* 0x0001e80000100800 */
[----:B------:R1:W-:Y:S01]  /*a99c0*/  STL.64 [R1+0xaa8], R6 ;  /* 0x000aa80601007387 */ /* 0x0003e20000100a00 */
[----:B0-----:R-:W-:-:S03]  /*a99d0*/  IMAD.X R33, R26, 0x1, R19, P0 ;  /* 0x000000011a217824 */ /* 0x001fc600000e0613 */
[----:B-1----:R-:W2:Y:S04]  /*a99e0*/  LDL.LU.64 R6, [R1+0x3850] ;  /* 0x0038500001067983 */ /* 0x002ea80000300a00 */
[----:B------:R0:W-:Y:S04]  /*a99f0*/  STL.64 [R1+0xac0], R30 ;  /* 0x000ac01e01007387 */ /* 0x0001e80000100a00 */
[----:B------:R-:W-:Y:S04]  /*a9a00*/  STL.64 [R1+0xab8], R32 ;  /* 0x000ab82001007387 */ /* 0x000fe80000100a00 */
[----:B------:R-:W1:Y:S01]  /*a9a10*/  LDS.128 R32, [R0] ;  /* 0x0000000000207984 */ /* 0x000e620000000c00 */
[----:B------:R-:W-:Y:S01]  /*a9a20*/  IMAD.MOV.U32 R39, RZ, RZ, R60 ;  /* 0x000000ffff277224 */ /* 0x000fe200078e003c */
[----:B------:R-:W-:-:S02]  /*a9a30*/  SHF.R.S32.HI R26, RZ, 0x1f, R27 ;  /* 0x0000001fff1a7819 */ /* 0x000fc4000001141b */
[----:B0-----:R-:W-:Y:S01]  /*a9a40*/  IADD3 R30, P3, PT, R29, R12, RZ ;  /* 0x0000000c1d1e7210 */ /* 0x001fe20007f7e0ff */
[----:B------:R-:W-:Y:S01]  /*a9a50*/  IMAD.MOV.U32 R60, RZ, RZ, R56 ;  /* 0x000000ffff3c7224 */ /* 0x000fe200078e0038 */
[----:B------:R-:W-:-:S03]  /*a9a60*/  NOP ;  /* 0x0000000000007918 */ /* 0x000fc60000000000 */
[----:B------:R-:W-:Y:S01]  /*a9a70*/  IMAD.X R31, R25, 0x1, R14, P3 ;  /* 0x00000001191f7824 */ /* 0x000fe200018e060e */
[----:B------:R-:W-:-:S04]  /*a9a80*/  IADD3 R56, P0, PT, R29, R13, RZ ;  /* 0x0000000d1d387210 */ /* 0x000fc80007f1e0ff */
[----:B------:R0:W-:Y:S01]  /*a9a90*/  STL.64 [R1+0xae0], R30 ;  /* 0x000ae01e01007387 */ /* 0x0001e20000100a00 */
[----:B------:R-:W-:Y:S01]  /*a9aa0*/  IMAD.X R57, R25, 0x1, R16, P0 ;  /* 0x0000000119397824 */ /* 0x000fe200000e0610 */
[C---:B------:R-:W-:Y:S02]  /*a9ab0*/  IADD3 R28, P0, PT, R29.reuse, R17, RZ ;  /* 0x000000111d1c7210 */ /* 0x040fe40007f1e0ff */
[----:B0-----:R-:W-:-:S05]  /*a9ac0*/  IADD3 R30, P3, PT, R29, R15, RZ ;  /* 0x0000000f1d1e7210 */ /* 0x001fca0007f7e0ff */
[C---:B------:R-:W-:Y:S01]  /*a9ad0*/  IMAD.X R31, R25.reuse, 0x1, R18, P3 ;  /* 0x00000001191f7824 */ /* 0x040fe200018e0612 */
[----:B-1----:R-:W-:Y:S04]  /*a9ae0*/  STL.64 [R1+0x20], R32 ;  /* 0x0000202001007387 */ /* 0x002fe80000100a00 */
[----:B------:R0:W-:Y:S01]  /*a9af0*/  STL.64 [R1+0x28], R34 ;  /* 0x0000282201007387 */ /* 0x0001e20000100a00 */
[----:B------:R-:W-:-:S03]  /*a9b00*/  IMAD.X R29, R25, 0x1, R19, P0 ;  /* 0x00000001191d7824 */ /* 0x000fc600000e0613 */
[----:B0-----:R-:W2:Y:S04]  /*a9b10*/  LDL.LU.64 R34, [R1+0x3848] ;  /* 0x0038480001227983 */ /* 0x001ea80000300a00 */
[----:B------:R-:W2:Y:S04]  /*a9b20*/  LDL.LU R33, [R1+0x3840] ;  /* 0x0038400001217983 */ /* 0x000ea80000300800 */
[----:B------:R0:W-:Y:S04]  /*a9b30*/  STL.64 [R1+0xad8], R56 ;  /* 0x000ad83801007387 */ /* 0x0001e80000100a00 */
[----:B0-----:R-:W2:Y:S04]  /*a9b40*/  LDL.LU.64 R56, [R1+0x3838] ;  /* 0x0038380001387983 */ /* 0x001ea80000300a00 */
        /* <DEDUP_REMOVED lines=8> */
[----:B0-----:R-:W-:-:S03]  /*a9bd0*/  IADD3 R30, P3, PT, R27, R15, RZ ;  /* 0x0000000f1b1e7210 */ /* 0x001fc60007f7e0ff */
[----:B------:R0:W-:Y:S01]  /*a9be0*/  STSM.16.M88.4 [R0], R8 ;  /* 0x0000000800007844 */ /* 0x0001e20000000200 */
[----:B-1----:R-:W-:Y:S01]  /*a9bf0*/  IADD3 R28, P0, PT, R27, R17, RZ ;  /* 0x000000111b1c7210 */ /* 0x002fe20007f1e0ff */
[----:B------:R-:W-:-:S04]  /*a9c00*/  IMAD.X R31, R26, 0x1, R18, P3 ;  /* 0x000000011a1f7824 */ /* 0x000fc800018e0612 */
[----:B------:R-:W-:Y:S01]  /*a9c10*/  IMAD.X R29, R26, 0x1, R19, P0 ;  /* 0x000000011a1d7824 */ /* 0x000fe200000e0613 */
[----:B0-----:R-:W-:Y:S02]  /*a9c20*/  SHF.R.S32.HI R8, RZ, 0x1f, R61 ;  /* 0x0000001fff087819 */ /* 0x001fe4000001143d */
[C---:B------:R-:W-:Y:S01]  /*a9c30*/  IADD3 R10, P3, PT, R61.reuse, R12, RZ ;  /* 0x0000000c3d0a7210 */ /* 0x040fe20007f7e0ff */
[----:B------:R0:W-:Y:S04]  /*a9c40*/  STL.64 [R1+0xb58], R30 ;  /* 0x000b581e01007387 */ /* 0x0001e80000100a00 */
[----:B------:R-:W-:Y:S01]  /*a9c50*/  IMAD.X R11, R8, 0x1, R14, P3 ;  /* 0x00000001080b7824 */ /* 0x000fe200018e060e */
[----:B------:R-:W-:Y:S04]  /*a9c60*/  STL.64 [R1+0xb50], R28 ;  /* 0x000b501c01007387 */ /* 0x000fe80000100a00 */
[----:B------:R1:W-:Y:S01]  /*a9c70*/  STL.64 [R1+0xb68], R10 ;  /* 0x000b680a01007387 */ /* 0x0003e20000100a00 */
[----:B0-----:R-:W-:-:S05]  /*a9c80*/  IADD3 R30, P0, PT, R61, R13, RZ ;  /* 0x0000000d3d1e7210 */ /* 0x001fca0007f1e0ff */
[----:B------:R-:W-:Y:S01]  /*a9c90*/  IMAD.X R31, R8, 0x1, R16, P0 ;  /* 0x00000001081f7824 */ /* 0x000fe200000e0610 */
[----:B-1----:R-:W-:-:S04]  /*a9ca0*/  IADD3 R10, P3, PT, R61, R15, RZ ;  /* 0x0000000f3d0a7210 */ /* 0x002fc80007f7e0ff */
[----:B------:R0:W-:Y:S01]  /*a9cb0*/  STL.64 [R1+0xb60], R30 ;  /* 0x000b601e01007387 */ /* 0x0001e20000100a00 */
[----:B------:R-:W-:Y:S01]  /*a9cc0*/  IMAD.X R11, R8, 0x1, R18, P3 ;  /* 0x00000001080b7824 */ /* 0x000fe200018e0612 */
[----:B------:R-:W-:-:S04]  /*a9cd0*/  SHF.R.S32.HI R9, RZ, 0x1f, R48 ;  /* 0x0000001fff097819 */ /* 0x000fc80000011430 */
[----:B------:R1:W-:Y:S01]  /*a9ce0*/  STL.64 [R1+0xb88], R10 ;  /* 0x000b880a01007387 */ /* 0x0003e20000100a00 */
[----:B0-----:R-:W-:-:S05]  /*a9cf0*/  IADD3 R30, P0, PT, R61, R17, RZ ;  /* 0x000000113d1e7210 */ /* 0x001fca0007f1e0ff */
[----:B------:R-:W-:Y:S01]  /*a9d00*/  IMAD.X R31, R8, 0x1, R19, P0 ;  /* 0x00000001081f7824 */ /* 0x000fe200000e0613 */
[----:B-1----:R-:W-:-:S04]  /*a9d10*/  IADD3 R10, P3, PT, R48, R12, RZ ;  /* 0x0000000c300a7210 */ /* 0x002fc80007f7e0ff */
[----:B------:R-:W-:Y:S01]  /*a9d20*/  STL.64 [R1+0xb80], R30 ;  /* 0x000b801e01007387 */ /* 0x000fe20000100a00 */
[----:B------:R-:W-:Y:S01]  /*a9d30*/  IMAD.X R11, R9, 0x1, R14, P3 ;  /* 0x00000001090b7824 */ /* 0x000fe200018e060e */
[----:B------:R-:W-:-:S04]  /*a9d40*/  IADD3 R38, P0, PT, R48, R13, RZ ;  /* 0x0000000d30267210 */ /* 0x000fc80007f1e0ff */
[----:B------:R0:W-:Y:S01]  /*a9d50*/  STL.64 [R1+0xb98], R10 ;  /* 0x000b980a01007387 */ /* 0x0001e20000100a00 */
[----:B------:R-:W-:Y:S01]  /*a9d60*/  LOP3.LUT R28, R39, 0xffff, RZ, 0xc0, !PT ;  /* 0x0000ffff271c7812 */ /* 0x000fe200078ec0ff */
[----:B------:R-:W-:Y:S01]  /*a9d70*/  IMAD.X R39, R9, 0x1, R16, P0 ;  /* 0x0000000109277824 */ /* 0x000fe200000e0610 */
[----:B0-----:R-:W-:-:S04]  /*a9d80*/  IADD3 R10, P3, PT, R48, R15, RZ ;  /* 0x0000000f300a7210 */ /* 0x001fc80007f7e0ff */
[----:B------:R0:W-:Y:S01]  /*a9d90*/  STL.64 [R1+0xb90], R38 ;  /* 0x000b902601007387 */ /* 0x0001e20000100a00 */
[----:B------:R-:W-:Y:S01]  /*a9da0*/  IMAD.X R11, R9, 0x1, R18, P3 ;  /* 0x00000001090b7824 */ /* 0x000fe200018e0612 */
[----:B------:R-:W-:Y:S01]  /*a9db0*/  LOP3.LUT R29, R60, 0xffff, RZ, 0xc0, !PT ;  /* 0x0000ffff3c1d7812 */ /* 0x000fe200078ec0ff */
[----:B------:R-:W-:-:S03]  /*a9dc0*/  IMAD.MOV.U32 R60, RZ, RZ, R46 ;  /* 0x000000ffff3c7224 */ /* 0x000fc600078e002e */
[----:B------:R1:W-:Y:S01]  /*a9dd0*/  STL.64 [R1+0xbb8], R10 ;  /* 0x000bb80a01007387 */ /* 0x0003e20000100a00 */
[----:B0-----:R-:W-:Y:S02]  /*a9de0*/  IADD3 R38, P0, PT, R48, R17, RZ ;  /* 0x0000001130267210 */ /* 0x001fe40007f1e0ff */
[----:B------:R-:W-:Y:S01]  /*a9df0*/  IADD3 R48, P3, PT, R47, R12, RZ ;  /* 0x0000000c2f307210 */ /* 0x000fe20007f7e0ff */
[----:B------:R-:W-:Y:S02]  /*a9e00*/  IMAD.MOV.U32 R46, RZ, RZ, R45 ;  /* 0x000000ffff2e7224 */ /* 0x000fe400078e002d */
[----:B------:R-:W-:Y:S01]  /*a9e10*/  IMAD.MOV.U32 R45, RZ, RZ, R49 ;  /* 0x000000ffff2d7224 */ /* 0x000fe200078e0031 */
[----:B-1----:R-:W-:Y:S01]  /*a9e20*/  SHF.R.S32.HI R11, RZ, 0x1f, R47 ;  /* 0x0000001fff0b7819 */ /* 0x002fe2000001142f */
[----:B------:R-:W-:-:S04]  /*a9e30*/  IMAD.X R39, R9, 0x1, R19, P0 ;  /* 0x0000000109277824 */ /* 0x000fc800000e0613 */
[----:B------:R-:W-:Y:S01]  /*a9e40*/  IMAD.X R49, R11, 0x1, R14, P3 ;  /* 0x000000010b317824 */ /* 0x000fe200018e060e */
[----:B------:R-:W-:Y:S04]  /*a9e50*/  STL.64 [R1+0xbb0], R38 ;  /* 0x000bb02601007387 */ /* 0x000fe80000100a00 */
[----:B------:R0:W-:Y:S04]  /*a9e60*/  STL.64 [R1+0xbd8], R48 ;  /* 0x000bd83001007387 */ /* 0x0001e80000100a00 */
[----:B0-----:R-:W2:Y:S01]  /*a9e70*/  LDL.LU.64 R48, [R1+0x3830] ;  /* 0x0038300001307983 */ /* 0x001ea20000300a00 */
[----:B------:R-:W-:Y:S01]  /*a9e80*/  LOP3.LUT R30, R44, 0xffff, RZ, 0xc0, !PT ;  /* 0x0000ffff2c1e7812 */ /* 0x000fe200078ec0ff */
[----:B------:R-:W-:Y:S01]  /*a9e90*/  IMAD.MOV.U32 R44, RZ, RZ, R20 ;  /* 0x000000ffff2c7224 */ /* 0x000fe200078e0014 */
[----:B------:R-:W-:-:S02]  /*a9ea0*/  LOP3.LUT R27, R40, 0xffff, RZ, 0xc0, !PT ;  /* 0x0000ffff281b7812 */ /* 0x000fc400078ec0ff */
[C---:B------:R-:W-:Y:S02]  /*a9eb0*/  IADD3 R38, P0, PT, R47.reuse, R13, RZ ;  /* 0x0000000d2f267210 */ /* 0x040fe40007f1e0ff */
[----:B------:R-:W-:Y:S02]  /*a9ec0*/  IADD3 R20, P3, PT, R47, R15, RZ ;  /* 0x0000000f2f147210 */ /* 0x000fe40007f7e0ff */
[----:B------:R-:W-:Y:S01]  /*a9ed0*/  PRMT R8, R43, 0x4210, R27 ;  /* 0x000042102b087816 */ /* 0x000fe2000000001b */
[----:B------:R-:W-:Y:S02]  /*a9ee0*/  IMAD.MOV.U32 R43, RZ, RZ, R21 ;  /* 0x000000ffff2b7224 */ /* 0x000fe400078e0015 */
[C---:B------:R-:W-:Y:S02]  /*a9ef0*/  IMAD.X R39, R11.reuse, 0x1, R16, P0 ;  /* 0x000000010b277824 */ /* 0x040fe400000e0610 */
[----:B------:R-:W-:Y:S01]  /*a9f00*/  IMAD.X R21, R11, 0x1, R18, P3 ;  /* 0x000000010b157824 */ /* 0x000fe200018e0612 */
[----:B------:R-:W-:-:S02]  /*a9f10*/  SHF.R.S32.HI R26, RZ, 0x1f, R42 ;  /* 0x0000001fff1a7819 */ /* 0x000fc4000001142a */
[----:B------:R0:W-:Y:S04]  /*a9f20*/  STL.64 [R1+0xbd0], R38 ;  /* 0x000bd02601007387 */ /* 0x0001e80000100a00 */
[----:B------:R1:W-:Y:S01]  /*a9f30*/  STL.64 [R1+0xbf8], R20 ;  /* 0x000bf81401007387 */ /* 0x0003e20000100a00 */
[----:B0-----:R-:W-:Y:S02]  /*a9f40*/  IADD3 R38, P0, PT, R47, R17, RZ ;  /* 0x000000112f267210 */ /* 0x001fe40007f1e0ff */
[----:B-1----:R-:W-:-:S03]  /*a9f50*/  IADD3 R20, P3, PT, R42, R12, RZ ;  /* 0x0000000c2a147210 */ /* 0x002fc60007f7e0ff */
        /* <DEDUP_REMOVED lines=14> */
[----:B------:R-:W-:Y:S01]  /*aa040*/  IMAD.X R21, R25, 0x1, R14, P3 ;  /* 0x0000000119157824 */ /* 0x000fe200018e060e */
[----:B------:R-:W-:Y:S02]  /*aa050*/  PRMT R9, R60, 0x4210, R28 ;  /* 0x000042103c097816 */ /* 0x000fe4000000001c */
[----:B------:R0:W-:Y:S01]  /*aa060*/  STL.64 [R1+0xc38], R38 ;  /* 0x000c382601007387 */ /* 0x0001e20000100a00 */
[----:B------:R-:W-:Y:S02]  /*aa070*/  IMAD.MOV.U32 R60, RZ, RZ, R22 ;  /* 0x000000ffff3c7224 */ /* 0x000fe400078e0016 */
[----:B------:R-:W-:Y:S01]  /*aa080*/  IMAD.MOV.U32 R47, RZ, RZ, R23 ;  /* 0x000000ffff2f7224 */ /* 0x000fe200078e0017 */
[----:B------:R-:W-:Y:S01]  /*aa090*/  STL.64 [R1+0xc70], R20 ;  /* 0x000c701401007387 */ /* 0x000fe20000100a00 */
[----:B------:R-:W-:-:S03]  /*aa0a0*/  NOP ;  /* 0x0000000000007918 */ /* 0x000fc60000000000 */
[----:B------:R-:W1:Y:S01]  /*aa0b0*/  LDS.128 R20, [R0] ;  /* 0x0000000000147984 */ /* 0x000e620000000c00 */
[----:B------:R-:W-:Y:S02]  /*aa0c0*/  IMAD.MOV.U32 R61, RZ, RZ, R44 ;  /* 0x000000ffff3d7224 */ /* 0x000fe400078e002c */
[----:B------:R-:W-:Y:S02]  /*aa0d0*/  IMAD.MOV.U32 R44, RZ, RZ, R43 ;  /* 0x000000ffff2c7224 */ /* 0x000fe400078e002b */
[----:B---3--:R-:W-:Y:S02]  /*aa0e0*/  IMAD.MOV.U32 R43, RZ, RZ, R52 ;  /* 0x000000ffff2b7224 */ /* 0x008fe400078e0034 */
[----:B------:R-:W-:Y:S01]  /*aa0f0*/  IMAD.MOV.U32 R52, RZ, RZ, R50 ;  /* 0x000000ffff347224 */ /* 0x000fe200078e0032 */
[----:B------:R-:W-:Y:S02]  /*aa100*/  IADD3 R50, P0, PT, R5, R13, RZ ;  /* 0x0000000d05327210 */ /* 0x000fe40007f1e0ff */
[----:B------:R-:W-:Y:S01]  /*aa110*/  PRMT R11, R45, 0x4210, R30 ;  /* 0x000042102d0b7816 */ /* 0x000fe2000000001e */
[----:B------:R-:W-:Y:S01]  /*aa120*/  IMAD.MOV.U32 R45, RZ, RZ, R53 ;  /* 0x000000ffff2d7224 */ /* 0x000fe200078e0035 */
[----:B0-----:R-:W-:Y:S01]  /*aa130*/  IADD3 R38, P3, PT, R5, R15, RZ ;  /* 0x0000000f05267210 */ /* 0x001fe20007f7e0ff */
[----:B------:R-:W-:-:S02]  /*aa140*/  IMAD.MOV.U32 R53, RZ, RZ, R51 ;  /* 0x000000ffff357224 */ /* 0x000fc400078e0033 */
[C---:B------:R-:W-:Y:S01]  /*aa150*/  IMAD.X R51, R25.reuse, 0x1, R16, P0 ;  /* 0x0000000119337824 */ /* 0x040fe200000e0610 */
[----:B------:R-:W-:Y:S01]  /*aa160*/  PRMT R10, R46, 0x4210, R29 ;  /* 0x000042102e0a7816 */ /* 0x000fe2000000001d */
[----:B------:R-:W-:Y:S01]  /*aa170*/  IMAD.X R39, R25, 0x1, R18, P3 ;  /* 0x0000000119277824 */ /* 0x000fe200018e0612 */
[----:B------:R-:W-:Y:S01]  /*aa180*/  SHF.R.S32.HI R26, RZ, 0x1f, R59 ;  /* 0x0000001fff1a7819 */ /* 0x000fe2000001143b */
[----:B------:R-:W-:Y:S01]  /*aa190*/  IMAD.MOV.U32 R46, RZ, RZ, R54 ;  /* 0x000000ffff2e7224 */ /* 0x000fe200078e0036 */
[----:B------:R-:W-:Y:S01]  /*aa1a0*/  NOP ;  /* 0x0000000000007918 */ /* 0x000fe20000000000 */
[----:B----4-:R-:W-:Y:S01]  /*aa1b0*/  IMAD.MOV.U32 R54, RZ, RZ, R4 ;  /* 0x000000ffff367224 */ /* 0x010fe200078e0004 */
[----:B------:R-:W-:Y:S01]  /*aa1c0*/  IADD3 R4, P0, PT, R5, R17, RZ ;  /* 0x0000001105047210 */ /* 0x000fe20007f1e0ff */
[----:B-1----:R-:W-:Y:S04]  /*aa1d0*/  STL.64 [R1+0x10], R20 ;  /* 0x0000101401007387 */ /* 0x002fe80000100a00 */
[----:B------:R0:W-:Y:S01]  /*aa1e0*/  STL.64 [R1+0x18], R22 ;  /* 0x0000181601007387 */ /* 0x0001e20000100a00 */
[----:B------:R-:W-:-:S03]  /*aa1f0*/  IMAD.X R5, R25, 0x1, R19, P0 ;  /* 0x0000000119057824 */ /* 0x000fc600000e0613 */
[----:B0-----:R-:W3:Y:S04]  /*aa200*/  LDL.LU.64 R22, [R1+0x3828] ;  /* 0x0038280001167983 */ /* 0x001ee80000300a00 */
[----:B------:R-:W4:Y:S04]  /*aa210*/  LDL.LU.64 R20, [R1+0x3820] ;  /* 0x0038200001147983 */ /* 0x000f280000300a00 */
[----:B------:R0:W-:Y:S04]  /*aa220*/  STL.64 [R1+0xc68], R50 ;  /* 0x000c683201007387 */ /* 0x0001e80000100a00 */
[----:B0-----:R-:W3:Y:S04]  /*aa230*/  LDL.LU.64 R50, [R1+0x3818] ;  /* 0x0038180001327983 */ /* 0x001ee80000300a00 */
        /* <DEDUP_REMOVED lines=9> */
[----:B------:R-:W-:-:S03]  /*aa2d0*/  IMAD.X R39, R26, 0x1, R18, P3 ;  /* 0x000000011a277824 */ /* 0x000fc600018e0612 */
[----:B0-----:R-:W4:Y:S04]  /*aa2e0*/  LDL.LU.64 R4, [R1+0x3810] ;  /* 0x0038100001047983 */ /* 0x001f280000300a00 */
[----:B------:R0:W-:Y:S01]  /*aa2f0*/  STL.64 [R1+0xce8], R38 ;  /* 0x000ce82601007387 */ /* 0x0001e20000100a00 */
[----:B------:R-:W-:Y:S02]  /*aa300*/  IMAD.MOV.U32 R42, RZ, RZ, R55 ;  /* 0x000000ffff2a7224 */ /* 0x000fe400078e0037 */
[----:B------:R-:W-:Y:S01]  /*aa310*/  IMAD.MOV.U32 R55, RZ, RZ, R58 ;  /* 0x000000ffff377224 */ /* 0x000fe200078e003a */
[----:B------:R-:W-:Y:S01]  /*aa320*/  IADD3 R58, P0, PT, R59, R17, RZ ;  /* 0x000000113b3a7210 */ /* 0x000fe20007f1e0ff */
[----:B0-----:R-:W-:Y:S02]  /*aa330*/  IMAD.MOV.U32 R39, RZ, RZ, R47 ;  /* 0x000000ffff277224 */ /* 0x001fe400078e002f */
[----:B------:R-:W-:-:S02]  /*aa340*/  IMAD.MOV.U32 R47, RZ, RZ, R45 ;  /* 0x000000ffff2f7224 */ /* 0x000fc400078e002d */
[----:B------:R-:W-:Y:S01]  /*aa350*/  IMAD.MOV.U32 R45, RZ, RZ, R53 ;  /* 0x000000ffff2d7224 */ /* 0x000fe200078e0035 */
[----:B------:R2:W-:Y:S01]  /*aa360*/  STSM.16.M88.4 [R0], R8 ;  /* 0x0000000800007844 */ /* 0x0005e20000000200 */
[----:B------:R-:W-:Y:S02]  /*aa370*/  IMAD.X R59, R26, 0x1, R19, P0 ;  /* 0x000000011a3b7824 */ /* 0x000fe400000e0613 */
[----:B------:R-:W-:Y:S02]  /*aa380*/  IMAD.MOV.U32 R40, RZ, RZ, R61 ;  /* 0x000000ffff287224 */ /* 0x000fe400078e003d */
[----:B------:R-:W-:Y:S02]  /*aa390*/  IMAD.MOV.U32 R61, RZ, RZ, R60 ;  /* 0x000000ffff3d7224 */ /* 0x000fe400078e003c */
[----:B------:R-:W-:Y:S02]  /*aa3a0*/  IMAD.MOV.U32 R60, RZ, RZ, R46 ;  /* 0x000000ffff3c7224 */ /* 0x000fe400078e002e */
[----:B------:R-:W-:-:S02]  /*aa3b0*/  IMAD.MOV.U32 R46, RZ, RZ, R42 ;  /* 0x000000ffff2e7224 */ /* 0x000fc400078e002a */
[----:B------:R-:W-:Y:S01]  /*aa3c0*/  IMAD.MOV.U32 R42, RZ, RZ, R52 ;  /* 0x000000ffff2a7224 */ /* 0x000fe200078e0034 */
[----:B--2---:R-:W-:Y:S02]  /*aa3d0*/  PRMT R8, R33, 0x5210, R27 ;  /* 0x0000521021087816 */ /* 0x004fe4000000001b */
[----:B------:R-:W-:Y:S01]  /*aa3e0*/  SHF.R.S32.HI R11, RZ, 0x1f, R3 ;  /* 0x0000001fff0b7819 */ /* 0x000fe20000011403 */
[----:B------:R-:W-:Y:S02]  /*aa3f0*/  IMAD.MOV.U32 R52, RZ, RZ, R54 ;  /* 0x000000ffff347224 */ /* 0x000fe400078e0036 */
[----:B------:R-:W-:Y:S02]  /*aa400*/  IMAD.MOV.U32 R54, RZ, RZ, R2 ;  /* 0x000000ffff367224 */ /* 0x000fe400078e0002 */
[----:B------:R-:W-:Y:S01]  /*aa410*/  IMAD.MOV.U32 R53, RZ, RZ, R48 ;  /* 0x000000ffff357224 */ /* 0x000fe200078e0030 */
[----:B------:R-:W-:Y:S01]  /*aa420*/  IADD3 R48, P3, PT, R3, R12, RZ ;  /* 0x0000000c03307210 */ /* 0x000fe20007f7e0ff */
[----:B------:R-:W-:-:S04]  /*aa430*/  IMAD.MOV.U32 R33, RZ, RZ, R49 ;  /* 0x000000ffff217224 */ /* 0x000fc800078e0031 */
[----:B------:R-:W-:-:S04]  /*aa440*/  IMAD.MOV.U32 R32, RZ, RZ, R48 ;  /* 0x000000ffff207224 */ /* 0x000fc800078e0030 */
[----:B------:R-:W-:Y:S01]  /*aa450*/  IMAD.MOV.U32 R26, RZ, RZ, R32 ;  /* 0x000000ffff1a7224 */ /* 0x000fe200078e0020 */
[----:B------:R-:W-:Y:S01]  /*aa460*/  IADD3 R32, P0, PT, R3, R13, RZ ;  /* 0x0000000d03207210 */ /* 0x000fe20007f1e0ff */
[----:B------:R-:W-:Y:S01]  /*aa470*/  IMAD.MOV.U32 R27, RZ, RZ, R33 ;  /* 0x000000ffff1b7224 */ /* 0x000fe200078e0021 */
[----:B------:R0:W-:Y:S01]  /*aa480*/  STL [R1+0xcc0], R48 ;  /* 0x000cc03001007387 */ /* 0x0001e20000100800 */
[----:B------:R-:W-:Y:S01]  /*aa490*/  IMAD.X R27, R11, 0x1, R14, P3 ;  /* 0x000000010b1b7824 */ /* 0x000fe200018e060e */
[----:B------:R-:W-:Y:S01]  /*aa4a0*/  IADD3 R26, P3, PT, R3, R15, RZ ;  /* 0x0000000f031a7210 */ /* 0x000fe20007f7e0ff */
[----:B------:R-:W-:Y:S01]  /*aa4b0*/  IMAD.X R33, R11, 0x1, R16, P0 ;  /* 0x000000010b217824 */ /* 0x000fe200000e0610 */
[----:B------:R-:W-:Y:S01]  /*aa4c0*/  IADD3 R2, P0, PT, R3, R17, RZ ;  /* 0x0000001103027210 */ /* 0x000fe20007f1e0ff */
[----:B0-----:R-:W2:Y:S04]  /*aa4d0*/  LDL.LU.64 R48, [R1+0x3808] ;  /* 0x0038080001307983 */ /* 0x001ea80000300a00 */
[----:B------:R0:W-:Y:S01]  /*aa4e0*/  STL.64 [R1+0xca0], R58 ;  /* 0x000ca03a01007387 */ /* 0x0001e20000100a00 */
[----:B------:R-:W-:-:S03]  /*aa4f0*/  IMAD.X R3, R11, 0x1, R19, P0 ;  /* 0x000000010b037824 */ /* 0x000fc600000e0613 */
[----:B0-----:R-:W2:Y:S04]  /*aa500*/  LDL.LU.64 R58, [R1+0x3800] ;  /* 0x00380000013a7983 */ /* 0x001ea80000300a00 */
[----:B------:R0:W-:Y:S04]  /*aa510*/  STL [R1+0xcc4], R27 ;  /* 0x000cc41b01007387 */ /* 0x0001e80000100800 */
[----:B------:R-:W-:Y:S01]  /*aa520*/  STL.64 [R1+0xcb8], R32 ;  /* 0x000cb82001007387 */ /* 0x000fe20000100a00 */
[----:B0-----:R-:W-:-:S05]  /*aa530*/  IMAD.X R27, R11, 0x1, R18, P3 ;  /* 0x000000010b1b7824 */ /* 0x001fca00018e0612 */
[----:B------:R-:W-:Y:S04]  /*aa540*/  STL.64 [R1+0xce0], R26 ;  /* 0x000ce01a01007387 */ /* 0x000fe80000100a00 */
[----:B------:R0:W-:Y:S04]  /*aa550*/  STL.64 [R1+0xcd8], R2 ;  /* 0x000cd80201007387 */ /* 0x0001e80000100a00 */
[----:B0-----:R-:W2:Y:S01]  /*aa560*/  LDL.LU.64 R2, [R1+0x37f8] ;  /* 0x0037f80001027983 */ /* 0x001ea20000300a00 */
[----:B------:R-:W-:Y:S02]  /*aa570*/  PRMT R9, R34, 0x5210, R28 ;  /* 0x0000521022097816 */ /* 0x000fe4000000001c */
[----:B------:R-:W-:Y:S01]  /*aa580*/  PRMT R10, R35, 0x5210, R29 ;  /* 0x00005210230a7816 */ /* 0x000fe2000000001d */
[----:B------:R-:W-:-:S02]  /*aa590*/  IMAD.MOV.U32 R27, RZ, RZ, R40 ;  /* 0x000000ffff1b7224 */ /* 0x000fc400078e0028 */
[----:B------:R-:W-:Y:S02]  /*aa5a0*/  IMAD.MOV.U32 R31, RZ, RZ, R46 ;  /* 0x000000ffff1f7224 */ /* 0x000fe400078e002e */
[----:B------:R-:W-:Y:S02]  /*aa5b0*/  IMAD.MOV.U32 R46, RZ, RZ, R52 ;  /* 0x000000ffff2e7224 */ /* 0x000fe400078e0034 */
[----:B------:R-:W-:Y:S02]  /*aa5c0*/  IMAD.MOV.U32 R37, RZ, RZ, R53 ;  /* 0x000000ffff257224 */ /* 0x000fe400078e0035 */
[----:B------:R-:W-:Y:S02]  /*aa5d0*/  IMAD.MOV.U32 R40, RZ, RZ, R54 ;  /* 0x000000ffff287224 */ /* 0x000fe400078e0036 */
[----:B------:R-:W-:Y:S01]  /*aa5e0*/  IMAD.MOV.U32 R38, RZ, RZ, R39 ;  /* 0x000000ffff267224 */ /* 0x000fe200078e0027 */
[----:B---3--:R-:W-:Y:S02]  /*aa5f0*/  SHF.R.S32.HI R26, RZ, 0x1f, R50 ;  /* 0x0000001fff1a7819 */ /* 0x008fe40000011432 */
[----:B------:R-:W-:-:S02]  /*aa600*/  IADD3 R32, P3, PT, R50, R12, RZ ;  /* 0x0000000c32207210 */ /* 0x000fc40007f7e0ff */
[----:B------:R-:W-:-:S03]  /*aa610*/  IADD3 R28, P0, PT, R50, R13, RZ ;  /* 0x0000000d321c7210 */ /* 0x000fc60007f1e0ff */
        /* <DEDUP_REMOVED lines=9> */
[----:B------:R0:W-:Y:S02]  /*aa6b0*/  STL.64 [R1+0xd10], R28 ;  /* 0x000d101c01007387 */ /* 0x0001e40000100a00 */
[----:B0-----:R-:W-:Y:S01]  /*aa6c0*/  IMAD.MOV.U32 R28, RZ, RZ, R55 ;  /* 0x000000ffff1c7224 */ /* 0x001fe200078e0037 */
[----:B------:R-:W-:Y:S01]  /*aa6d0*/  NOP ;  /* 0x0000000000007918 */ /* 0x000fe20000000000 */
[----:B------:R-:W0:Y:S01]  /*aa6e0*/  LDS.128 R52, [R0] ;  /* 0x0000000000347984 */ /* 0x000e220000000c00 */
[----:B------:R-:W-:Y:S01]  /*aa6f0*/  IMAD.MOV.U32 R39, RZ, RZ, R51 ;  /* 0x000000ffff277224 */ /* 0x000fe200078e0033 */
[----:B--2---:R-:W-:-:S02]  /*aa700*/  SHF.R.S32.HI R25, RZ, 0x1f, R2 ;  /* 0x0000001fff197819 */ /* 0x004fc40000011402 */
[----:B------:R-:W-:-:S05]  /*aa710*/  IADD3 R50, P3, PT, R2, R12, RZ ;  /* 0x0000000c02327210 */ /* 0x000fca0007f7e0ff */
[----:B------:R-:W-:-:S05]  /*aa720*/  IMAD.X R51, R25, 0x1, R14, P3 ;  /* 0x0000000119337824 */ /* 0x000fca00018e060e */
[----:B------:R-:W-:Y:S04]  /*aa730*/  STL.64 [R1+0xd30], R50 ;  /* 0x000d303201007387 */ /* 0x000fe80000100a00 */
[----:B0-----:R-:W-:Y:S04]  /*aa740*/  STL.64 [R1+0x50], R52 ;  /* 0x0000503401007387 */ /* 0x001fe80000100a00 */
[----:B------:R0:W-:Y:S04]  /*aa750*/  STL.64 [R1+0x58], R54 ;  /* 0x0000583601007387 */ /* 0x0001e80000100a00 */
[----:B0-----:R-:W2:Y:S04]  /*aa760*/  LDL.LU.64 R54, [R1+0x37f0] ;  /* 0x0037f00001367983 */ /* 0x001ea80000300a00 */
[----:B------:R-:W3:Y:S01]  /*aa770*/  LDL.LU.64 R52, [R1+0x37e8] ;  /* 0x0037e80001347983 */ /* 0x000ee20000300a00 */
[----:B------:R-:W-:Y:S01]  /*aa780*/  IMAD.MOV.U32 R33, RZ, RZ, R58 ;  /* 0x000000ffff217224 */ /* 0x000fe200078e003a */
[----:B------:R-:W-:-:S02]  /*aa790*/  IADD3 R58, P0, PT, R2, R13, RZ ;  /* 0x0000000d023a7210 */ /* 0x000fc40007f1e0ff */
[C---:B------:R-:W-:Y:S01]  /*aa7a0*/  IADD3 R50, P3, PT, R2.reuse, R15, RZ ;  /* 0x0000000f02327210 */ /* 0x040fe20007f7e0ff */
[----:B------:R-:W-:Y:S02]  /*aa7b0*/  IMAD.MOV.U32 R34, RZ, RZ, R59 ;  /* 0x000000ffff227224 */ /* 0x000fe400078e003b */
[C---:B------:R-:W-:Y:S02]  /*aa7c0*/  IMAD.X R59, R25.reuse, 0x1, R16, P0 ;  /* 0x00000001193b7824 */ /* 0x040fe400000e0610 */
[C---:B------:R-:W-:Y:S01]  /*aa7d0*/  IMAD.X R51, R25.reuse, 0x1, R18, P3 ;  /* 0x0000000119337824 */ /* 0x040fe200018e0612 */
[----:B------:R-:W-:Y:S02]  /*aa7e0*/  IADD3 R2, P0, PT, R2, R17, RZ ;  /* 0x0000001102027210 */ /* 0x000fe40007f1e0ff */
[----:B------:R0:W-:Y:S01]  /*aa7f0*/  STL.64 [R1+0xd58], R58 ;  /* 0x000d583a01007387 */ /* 0x0001e20000100a00 */
[----:B------:R-:W-:Y:S01]  /*aa800*/  PRMT R11, R36, 0x5210, R30 ;  /* 0x00005210240b7816 */ /* 0x000fe2000000001e */
[----:B------:R-:W-:Y:S01]  /*aa810*/  IMAD.MOV.U32 R36, RZ, RZ, R3 ;  /* 0x000000ffff247224 */ /* 0x000fe200078e0003 */
[----:B------:R-:W-:Y:S01]  /*aa820*/  SHF.R.S32.HI R26, RZ, 0x1f, R27 ;  /* 0x0000001fff1a7819 */ /* 0x000fe2000001141b */
[----:B------:R-:W-:Y:S01]  /*aa830*/  IMAD.MOV.U32 R32, RZ, RZ, R38 ;  /* 0x000000ffff207224 */ /* 0x000fe200078e0026 */
[----:B------:R-:W-:Y:S01]  /*aa840*/  NOP ;  /* 0x0000000000007918 */ /* 0x000fe20000000000 */
[----:B0-----:R-:W3:Y:S01]  /*aa850*/  LDL.LU.64 R58, [R1+0x37e0] ;  /* 0x0037e000013a7983 */ /* 0x001ee20000300a00 */
[----:B------:R-:W-:-:S03]  /*aa860*/  IMAD.X R3, R25, 0x1, R19, P0 ;  /* 0x0000000119037824 */ /* 0x000fc600000e0613 */
[----:B------:R0:W-:Y:S01]  /*aa870*/  STL.64 [R1+0xd78], R50 ;  /* 0x000d783201007387 */ /* 0x0001e20000100a00 */
[----:B------:R-:W-:Y:S02]  /*aa880*/  IMAD.MOV.U32 R38, RZ, RZ, R31 ;  /* 0x000000ffff267224 */ /* 0x000fe400078e001f */
[----:B------:R-:W-:Y:S02]  /*aa890*/  IMAD.MOV.U32 R31, RZ, RZ, R37 ;  /* 0x000000ffff1f7224 */ /* 0x000fe400078e0025 */
[----:B------:R-:W-:Y:S02]  /*aa8a0*/  IMAD.MOV.U32 R37, RZ, RZ, R40 ;  /* 0x000000ffff257224 */ /* 0x000fe400078e0028 */
[----:B------:R-:W-:Y:S01]  /*aa8b0*/  IMAD.MOV.U32 R40, RZ, RZ, R39 ;  /* 0x000000ffff287224 */ /* 0x000fe200078e0027 */
[----:B0-----:R-:W-:Y:S01]  /*aa8c0*/  IADD3 R50, P3, PT, R27, R12, RZ ;  /* 0x0000000c1b327210 */ /* 0x001fe20007f7e0ff */
[----:B------:R-:W-:Y:S02]  /*aa8d0*/  IMAD.MOV.U32 R30, RZ, RZ, R28 ;  /* 0x000000ffff1e7224 */ /* 0x000fe400078e001c */
[----:B------:R-:W-:-:S02]  /*aa8e0*/  IMAD.MOV.U32 R39, RZ, RZ, R44 ;  /* 0x000000ffff277224 */ /* 0x000fc400078e002c */
[C---:B------:R-:W-:Y:S01]  /*aa8f0*/  IMAD.X R51, R26.reuse, 0x1, R14, P3 ;  /* 0x000000011a337824 */ /* 0x040fe200018e060e */
[----:B------:R-:W-:Y:S01]  /*aa900*/  IADD3 R28, P3, PT, R27, R15, RZ ;  /* 0x0000000f1b1c7210 */ /* 0x000fe20007f7e0ff */
[----:B------:R-:W-:Y:S04]  /*aa910*/  STSM.16.M88.4 [R0], R8 ;  /* 0x0000000800007844 */ /* 0x000fe80000000200 */
[----:B------:R0:W-:Y:S01]  /*aa920*/  STL.64 [R1+0xd80], R2 ;  /* 0x000d800201007387 */ /* 0x0001e20000100a00 */
[----:B------:R-:W-:-:S03]  /*aa930*/  IMAD.X R29, R26, 0x1, R18, P3 ;  /* 0x000000011a1d7824 */ /* 0x000fc600018e0612 */
[----:B0-----:R-:W3:Y:S04]  /*aa940*/  LDL.LU.64 R2, [R1+0x37d8] ;  /* 0x0037d80001027983 */ /* 0x001ee80000300a00 */
[----:B------:R0:W-:Y:S04]  /*aa950*/  STL.64 [R1+0xd98], R50 ;  /* 0x000d983201007387 */ /* 0x0001e80000100a00 */
[----:B0-----:R-:W3:Y:S04]  /*aa960*/  LDL.LU.64 R50, [R1+0x37d0] ;  /* 0x0037d00001327983 */ /* 0x001ee80000300a00 */
[----:B------:R-:W-:Y:S01]  /*aa970*/  STL [R1+0x3770], R0 ;  /* 0x0037700001007387 */ /* 0x000fe20000100800 */
[----:B------:R-:W-:-:S02]  /*aa980*/  SHF.R.S32.HI R9, RZ, 0x1f, R36 ;  /* 0x0000001fff097819 */ /* 0x000fc40000011424 */
[----:B------:R-:W-:Y:S01]  /*aa990*/  LOP3.LUT R24, R24, 0xffffefff, RZ, 0xc0, !PT ;  /* 0xffffefff18187812 */ /* 0x000fe200078ec0ff */
[----:B------:R-:W-:Y:S01]  /*aa9a0*/  NOP ;  /* 0x0000000000007918 */ /* 0x000fe20000000000 */
[----:B--2---:R-:W-:Y:S01]  /*aa9b0*/  IMAD.MOV.U32 R25, RZ, RZ, R54 ;  /* 0x000000ffff197224 */ /* 0x004fe200078e0036 */
[----:B------:R-:W-:Y:S01]  /*aa9c0*/  IADD3 R54, P0, PT, R27, R13, RZ ;  /* 0x0000000d1b367210 */ /* 0x000fe20007f1e0ff */
[----:B------:R-:W-:-:S04]  /*aa9d0*/  IMAD.MOV.U32 R44, RZ, RZ, R55 ;  /* 0x000000ffff2c7224 */ /* 0x000fc800078e0037 */
[C---:B------:R-:W-:Y:S01]  /*aa9e0*/  IMAD.X R55, R26.reuse, 0x1, R16, P0 ;  /* 0x000000011a377824 */ /* 0x040fe200000e0610 */
[----:B------:R-:W-:Y:S01]  /*aa9f0*/  IADD3 R10, P0, PT, R27, R17, RZ ;  /* 0x000000111b0a7210 */ /* 0x000fe20007f1e0ff */
[----:B------:R-:W-:Y:S02]  /*aaa00*/  IMAD.MOV.U32 R27, RZ, RZ, R38 ;  /* 0x000000ffff1b7224 */ /* 0x000fe400078e0026 */
[----:B------:R-:W-:Y:S01]  /*aaa10*/  IMAD.MOV.U32 R38, RZ, RZ, R37 ;  /* 0x000000ffff267224 */ /* 0x000fe200078e0025 */
[----:B------:R0:W-:Y:S01]  /*aaa20*/  STL.64 [R1+0xdc8], R54 ;  /* 0x000dc83601007387 */ /* 0x0001e20000100a00 */
[----:B------:R-:W-:Y:S02]  /*aaa30*/  IMAD.MOV.U32 R37, RZ, RZ, R39 ;  /* 0x000000ffff257224 */ /* 0x000fe400078e0027 */
[----:B------:R-:W-:Y:S01]  /*aaa40*/  IMAD.X R11, R26, 0x1, R19, P0 ;  /* 0x000000011a0b7824 */ /* 0x000fe200000e0613 */
[----:B------:R-:W-:Y:S01]  /*aaa50*/  SHF.R.S32.HI R8, RZ, 0x1f, R25 ;  /* 0x0000001fff087819 */ /* 0x000fe20000011419 */
[----:B----4-:R-:W-:Y:S01]  /*aaa60*/  IMAD.MOV.U32 R39, RZ, RZ, R20 ;  /* 0x000000ffff277224 */ /* 0x010fe200078e0014 */
[----:B------:R-:W-:Y:S01]  /*aaa70*/  IADD3 R20, P3, PT, R25, R12, RZ ;  /* 0x0000000c19147210 */ /* 0x000fe20007f7e0ff */
[----:B0-----:R-:W2:Y:S04]  /*aaa80*/  LDL.LU.64 R54, [R1+0x37c8] ;  /* 0x0037c80001367983 */ /* 0x001ea80000300a00 */
[----:B------:R0:W-:Y:S04]  /*aaa90*/  STL.64 [R1+0xde0], R28 ;  /* 0x000de01c01007387 */ /* 0x0001e80000100a00 */
[----:B------:R1:W-:Y:S01]  /*aaaa0*/  STL.64 [R1+0xda0], R10 ;  /* 0x000da00a01007387 */ /* 0x0003e20000100a00 */
[----:B0-----:R-:W-:-:S02]  /*aaab0*/  IMAD.MOV.U32 R28, RZ, RZ, R32 ;  /* 0x000000ffff1c7224 */ /* 0x001fc400078e0020 */
[----:B------:R-:W-:Y:S02]  /*aaac0*/  IMAD.MOV.U32 R32, RZ, RZ, R31 ;  /* 0x000000ffff207224 */ /* 0x000fe400078e001f */
[----:B------:R-:W-:Y:S01]  /*aaad0*/  IMAD.MOV.U32 R31, RZ, RZ, R40 ;  /* 0x000000ffff1f7224 */ /* 0x000fe200078e0028 */
[C---:B-1----:R-:W-:Y:S01]  /*aaae0*/  IADD3 R10, P0, PT, R25.reuse, R13, RZ ;  /* 0x0000000d190a7210 */ /* 0x042fe20007f1e0ff */
[----:B------:R-:W-:Y:S02]  /*aaaf0*/  IMAD.MOV.U32 R40, RZ, RZ, R21 ;  /* 0x000000ffff287224 */ /* 0x000fe400078e0015 */
[C---:B------:R-:W-:Y:S02]  /*aab00*/  IMAD.X R21, R8.reuse, 0x1, R14, P3 ;  /* 0x0000000108157824 */ /* 0x040fe400018e060e */
[----:B------:R-:W-:Y:S01]  /*aab10*/  IMAD.MOV.U32 R29, RZ, RZ, R34 ;  /* 0x000000ffff1d7224 */ /* 0x000fe200078e0022 */
[C---:B------:R-:W-:Y:S01]  /*aab20*/  IADD3 R34, P3, PT, R25.reuse, R15, RZ ;  /* 0x0000000f19227210 */ /* 0x040fe20007f7e0ff */
[C---:B------:R-:W-:Y:S01]  /*aab30*/  IMAD.X R11, R8.reuse, 0x1, R16, P0 ;  /* 0x00000001080b7824 */ /* 0x040fe200000e0610 */
[----:B------:R0:W-:Y:S03]  /*aab40*/  STL.64 [R1+0xdc0], R20 ;  /* 0x000dc01401007387 */ /* 0x0001e60000100a00 */
[----:B------:R-:W-:Y:S01]  /*aab50*/  IMAD.X R35, R8, 0x1, R18, P3 ;  /* 0x0000000108237824 */ /* 0x000fe200018e0612 */
[----:B0-----:R-:W4:Y:S04]  /*aab60*/  LDL.LU.64 R20, [R1+0x37c0] ;  /* 0x0037c00001147983 */ /* 0x001f280000300a00 */
[----:B------:R0:W-:Y:S04]  /*aab70*/  STL.64 [R1+0xdb8], R10 ;  /* 0x000db80a01007387 */ /* 0x0001e80000100a00 */
[----:B------:R1:W-:Y:S01]  /*aab80*/  STL.64 [R1+0xdd8], R34 ;  /* 0x000dd82201007387 */ /* 0x0003e20000100a00 */
[----:B0-----:R-:W-:-:S02]  /*aab90*/  IADD3 R10, P0, PT, R25, R17, RZ ;  /* 0x00000011190a7210 */ /* 0x001fc40007f1e0ff */
        /* <DEDUP_REMOVED lines=33> */
[C---:B------:R-:W-:Y:S01]  /*aadb0*/  IMAD.X R11, R9.reuse, 0x1, R16, P0 ;  /* 0x00000001090b7824 */ /* 0x040fe200000e0610 */
[----:B------:R-:W-:Y:S01]  /*aadc0*/  IADD3 R28, P0, PT, R28, R17, RZ ;  /* 0x000000111c1c7210 */ /* 0x000fe20007f1e0ff */
[----:B------:R-:W-:-:S03]  /*aadd0*/  IMAD.X R35, R9, 0x1, R18, P3 ;  /* 0x0000000109237824 */ /* 0x000fc600018e0612 */
[----:B------:R-:W-:Y:S01]  /*aade0*/  STL.64 [R1+0xe70], R10 ;  /* 0x000e700a01007387 */ /* 0x000fe20000100a00 */
[----:B------:R-:W-:Y:S01]  /*aadf0*/  IMAD.X R29, R9, 0x1, R19, P0 ;  /* 0x00000001091d7824 */ /* 0x000fe200000e0613 */
[----:B------:R-:W-:Y:S02]  /*aae00*/  SHF.R.S32.HI R8, RZ, 0x1f, R5 ;  /* 0x0000001fff087819 */ /* 0x000fe40000011405 */
        /* <DEDUP_REMOVED lines=15> */
[----:B0-----:R-:W-:Y:S01]  /*aaf00*/  IMAD.MOV.U32 R34, RZ, RZ, R4 ;  /* 0x000000ffff227224 */ /* 0x001fe200078e0004 */
        /* <DEDUP_REMOVED lines=9> */
[----:B------:R-:W-:Y:S02]  /*aafa0*/  IMAD.MOV.U32 R33, RZ, RZ, R32 ;  /* 0x000000ffff217224 */ /* 0x000fe400078e0020 */
[----:B------:R-:W-:Y:S01]  /*aafb0*/  IMAD.X R29, R9, 0x1, R19, P0 ;  /* 0x00000001091d7824 */ /* 0x000fe200000e0613 */
[----:B------:R0:W-:Y:S01]  /*aafc0*/  STL.64 [R1+0xf48], R4 ;  /* 0x000f480401007387 */ /* 0x0001e20000100a00 */
[----:B------:R-:W-:Y:S01]  /*aafd0*/  IMAD.MOV.U32 R32, RZ, RZ, R31 ;  /* 0x000000ffff207224 */ /* 0x000fe200078e001f */
[----:B------:R-:W-:Y:S01]  /*aafe0*/  SHF.R.S32.HI R8, RZ, 0x1f, R48 ;  /* 0x0000001fff087819 */ /* 0x000fe20000011430 */
[----:B------:R-:W-:Y:S01]  /*aaff0*/  IMAD.MOV.U32 R31, RZ, RZ, R40 ;  /* 0x000000ffff1f7224 */ /* 0x000fe200078e0028 */
[----:B------:R1:W-:Y:S01]  /*ab000*/  STL.64 [R1+0xf40], R28 ;  /* 0x000f401c01007387 */ /* 0x0003e20000100a00 */
[----:B------:R-:W-:-:S02]  /*ab010*/  IMAD.MOV.U32 R40, RZ, RZ, R61 ;  /* 0x000000ffff287224 */ /* 0x000fc400078e003d */
[----:B------:R-:W-:Y:S02]  /*ab020*/  IMAD.MOV.U32 R61, RZ, RZ, R47 ;  /* 0x000000ffff3d7224 */ /* 0x000fe400078e002f */
[----:B------:R-:W-:Y:S01]  /*ab030*/  IMAD.MOV.U32 R47, RZ, RZ, R6 ;  /* 0x000000ffff2f7224 */ /* 0x000fe200078e0006 */
[C---:B0-----:R-:W-:Y:S01]  /*ab040*/  IADD3 R4, P3, PT, R48.reuse, R12, RZ ;  /* 0x0000000c30047210 */ /* 0x041fe20007f7e0ff */
[----:B------:R-:W-:Y:S01]  /*ab050*/  IMAD.MOV.U32 R11, RZ, RZ, R30 ;  /* 0x000000ffff0b7224 */ /* 0x000fe200078e001e */
[----:B------:R-:W-:Y:S01]  /*ab060*/  IADD3 R6, P0, PT, R48, R13, RZ ;  /* 0x0000000d30067210 */ /* 0x000fe20007f1e0ff */
[----:B-1----:R-:W-:Y:S02]  /*ab070*/  IMAD.MOV.U32 R28, RZ, RZ, R27 ;  /* 0x000000ffff1c7224 */ /* 0x002fe400078e001b */
[----:B------:R-:W-:Y:S02]  /*ab080*/  IMAD.MOV.U32 R27, RZ, RZ, R38 ;  /* 0x000000ffff1b7224 */ /* 0x000fe400078e0026 */
[----:B------:R-:W-:-:S02]  /*ab090*/  IMAD.MOV.U32 R38, RZ, RZ, R37 ;  /* 0x000000ffff267224 */ /* 0x000fc400078e0025 */
[----:B------:R-:W-:Y:S02]  /*ab0a0*/  IMAD.X R5, R8, 0x1, R14, P3 ;  /* 0x0000000108057824 */ /* 0x000fe400018e060e */
[----:B------:R-:W-:Y:S01]  /*ab0b0*/  IMAD.MOV.U32 R30, RZ, RZ, R34 ;  /* 0x000000ffff1e7224 */ /* 0x000fe200078e0022 */
[----:B------:R-:W-:Y:S01]  /*ab0c0*/  IADD3 R34, P3, PT, R48, R15, RZ ;  /* 0x0000000f30227210 */ /* 0x000fe20007f7e0ff */
[----:B------:R-:W-:Y:S02]  /*ab0d0*/  IMAD.MOV.U32 R37, RZ, RZ, R39 ;  /* 0x000000ffff257224 */ /* 0x000fe400078e0027 */
[----:B------:R-:W-:Y:S02]  /*ab0e0*/  IMAD.MOV.U32 R39, RZ, RZ, R60 ;  /* 0x000000ffff277224 */ /* 0x000fe400078e003c */
[----:B------:R-:W-:Y:S02]  /*ab0f0*/  IMAD.MOV.U32 R60, RZ, RZ, R7 ;  /* 0x000000ffff3c7224 */ /* 0x000fe400078e0007 */
[C---:B------:R-:W-:Y:S01]  /*ab100*/  IMAD.X R7, R8.reuse, 0x1, R16, P0 ;  /* 0x0000000108077824 */ /* 0x040fe200000e0610 */
[----:B------:R0:W-:Y:S01]  /*ab110*/  STL.64 [R1+0xf68], R4 ;  /* 0x000f680401007387 */ /* 0x0001e20000100a00 */
[----:B------:R-:W-:Y:S01]  /*ab120*/  IMAD.X R35, R8, 0x1, R18, P3 ;  /* 0x0000000108237824 */ /* 0x000fe200018e0612 */
[----:B------:R-:W-:-:S02]  /*ab130*/  IADD3 R48, P0, PT, R48, R17, RZ ;  /* 0x0000001130307210 */ /* 0x000fc40007f1e0ff */
[----:B------:R-:W-:Y:S01]  /*ab140*/  SHF.R.S32.HI R9, RZ, 0x1f, R11 ;  /* 0x0000001fff097819 */ /* 0x000fe2000001140b */
[----:B------:R-:W-:Y:S01]  /*ab150*/  IMAD.MOV.U32 R36, RZ, RZ, R49 ;  /* 0x000000ffff247224 */ /* 0x000fe200078e0031 */
[----:B0-----:R-:W2:Y:S04]  /*ab160*/  LDL.LU.64 R4, [R1+0x37b8] ;  /* 0x0037b80001047983 */ /* 0x001ea80000300a00 */
[----:B------:R0:W-:Y:S01]  /*ab170*/  STL.64 [R1+0xf60], R6 ;  /* 0x000f600601007387 */ /* 0x0001e20000100a00 */
[----:B------:R-:W-:-:S03]  /*ab180*/  IMAD.X R49, R8, 0x1, R19, P0 ;  /* 0x0000000108317824 */ /* 0x000fc600000e0613 */
[----:B0-----:R-:W2:Y:S04]  /*ab190*/  LDL.LU.64 R6, [R1+0x37b0] ;  /* 0x0037b00001067983 */ /* 0x001ea80000300a00 */
[----:B------:R0:W-:Y:S01]  /*ab1a0*/  STL.64 [R1+0xf78], R34 ;  /* 0x000f782201007387 */ /* 0x0001e20000100a00 */
[----:B---3--:R-:W-:Y:S01]  /*ab1b0*/  IMAD.MOV.U32 R29, RZ, RZ, R52 ;  /* 0x000000ffff1d7224 */ /* 0x008fe200078e0034 */
[C---:B------:R-:W-:Y:S02]  /*ab1c0*/  IADD3 R52, P0, PT, R11.reuse, R13, RZ ;  /* 0x0000000d0b347210 */ /* 0x040fe40007f1e0ff */
[----:B------:R1:W-:Y:S01]  /*ab1d0*/  STL.64 [R1+0xf70], R48 ;  /* 0x000f703001007387 */ /* 0x0003e20000100a00 */
[----:B0-----:R-:W-:-:S03]  /*ab1e0*/  IADD3 R34, P3, PT, R11, R12, RZ ;  /* 0x0000000c0b227210 */ /* 0x001fc60007f7e0ff */
[----:B-1----:R-:W3:Y:S02]  /*ab1f0*/  LDL.LU.64 R48, [R1+0x37a8] ;  /* 0x0037a80001307983 */ /* 0x002ee40000300a00 */
[----:B------:R-:W-:Y:S02]  /*ab200*/  IMAD.X R35, R9, 0x1, R14, P3 ;  /* 0x0000000109237824 */ /* 0x000fe400018e060e */
[----:B------:R-:W-:-:S03]  /*ab210*/  IMAD.MOV.U32 R25, RZ, RZ, R53 ;  /* 0x000000ffff197224 */ /* 0x000fc600078e0035 */
[----:B------:R0:W-:Y:S01]  /*ab220*/  STL.64 [R1+0xf80], R34 ;  /* 0x000f802201007387 */ /* 0x0001e20000100a00 */
[----:B------:R-:W-:Y:S01]  /*ab230*/  IMAD.X R53, R9, 0x1, R16, P0 ;  /* 0x0000000109357824 */ /* 0x000fe200000e0610 */
[C---:B------:R-:W-:Y:S02]  /*ab240*/  IADD3 R10, P0, PT, R11.reuse, R17, RZ ;  /* 0x000000110b0a7210 */ /* 0x040fe40007f1e0ff */
[----:B0-----:R-:W-:Y:S02]  /*ab250*/  IADD3 R34, P3, PT, R11, R15, RZ ;  /* 0x0000000f0b227210 */ /* 0x001fe40007f7e0ff */
[----:B------:R0:W-:Y:S03]  /*ab260*/  STL.64 [R1+0xf38], R52 ;  /* 0x000f383401007387 */ /* 0x0001e60000100a00 */
[C---:B------:R-:W-:Y:S01]  /*ab270*/  IMAD.X R35, R9.reuse, 0x1, R18, P3 ;  /* 0x0000000109237824 */ /* 0x040fe200018e0612 */
[----:B------:R-:W-:Y:S01]  /*ab280*/  SHF.R.S32.HI R8, RZ, 0x1f, R36 ;  /* 0x0000001fff087819 */ /* 0x000fe20000011424 */
[----:B------:R-:W-:Y:S01]  /*ab290*/  IMAD.X R11, R9, 0x1, R19, P0 ;  /* 0x00000001090b7824 */ /* 0x000fe200000e0613 */
        /* <DEDUP_REMOVED lines=12> */
[----:B0-----:R-:W-:-:S05]  /*ab360*/  IADD3 R10, P0, PT, R36, R17, RZ ;  /* 0x00000011240a7210 */ /* 0x001fca0007f1e0ff */
[----:B------:R-:W-:Y:S02]  /*ab370*/  IMAD.X R11, R8, 0x1, R19, P0 ;  /* 0x00000001080b7824 */ /* 0x000fe400000e0613 */
[----:B-1----:R-:W-:Y:S02]  /*ab380*/  IMAD.MOV.U32 R35, RZ, RZ, R28 ;  /* 0x000000ffff237224 */ /* 0x002fe400078e001c */
[----:B------:R-:W-:Y:S02]  /*ab390*/  IMAD.MOV.U32 R28, RZ, RZ, R32 ;  /* 0x000000ffff1c7224 */ /* 0x000fe400078e0020 */
[----:B------:R-:W-:Y:S02]  /*ab3a0*/  IMAD.MOV.U32 R32, RZ, RZ, R31 ;  /* 0x000000ffff207224 */ /* 0x000fe400078e001f */
[----:B------:R-:W-:Y:S02]  /*ab3b0*/  IMAD.MOV.U32 R31, RZ, RZ, R40 ;  /* 0x000000ffff1f7224 */ /* 0x000fe400078e0028 */
[----:B------:R-:W-:-:S02]  /*ab3c0*/  IMAD.MOV.U32 R40, RZ, RZ, R61 ;  /* 0x000000ffff287224 */ /* 0x000fc400078e003d */
[----:B------:R-:W-:Y:S01]  /*ab3d0*/  IMAD.MOV.U32 R61, RZ, RZ, R47 ;  /* 0x000000ffff3d7224 */ /* 0x000fe200078e002f */
[----:B------:R-:W-:Y:S01]  /*ab3e0*/  SHF.R.S32.HI R9, RZ, 0x1f, R30 ;  /* 0x0000001fff097819 */ /* 0x000fe2000001141e */
[----:B------:R-:W-:Y:S01]  /*ab3f0*/  IMAD.MOV.U32 R47, RZ, RZ, R22 ;  /* 0x000000ffff2f7224 */ /* 0x000fe200078e0016 */
[----:B------:R-:W-:Y:S01]  /*ab400*/  IADD3 R22, P3, PT, R30, R12, RZ ;  /* 0x0000000c1e167210 */ /* 0x000fe20007f7e0ff */
[----:B------:R-:W-:Y:S01]  /*ab410*/  IMAD.MOV.U32 R34, RZ, RZ, R38 ;  /* 0x000000ffff227224 */ /* 0x000fe200078e0026 */
[----:B------:R0:W-:Y:S01]  /*ab420*/  STL.64 [R1+0xc98], R10 ;  /* 0x000c980a01007387 */ /* 0x0001e20000100a00 */
[----:B------:R-:W-:Y:S02]  /*ab430*/  IMAD.MOV.U32 R38, RZ, RZ, R37 ;  /* 0x000000ffff267224 */ /* 0x000fe400078e0025 */
[----:B------:R-:W-:Y:S02]  /*ab440*/  IMAD.MOV.U32 R37, RZ, RZ, R39 ;  /* 0x000000ffff257224 */ /* 0x000fe400078e0027 */
[----:B------:R-:W-:-:S02]  /*ab450*/  IMAD.MOV.U32 R39, RZ, RZ, R60 ;  /* 0x000000ffff277224 */ /* 0x000fc400078e003c */
[----:B------:R-:W-:Y:S02]  /*ab460*/  IMAD.MOV.U32 R60, RZ, RZ, R23 ;  /* 0x000000ffff3c7224 */ /* 0x000fe400078e0017 */
        /* <DEDUP_REMOVED lines=12> */
[----:B0-----:R-:W-:Y:S01]  /*ab530*/  IADD3 R22, P3, PT, R25, R12, RZ ;  /* 0x0000000c19167210 */ /* 0x001fe20007f7e0ff */
[----:B------:R-:W-:-:S04]  /*ab540*/  IMAD.MOV.U32 R30, RZ, RZ, R37 ;  /* 0x000000ffff1e7224 */ /* 0x000fc800078e0025 */
[----:B------:R-:W-:Y:S01]  /*ab550*/  IMAD.X R23, R8, 0x1, R14, P3 ;  /* 0x0000000108177824 */ /* 0x000fe200018e060e */
[----:B-1----:R-:W-:Y:S01]  /*ab560*/  IADD3 R10, P0, PT, R25, R13, RZ ;  /* 0x0000000d190a7210 */ /* 0x002fe20007f1e0ff */
[----:B------:R-:W-:-:S03]  /*ab570*/  IMAD.MOV.U32 R37, RZ, RZ, R40 ;  /* 0x000000ffff257224 */ /* 0x000fc600078e0028 */
[----:B------:R0:W-:Y:S01]  /*ab580*/  STL.64 [R1+0x840], R22 ;  /* 0x0008401601007387 */ /* 0x0001e20000100a00 */
[----:B------:R-:W-:Y:S02]  /*ab590*/  IMAD.X R11, R8, 0x1, R16, P0 ;  /* 0x00000001080b7824 */ /* 0x000fe400000e0610 */
[----:B------:R-:W-:Y:S01]  /*ab5a0*/  IMAD.MOV.U32 R36, RZ, RZ, R56 ;  /* 0x000000ffff247224 */ /* 0x000fe200078e0038 */
[----:B------:R-:W-:Y:S01]  /*ab5b0*/  IADD3 R56, P3, PT, R25, R15, RZ ;  /* 0x0000000f19387210 */ /* 0x000fe20007f7e0ff */
[----:B------:R-:W-:Y:S02]  /*ab5c0*/  IMAD.MOV.U32 R40, RZ, RZ, R39 ;  /* 0x000000ffff287224 */ /* 0x000fe400078e0027 */
[----:B------:R-:W-:Y:S01]  /*ab5d0*/  IMAD.MOV.U32 R39, RZ, RZ, R61 ;  /* 0x000000ffff277224 */ /* 0x000fe200078e003d */
[----:B0-----:R-:W2:Y:S01]  /*ab5e0*/  LDL.LU.64 R22, [R1+0x3798] ;  /* 0x0037980001167983 */ /* 0x001ea20000300a00 */
[----:B------:R-:W-:-:S03]  /*ab5f0*/  IMAD.MOV.U32 R61, RZ, RZ, R60 ;  /* 0x000000ffff3d7224 */ /* 0x000fc600078e003c */
[----:B------:R0:W-:Y:S01]  /*ab600*/  STL.64 [R1+0x608], R10 ;  /* 0x0006080a01007387 */ /* 0x0001e20000100a00 */
[----:B------:R-:W-:Y:S02]  /*ab610*/  IMAD.MOV.U32 R60, RZ, RZ, R47 ;  /* 0x000000ffff3c7224 */ /* 0x000fe400078e002f */
[----:B------:R-:W-:Y:S02]  /*ab620*/  IMAD.MOV.U32 R47, RZ, RZ, R57 ;  /* 0x000000ffff2f7224 */ /* 0x000fe400078e0039 */
[----:B------:R-:W-:Y:S01]  /*ab630*/  IMAD.X R57, R8, 0x1, R18, P3 ;  /* 0x0000000108397824 */ /* 0x000fe200018e0612 */
[----:B0-----:R-:W-:-:S04]  /*ab640*/  IADD3 R10, P0, PT, R25, R17, RZ ;  /* 0x00000011190a7210 */ /* 0x001fc80007f1e0ff */
[----:B------:R0:W-:Y:S01]  /*ab650*/  STL.64 [R1+0x510], R56 ;  /* 0x0005103801007387 */ /* 0x0001e20000100a00 */
[----:B------:R-:W-:Y:S01]  /*ab660*/  IMAD.X R11, R8, 0x1, R19, P0 ;  /* 0x00000001080b7824 */ /* 0x000fe200000e0613 */
[----:B------:R-:W-:Y:S02]  /*ab670*/  SHF.R.S32.HI R8, RZ, 0x1f, R36 ;  /* 0x0000001fff087819 */ /* 0x000fe40000011424 */
[----:B0-----:R-:W2:Y:S04]  /*ab680*/  LDL.LU.64 R56, [R1+0x3790] ;  /* 0x0037900001387983 */ /* 0x001ea80000300a00 */
[----:B------:R0:W-:Y:S02]  /*ab690*/  STL.64 [R1+0x2a8], R10 ;  /* 0x0002a80a01007387 */ /* 0x0001e40000100a00 */
[----:B0-----:R-:W-:-:S05]  /*ab6a0*/  IADD3 R10, P0, PT, R36, R12, RZ ;  /* 0x0000000c240a7210 */ /* 0x001fca0007f1e0ff */
[----:B------:R-:W-:-:S05]  /*ab6b0*/  IMAD.X R11, R8, 0x1, R14, P0 ;  /* 0x00000001080b7824 */ /* 0x000fca00000e060e */
[----:B------:R0:W-:Y:S02]  /*ab6c0*/  STL.64 [R1+0x1b8], R10 ;  /* 0x0001b80a01007387 */ /* 0x0001e40000100a00 */
[----:B0-----:R-:W-:-:S05]  /*ab6d0*/  IADD3 R10, P0, PT, R36, R13, RZ ;  /* 0x0000000d240a7210 */ /* 0x001fca0007f1e0ff */
[----:B------:R-:W-:-:S05]  /*ab6e0*/  IMAD.X R11, R8, 0x1, R16, P0 ;  /* 0x00000001080b7824 */ /* 0x000fca00000e0610 */
[----:B------:R0:W-:Y:S01]  /*ab6f0*/  STL.64 [R1+0x1b0], R10 ;  /* 0x0001b00a01007387 */ /* 0x0001e20000100a00 */
[----:B------:R-:W-:Y:S01]  /*ab700*/  VIADD R9, R29, 0x7a ;  /* 0x0000007a1d097836 */ /* 0x000fe20000000000 */
[----:B0-----:R-:W-:-:S05]  /*ab710*/  IADD3 R10, P0, PT, R36, R15, RZ ;  /* 0x0000000f240a7210 */ /* 0x001fca0007f1e0ff */
[----:B------:R-:W-:Y:S01]  /*ab720*/  IMAD.X R11, R8, 0x1, R18, P0 ;  /* 0x00000001080b7824 */ /* 0x000fe200000e0612 */
[----:B------:R-:W-:Y:S01]  /*ab730*/  ISETP.GE.AND P3, PT, R9, UR19, PT ;  /* 0x0000001309007c0c */ /* 0x000fe2000bf66270 */
[----:B------:R-:W-:Y:S01]  /*ab740*/  VIADD R9, R29, 0x7b ;  /* 0x0000007b1d097836 */ /* 0x000fe20000000000 */
[----:B------:R-:W-:Y:S01]  /*ab750*/  LOP3.LUT R58, R58, 0xffff7fff, RZ, 0xc0, !PT ;  /* 0xffff7fff3a3a7812 */ /* 0x000fe200078ec0ff */
[----:B------:R-:W0:Y:S01]  /*ab760*/  LDCU UR19, c[0x0][0x398] ;  /* 0x00007300ff1377ac */ /* 0x000e220008000800 */
[----:B------:R1:W-:Y:S02]  /*ab770*/  STL.64 [R1+0x1a8], R10 ;  /* 0x0001a80a01007387 */ /* 0x0003e40000100a00 */
[----:B-1----:R-:W-:-:S05]  /*ab780*/  IADD3 R10, P0, PT, R36, R17, RZ ;  /* 0x00000011240a7210 */ /* 0x002fca0007f1e0ff */
[----:B------:R-:W-:Y:S01]  /*ab790*/  IMAD.X R11, R8, 0x1, R19, P0 ;  /* 0x00000001080b7824 */ /* 0x000fe200000e0613 */
[----:B------:R-:W-:Y:S02]  /*ab7a0*/  ISETP.GE.AND P0, PT, R9, UR21, PT ;  /* 0x0000001509007c0c */ /* 0x000fe4000bf06270 */
[----:B------:R-:W-:Y:S01]  /*ab7b0*/  @P3 LOP3.LUT R58, R58, 0x8000, RZ, 0xfc, !PT ;  /* 0x000080003a3a3812 */ /* 0x000fe200078efcff */
[----:B------:R-:W-:Y:S01]  /*ab7c0*/  VIADD R8, R29, 0x3 ;  /* 0x000000031d087836 */ /* 0x000fe20000000000 */
[----:B------:R1:W-:Y:S01]  /*ab7d0*/  STL.64 [R1+0x1a0], R10 ;  /* 0x0001a00a01007387 */ /* 0x0003e20000100a00 */
[----:B------:R-:W-:Y:S01]  /*ab7e0*/  ISETP.LT.AND P6, PT, R28, UR7, !P1 ;  /* 0x000000071c007c0c */ /* 0x000fe2000cfc1270 */
[----:B------:R-:W0:Y:S01]  /*ab7f0*/  LDCU UR7, c[0x0][0x398] ;  /* 0x00007300ff0777ac */ /* 0x000e220008000800 */
[----:B------:R-:W-:Y:S02]  /*ab800*/  LOP3.LUT R58, R58, 0xfffeffff, RZ, 0xc0, !PT ;  /* 0xfffeffff3a3a7812 */ /* 0x000fe400078ec0ff */
[----:B------:R-:W-:Y:S01]  /*ab810*/  LOP3.LUT R2, R2, 0xff7fffff, RZ, 0xc0, !PT ;  /* 0xff7fffff02027812 */ /* 0x000fe200078ec0ff */
[----:B------:R-:W0:Y:S03]  /*ab820*/  LDCU UR21, c[0x0][0x398] ;  /* 0x00007300ff1577ac */ /* 0x000e260008000800 */
[----:B------:R-:W-:-:S02]  /*ab830*/  @P0 LOP3.LUT R58, R58, 0x10000, RZ, 0xfc, !PT ;  /* 0x000100003a3a0812 */ /* 0x000fc400078efcff */
[----:B------:R-:W-:Y:S01]  /*ab840*/  ISETP.GE.AND P0, PT, R8, UR17, PT ;  /* 0x0000001108007c0c */ /* 0x000fe2000bf06270 */
[C---:B------:R-:W-:Y:S01]  /*ab850*/  VIADD R8, R29.reuse, 0x2 ;  /* 0x000000021d087836 */ /* 0x040fe20000000000 */
[----:B------:R-:W-:Y:S01]  /*ab860*/  LOP3.LUT R58, R58, 0xfffdffff, RZ, 0xc0, !PT ;  /* 0xfffdffff3a3a7812 */ /* 0x000fe200078ec0ff */
[----:B------:R-:W0:Y:S03]  /*ab870*/  LDCU UR17, c[0x0][0x398] ;  /* 0x00007300ff1177ac */ /* 0x000e260008000800 */
[----:B------:R-:W-:Y:S01]  /*ab880*/  ISETP.GE.AND P3, PT, R8, UR5, PT ;  /* 0x0000000508007c0c */ /* 0x000fe2000bf66270 */
[C---:B------:R-:W-:Y:S01]  /*ab890*/  VIADD R8, R29.reuse, 0x7c ;  /* 0x0000007c1d087836 */ /* 0x040fe20000000000 */
[----:B------:R-:W0:Y:S04]  /*ab8a0*/  LDCU UR5, c[0x0][0x398] ;  /* 0x00007300ff0577ac */ /* 0x000e280008000800 */
[----:B------:R-:W-:Y:S01]  /*ab8b0*/  ISETP.GE.AND P5, PT, R8, UR23, PT ;  /* 0x0000001708007c0c */ /* 0x000fe2000bfa6270 */
[----:B------:R-:W-:Y:S01]  /*ab8c0*/  VIADD R8, R29, 0x7d ;  /* 0x0000007d1d087836 */ /* 0x000fe20000000000 */
[----:B------:R-:W-:Y:S01]  /*ab8d0*/  LOP3.LUT R59, R59, 0xfff7ffff, RZ, 0xc0, !PT ;  /* 0xfff7ffff3b3b7812 */ /* 0x000fe200078ec0ff */
[----:B------:R-:W0:Y:S03]  /*ab8e0*/  LDCU UR23, c[0x0][0x398] ;  /* 0x00007300ff1777ac */ /* 0x000e260008000800 */
[----:B------:R-:W-:Y:S01]  /*ab8f0*/  ISETP.GE.AND P4, PT, R8, UR25, PT ;  /* 0x0000001908007c0c */ /* 0x000fe2000bf86270 */
[----:B------:R-:W-:Y:S01]  /*ab900*/  VIADD R8, R29, 0x7e ;  /* 0x0000007e1d087836 */ /* 0x000fe20000000000 */
[----:B------:R-:W-:Y:S01]  /*ab910*/  LOP3.LUT R51, R51, 0x7fffffff, RZ, 0xc0, !PT ;  /* 0x7fffffff33337812 */ /* 0x000fe200078ec0ff */
[----:B------:R-:W0:Y:S04]  /*ab920*/  LDCU UR25, c[0x0][0x398] ;  /* 0x00007300ff1977ac */ /* 0x000e280008000800 */
[----:B------:R-:W-:-:S04]  /*ab930*/  @P5 LOP3.LUT R58, R58, 0x20000, RZ, 0xfc, !PT ;  /* 0x000200003a3a5812 */ /* 0x000fc800078efcff */
[----:B------:R-:W-:Y:S02]  /*ab940*/  LOP3.LUT R58, R58, 0xfffbffff, RZ, 0xc0, !PT ;  /* 0xfffbffff3a3a7812 */ /* 0x000fe400078ec0ff */
[----:B------:R-:W-:Y:S01]  /*ab950*/  ISETP.GE.AND P5, PT, R8, UR27, PT ;  /* 0x0000001b08007c0c */ /* 0x000fe2000bfa6270 */
[----:B------:R-:W0:Y:S01]  /*ab960*/  LDCU UR27, c[0x0][0x398] ;  /* 0x00007300ff1b77ac */ /* 0x000e220008000800 */
[----:B------:R-:W-:Y:S02]  /*ab970*/  @P4 LOP3.LUT R58, R58, 0x40000, RZ, 0xfc, !PT ;  /* 0x000400003a3a4812 */ /* 0x000fe400078efcff */
[----:B------:R-:W-:Y:S02]  /*ab980*/  SHF.R.S32.HI R8, RZ, 0x1f, R30 ;  /* 0x0000001fff087819 */ /* 0x000fe4000001141e */
[----:B-1----:R-:W-:-:S05]  /*ab990*/  IADD3 R10, P4, PT, R30, R12, RZ ;  /* 0x0000000c1e0a7210 */ /* 0x002fca0007f9e0ff */
[----:B------:R-:W-:-:S05]  /*ab9a0*/  IMAD.X R11, R8, 0x1, R14, P4 ;  /* 0x00000001080b7824 */ /* 0x000fca00020e060e */
[----:B------:R1:W-:Y:S02]  /*ab9b0*/  STL.64 [R1+0x198], R10 ;  /* 0x0001980a01007387 */ /* 0x0003e40000100a00 */
[----:B-1----:R-:W-:-:S05]  /*ab9c0*/  IADD3 R10, P4, PT, R30, R13, RZ ;  /* 0x0000000d1e0a7210 */ /* 0x002fca0007f9e0ff */
[----:B------:R-:W-:-:S05]  /*ab9d0*/  IMAD.X R11, R8, 0x1, R16, P4 ;  /* 0x00000001080b7824 */ /* 0x000fca00020e0610 */
[----:B------:R1:W-:Y:S02]  /*ab9e0*/  STL.64 [R1+0x190], R10 ;  /* 0x0001900a01007387 */ /* 0x0003e40000100a00 */
[----:B-1----:R-:W-:-:S05]  /*ab9f0*/  IADD3 R10, P4, PT, R30, R15, RZ ;  /* 0x0000000f1e0a7210 */ /* 0x002fca0007f9e0ff */
[----:B------:R-:W-:-:S05]  /*aba00*/  IMAD.X R11, R8, 0x1, R18, P4 ;  /* 0x00000001080b7824 */ /* 0x000fca00020e0612 */
[----:B------:R1:W-:Y:S02]  /*aba10*/  STL.64 [R1+0x188], R10 ;  /* 0x0001880a01007387 */ /* 0x0003e40000100a00 */
[----:B-1----:R-:W-:-:S05]  /*aba20*/  IADD3 R10, P4, PT, R30, R17, RZ ;  /* 0x000000111e0a7210 */ /* 0x002fca0007f9e0ff */
[----:B------:R-:W-:Y:S01]  /*aba30*/  IMAD.X R11, R8, 0x1, R19, P4 ;  /* 0x00000001080b7824 */ /* 0x000fe200020e0613 */
[----:B------:R-:W-:-:S04]  /*aba40*/  SHF.R.S32.HI R8, RZ, 0x1f, R35 ;  /* 0x0000001fff087819 */ /* 0x000fc80000011423 */
        /* <DEDUP_REMOVED lines=12> */
[----:B0-----:R-:W-:Y:S02]  /*abb10*/  ISETP.LT.AND P4, PT, R34, UR5, !P1 ;  /* 0x0000000522007c0c */ /* 0x001fe4000cf81270 */
[----:B------:R-:W-:Y:S01]  /*abb20*/  LOP3.LUT R58, R58, 0xfff7ffff, RZ, 0xc0, !PT ;  /* 0xfff7ffff3a3a7812 */ /* 0x000fe200078ec0ff */
[----:B------:R-:W-:Y:S01]  /*abb30*/  VIADD R8, R29, 0x5 ;  /* 0x000000051d087836 */ /* 0x000fe20000000000 */
[----:B--2---:R-:W-:Y:S01]  /*abb40*/  LOP3.LUT R55, R55, 0x7fffffff, RZ, 0xc0, !PT ;  /* 0x7fffffff37377812 */ /* 0x004fe200078ec0ff */
[----:B------:R-:W0:Y:S01]  /*abb50*/  LDCU UR5, c[0x0][0x398] ;  /* 0x00007300ff0577ac */ /* 0x000e220008000800 */
[----:B------:R-:W-:Y:S02]  /*abb60*/  @P5 LOP3.LUT R58, R58, 0x80000, RZ, 0xfc, !PT ;  /* 0x000800003a3a5812 */ /* 0x000fe400078efcff */
[----:B------:R-:W-:-:S05]  /*abb70*/  ISETP.LT.AND P5, PT, R27, UR9, !P1 ;  /* 0x000000091b007c0c */ /* 0x000fca000cfa1270 */
[----:B------:R-:W-:-:S04]  /*abb80*/  @P4 LOP3.LUT R2, R2, 0x800000, RZ, 0xfc, !PT ;  /* 0x0080000002024812 */ /* 0x000fc800078efcff */
[----:B------:R-:W-:-:S04]  /*abb90*/  LOP3.LUT R2, R2, 0xffbfffff, RZ, 0xc0, !PT ;  /* 0xffbfffff02027812 */ /* 0x000fc800078ec0ff */
[----:B------:R-:W-:Y:S02]  /*abba0*/  @P6 LOP3.LUT R2, R2, 0x400000, RZ, 0xfc, !PT ;  /* 0x0040000002026812 */ /* 0x000fe400078efcff */
[C---:B------:R-:W-:Y:S02]  /*abbb0*/  ISETP.LT.AND P4, PT, R33.reuse, UR11, !P1 ;  /* 0x0000000b21007c0c */ /* 0x040fe4000cf81270 */
[----:B------:R-:W-:Y:S02]  /*abbc0*/  LOP3.LUT R2, R2, 0xffdfffff, RZ, 0xc0, !PT ;  /* 0xffdfffff02027812 */ /* 0x000fe400078ec0ff */
[----:B------:R-:W-:Y:S01]  /*abbd0*/  ISETP.GE.AND P1, PT, R33, UR8, PT ;  /* 0x0000000821007c0c */ /* 0x000fe2000bf26270 */
[----:B------:R-:W1:Y:S01]  /*abbe0*/  LDCU.64 UR8, c[0x0][0x398] ;  /* 0x00007300ff0877ac */ /* 0x000e620008000a00 */
[----:B------:R-:W-:Y:S02]  /*abbf0*/  @P5 LOP3.LUT R2, R2, 0x200000, RZ, 0xfc, !PT ;  /* 0x0020000002025812 */ /* 0x000fe400078efcff */
[----:B------:R-:W-:Y:S01]  /*abc00*/  ISETP.LT.AND P1, PT, R29, UR29, !P1 ;  /* 0x0000001d1d007c0c */ /* 0x000fe2000cf21270 */
[----:B------:R-:W2:Y:S01]  /*abc10*/  LDCU UR29, c[0x0][0x398] ;  /* 0x00007300ff1d77ac */ /* 0x000ea20008000800 */
[----:B------:R-:W-:-:S04]  /*abc20*/  LOP3.LUT R2, R2, 0xffefffff, RZ, 0xc0, !PT ;  /* 0xffefffff02027812 */ /* 0x000fc800078ec0ff */
[----:B------:R-:W-:Y:S02]  /*abc30*/  @P4 LOP3.LUT R2, R2, 0x100000, RZ, 0xfc, !PT ;  /* 0x0010000002024812 */ /* 0x000fe400078efcff */
[----:B------:R-:W-:Y:S01]  /*abc40*/  ISETP.LT.AND P5, PT, R34, UR12, !P2 ;  /* 0x0000000c22007c0c */ /* 0x000fe2000d7a1270 */
[----:B------:R-:W0:Y:S01]  /*abc50*/  LDCU.64 UR12, c[0x0][0x398] ;  /* 0x00007300ff0c77ac */ /* 0x000e220008000a00 */
[----:B------:R-:W-:-:S04]  /*abc60*/  LOP3.LUT R2, R2, 0xfff7ffff, RZ, 0xc0, !PT ;  /* 0xfff7ffff02027812 */ /* 0x000fc800078ec0ff */
[----:B------:R-:W-:Y:S02]  /*abc70*/  @P1 LOP3.LUT R2, R2, 0x80000, RZ, 0xfc, !PT ;  /* 0x0008000002021812 */ /* 0x000fe400078efcff */
[----:B------:R-:W-:Y:S01]  /*abc80*/  ISETP.LT.AND P4, PT, R28, UR14, !P2 ;  /* 0x0000000e1c007c0c */ /* 0x000fe2000d781270 */
[----:B------:R-:W0:Y:S01]  /*abc90*/  LDCU UR14, c[0x0][0x398] ;  /* 0x00007300ff0e77ac */ /* 0x000e220008000800 */
        /* <DEDUP_REMOVED lines=10> */
[----:B------:R-:W-:Y:S01]  /*abd40*/  ISETP.GE.AND P1, PT, R34, UR10, PT ;  /* 0x0000000a22007c0c */ /* 0x000fe2000bf26270 */
[----:B------:R-:W2:Y:S01]  /*abd50*/  LDCU.64 UR10, c[0x0][0x398] ;  /* 0x00007300ff0a77ac */ /* 0x000ea20008000a00 */
[----:B------:R-:W-:-:S04]  /*abd60*/  LOP3.LUT R2, R2, 0xffff7fff, RZ, 0xc0, !PT ;  /* 0xffff7fff02027812 */ /* 0x000fc800078ec0ff */
[----:B------:R-:W-:Y:S02]  /*abd70*/  @P2 LOP3.LUT R2, R2, 0x8000, RZ, 0xfc, !PT ;  /* 0x0000800002022812 */ /* 0x000fe400078efcff */
[----:B-1----:R-:W-:Y:S01]  /*abd80*/  ISETP.LT.AND P2, PT, R29, UR9, !P1 ;  /* 0x000000091d007c0c */ /* 0x002fe2000cf41270 */
[----:B------:R-:W1:Y:S01]  /*abd90*/  LDCU UR9, c[0x0][0x398] ;  /* 0x00007300ff0977ac */ /* 0x000e620008000800 */
[----:B------:R-:W-:Y:S02]  /*abda0*/  ISETP.GE.AND P1, PT, R27, UR16, PT ;  /* 0x000000101b007c0c */ /* 0x000fe4000bf26270 */
[----:B------:R-:W-:Y:S01]  /*abdb0*/  LOP3.LUT R2, R2, 0xffffbfff, RZ, 0xc0, !PT ;  /* 0xffffbfff02027812 */ /* 0x000fe200078ec0ff */
[----:B------:R-:W1:Y:S01]  /*abdc0*/  LDCU UR16, c[0x0][0x398] ;  /* 0x00007300ff1077ac */ /* 0x000e620008000800 */
[----:B0-----:R-:W-:Y:S02]  /*abdd0*/  ISETP.LT.AND P1, PT, R29, UR13, !P1 ;  /* 0x0000000d1d007c0c */ /* 0x001fe4000cf21270 */
[----:B------:R-:W-:Y:S01]  /*abde0*/  ISETP.LT.AND P4, PT, R27, UR12, !P0 ;  /* 0x0000000c1b007c0c */ /* 0x000fe2000c781270 */
[----:B------:R-:W0:Y:S04]  /*abdf0*/  LDCU UR13, c[0x0][0x398] ;  /* 0x00007300ff0d77ac */ /* 0x000e280008000800 */
[----:B------:R-:W-:Y:S01]  /*abe00*/  @P2 LOP3.LUT R2, R2, 0x4000, RZ, 0xfc, !PT ;  /* 0x0000400002022812 */ /* 0x000fe200078efcff */
[----:B------:R-:W0:Y:S01]  /*abe10*/  LDCU UR12, c[0x0][0x398] ;  /* 0x00007300ff0c77ac */ /* 0x000e220008000800 */
[----:B------:R-:W-:-:S02]  /*abe20*/  ISETP.LT.AND P2, PT, R34, UR8, !P0 ;  /* 0x0000000822007c0c */ /* 0x000fc4000c741270 */
[----:B------:R-:W-:Y:S01]  /*abe30*/  LOP3.LUT R2, R2, 0xffffdfff, RZ, 0xc0, !PT ;  /* 0xffffdfff02027812 */ /* 0x000fe200078ec0ff */
[----:B------:R-:W0:Y:S03]  /*abe40*/  LDCU UR8, c[0x0][0x398] ;  /* 0x00007300ff0877ac */ /* 0x000e260008000800 */
[----:B------:R-:W-:-:S04]  /*abe50*/  @P1 LOP3.LUT R2, R2, 0x2000, RZ, 0xfc, !PT ;  /* 0x0000200002021812 */ /* 0x000fc800078efcff */
[----:B------:R-:W-:-:S04]  /*abe60*/  LOP3.LUT R2, R2, 0xffffefff, RZ, 0xc0, !PT ;  /* 0xffffefff02027812 */ /* 0x000fc800078ec0ff */
[----:B------:R-:W-:Y:S02]  /*abe70*/  @P2 LOP3.LUT R2, R2, 0x1000, RZ, 0xfc, !PT ;  /* 0x0000100002022812 */ /* 0x000fe400078efcff */
[----:B--2---:R-:W-:Y:S01]  /*abe80*/  ISETP.LT.AND P1, PT, R28, UR10, !P0 ;  /* 0x0000000a1c007c0c */ /* 0x004fe2000c721270 */
[----:B------:R-:W2:Y:S01]  /*abe90*/  LDCU UR10, c[0x0][0x398] ;  /* 0x00007300ff0a77ac */ /* 0x000ea20008000800 */
[----:B------:R-:W-:-:S04]  /*abea0*/  LOP3.LUT R2, R2, 0xfffffbff, RZ, 0xc0, !PT ;  /* 0xfffffbff02027812 */ /* 0x000fc800078ec0ff */
[----:B------:R-:W-:Y:S02]  /*abeb0*/  @P4 LOP3.LUT R2, R2, 0x400, RZ, 0xfc, !PT ;  /* 0x0000040002024812 */ /* 0x000fe400078efcff */
[----:B------:R-:W-:Y:S01]  /*abec0*/  ISETP.LT.AND P2, PT, R33, UR28, !P0 ;  /* 0x0000001c21007c0c */ /* 0x000fe2000c741270 */
[----:B------:R-:W0:Y:S01]  /*abed0*/  LDCU UR28, c[0x0][0x398] ;  /* 0x00007300ff1c77ac */ /* 0x000e220008000800 */
[----:B------:R-:W-:Y:S02]  /*abee0*/  LOP3.LUT R2, R2, 0xfffff7ff, RZ, 0xc0, !PT ;  /* 0xfffff7ff02027812 */ /* 0x000fe400078ec0ff */
[----:B------:R-:W-:Y:S01]  /*abef0*/  ISETP.GE.AND P0, PT, R28, UR4, PT ;  /* 0x000000041c007c0c */ /* 0x000fe2000bf06270 */
[----:B------:R-:W0:Y:S01]  /*abf00*/  LDCU UR4, c[0x0][0x39c] ;  /* 0x00007380ff0477ac */ /* 0x000e220008000800 */
        /* <DEDUP_REMOVED lines=18> */
[----:B------:R-:W1:Y:S01]  /*ac030*/  LDCU UR6, c[0x0][0x398] ;  /* 0x00007300ff0677ac */ /* 0x000e620008000800 */
[----:B------:R-:W-:-:S04]  /*ac040*/  LOP3.LUT R2, R2, 0xffffffdf, RZ, 0xc0, !PT ;  /* 0xffffffdf02027812 */ /* 0x000fc800078ec0ff */
[----:B------:R-:W-:-:S04]  /*ac050*/  @P1 LOP3.LUT R2, R2, 0x20, RZ, 0xfc, !PT ;  /* 0x0000002002021812 */ /* 0x000fc800078efcff */
[----:B------:R-:W-:-:S04]  /*ac060*/  LOP3.LUT R2, R2, 0xffffffef, RZ, 0xc0, !PT ;  /* 0xffffffef02027812 */ /* 0x000fc800078ec0ff */
[----:B------:R-:W-:Y:S02]  /*ac070*/  @P0 LOP3.LUT R2, R2, 0x10, RZ, 0xfc, !PT ;  /* 0x0000001002020812 */ /* 0x000fe400078efcff */
[----:B0-----:R-:W-:Y:S01]  /*ac080*/  ISETP.GE.AND P0, PT, R8, UR4, PT ;  /* 0x0000000408007c0c */ /* 0x001fe2000bf06270 */
[----:B------:R-:W0:Y:S01]  /*ac090*/  LDCU UR4, c[0x0][0x39c] ;  /* 0x00007380ff0477ac */ /* 0x000e220008000800 */
[----:B------:R-:W-:-:S11]  /*ac0a0*/  VIADD R8, R29, 0x6 ;  /* 0x000000061d087836 */ /* 0x000fd60000000000 */
[----:B------:R-:W-:Y:S02]  /*ac0b0*/  @P0 LOP3.LUT R59, R59, 0x80000, RZ, 0xfc, !PT ;  /* 0x000800003b3b0812 */ /* 0x000fe400078efcff */
[----:B0-----:R-:W-:Y:S01]  /*ac0c0*/  ISETP.GE.AND P0, PT, R8, UR4, PT ;  /* 0x0000000408007c0c */ /* 0x001fe2000bf06270 */
[----:B------:R-:W0:Y:S01]  /*ac0d0*/  LDCU UR4, c[0x0][0x39c] ;  /* 0x00007380ff0477ac */ /* 0x000e220008000800 */
[----:B------:R-:W-:Y:S01]  /*ac0e0*/  VIADD R8, R29, 0x7 ;  /* 0x000000071d087836 */ /* 0x000fe20000000000 */
[----:B------:R-:W-:-:S10]  /*ac0f0*/  LOP3.LUT R59, R59, 0xfffbffff, RZ, 0xc0, !PT ;  /* 0xfffbffff3b3b7812 */ /* 0x000fd400078ec0ff */
        /* <DEDUP_REMOVED lines=411> */
[----:B------:R-:W-:-:S05]  /*adab0*/  VIADD R8, R29, 0x5a ;  /* 0x0000005a1d087836 */ /* 0x000fca0000000000 */
        /* <DEDUP_REMOVED lines=14> */
[----:B------:R-:W-:Y:S01]  /*adba0*/  VIADD R8, R29, 0x5f ;  /* 0x0000005f1d087836 */ /* 0x000fe20000000000 */
[----:B----4-:R-:W-:-:S04]  /*adbb0*/  LOP3.LUT R20, R20, 0xffffffdf, RZ, 0xc0, !PT ;  /* 0xffffffdf14147812 */ /* 0x010fc800078ec0ff */
[----:B0-----:R-:W-:Y:S01]  /*adbc0*/  ISETP.GE.AND P6, PT, R8, UR4, PT ;  /* 0x0000000408007c0c */ /* 0x001fe2000bfc6270 */
[----:B------:R-:W0:Y:S01]  /*adbd0*/  LDCU UR4, c[0x0][0x39c] ;  /* 0x00007380ff0477ac */ /* 0x000e220008000800 */
[----:B------:R-:W-:Y:S01]  /*adbe0*/  VIADD R8, R29, 0x60 ;  /* 0x000000601d087836 */ /* 0x000fe20000000000 */
[----:B------:R-:W-:Y:S02]  /*adbf0*/  @P0 LOP3.LUT R20, R20, 0x20, RZ, 0xfc, !PT ;  /* 0x0000002014140812 */ /* 0x000fe400078efcff */
[----:B------:R-:W-:Y:S02]  /*adc00*/  LOP3.LUT R59, R59, 0xffdfffff, RZ, 0xc0, !PT ;  /* 0xffdfffff3b3b7812 */ /* 0x000fe400078ec0ff */
        /* <DEDUP_REMOVED lines=76> */
[----:B------:R-:W-:Y:S01]  /*ae0d0*/  LOP3.LUT R58, R58, 0xffffffef, RZ, 0xc0, !PT ;  /* 0xffffffef3a3a7812 */ /* 0x000fe200078ec0ff */
[----:B------:R-:W-:-:S10]  /*ae0e0*/  VIADD R8, R29, 0x70 ;  /* 0x000000701d087836 */ /* 0x000fd40000000000 */
        /* <DEDUP_REMOVED lines=14> */
[----:B------:R-:W-:Y:S01]  /*ae1d0*/  VIADD R8, R29, 0x73 ;  /* 0x000000731d087836 */ /* 0x000fe20000000000 */
[----:B------:R-:W-:-:S04]  /*ae1e0*/  LOP3.LUT R20, R20, 0xffffffbf, RZ, 0xc0, !PT ;  /* 0xffffffbf14147812 */ /* 0x000fc800078ec0ff */
[----:B------:R-:W-:-:S05]  /*ae1f0*/  @P1 LOP3.LUT R20, R20, 0x40, RZ, 0xfc, !PT ;  /* 0x0000004014141812 */ /* 0x000fca00078efcff */
[----:B------:R-:W-:Y:S02]  /*ae200*/  @P0 LOP3.LUT R58, R58, 0x80, RZ, 0xfc, !PT ;  /* 0x000000803a3a0812 */ /* 0x000fe400078efcff */
[----:B0-----:R-:W-:Y:S01]  /*ae210*/  ISETP.GE.AND P0, PT, R8, UR4, PT ;  /* 0x0000000408007c0c */ /* 0x001fe2000bf06270 */
[----:B------:R-:W0:Y:S01]  /*ae220*/  LDCU UR4, c[0x0][0x39c] ;  /* 0x00007380ff0477ac */ /* 0x000e220008000800 */
[----:B------:R-:W-:-:S04]  /*ae230*/  LOP3.LUT R20, R20, 0xffffff7f, RZ, 0xc0, !PT ;  /* 0xffffff7f14147812 */ /* 0x000fc800078ec0ff */
[----:B------:R-:W-:Y:S01]  /*ae240*/  @P2 LOP3.LUT R20, R20, 0x80, RZ, 0xfc, !PT ;  /* 0x0000008014142812 */ /* 0x000fe200078efcff */
[----:B------:R-:W-:-:S03]  /*ae250*/  VIADD R8, R29, 0x74 ;  /* 0x000000741d087836 */ /* 0x000fc60000000000 */
[----:B------:R-:W-:-:S04]  /*ae260*/  LOP3.LUT R20, R20, 0xfffffeff, RZ, 0xc0, !PT ;  /* 0xfffffeff14147812 */ /* 0x000fc800078ec0ff */
        /* <DEDUP_REMOVED lines=16> */
[----:B------:R-:W-:-:S03]  /*ae370*/  VIADD R8, R29, 0x77 ;  /* 0x000000771d087836 */ /* 0x000fc60000000000 */
[----:B------:R-:W-:Y:S02]  /*ae380*/  @P4 LOP3.LUT R20, R20, 0x10, RZ, 0xfc, !PT ;  /* 0x0000001014144812 */ /* 0x000fe400078efcff */
[----:B------:R-:W-:Y:S02]  /*ae390*/  LOP3.LUT R58, R58, 0xfffff7ff, RZ, 0xc0, !PT ;  /* 0xfffff7ff3a3a7812 */ /* 0x000fe400078ec0ff */
[----:B0-----:R-:W-:Y:S01]  /*ae3a0*/  ISETP.GE.AND P4, PT, R8, UR4, PT ;  /* 0x0000000408007c0c */ /* 0x001fe2000bf86270 */
[----:B------:R-:W0:Y:S02]  /*ae3b0*/  LDCU UR4, c[0x0][0x398] ;  /* 0x00007300ff0477ac */ /* 0x000e240008000800 */
[----:B------:R-:W-:Y:S02]  /*ae3c0*/  @P3 LOP3.LUT R58, R58, 0x800, RZ, 0xfc, !PT ;  /* 0x000008003a3a3812 */ /* 0x000fe400078efcff */
[----:B------:R-:W-:Y:S02]  /*ae3d0*/  LOP3.LUT R20, R20, 0xfffffdff, RZ, 0xc0, !PT ;  /* 0xfffffdff14147812 */ /* 0x000fe400078ec0ff */
[----:B------:R-:W-:-:S02]  /*ae3e0*/  LOP3.LUT R58, R58, 0xffffefff, RZ, 0xc0, !PT ;  /* 0xffffefff3a3a7812 */ /* 0x000fc400078ec0ff */
[----:B------:R-:W-:Y:S02]  /*ae3f0*/  LOP3.LUT P2, RZ, R59, 0x100000, RZ, 0xc0, !PT ;  /* 0x001000003bff7812 */ /* 0x000fe4000784c0ff */
[----:B------:R-:W-:Y:S02]  /*ae400*/  @P5 LOP3.LUT R20, R20, 0x200, RZ, 0xfc, !PT ;  /* 0x0000020014145812 */ /* 0x000fe400078efcff */
[----:B------:R-:W-:Y:S02]  /*ae410*/  @P4 LOP3.LUT R58, R58, 0x1000, RZ, 0xfc, !PT ;  /* 0x000010003a3a4812 */ /* 0x000fe400078efcff */
[----:B------:R-:W-:Y:S02]  /*ae420*/  LOP3.LUT R20, R20, 0xfffffbff, RZ, 0xc0, !PT ;  /* 0xfffffbff14147812 */ /* 0x000fe400078ec0ff */
[----:B0-----:R-:W-:Y:S01]  /*ae430*/  ISETP.LT.AND P4, PT, R34, UR4, !P2 ;  /* 0x0000000422007c0c */ /* 0x001fe2000d781270 */
[----:B------:R-:W0:Y:S01]  /*ae440*/  LDCU UR4, c[0x0][0x398] ;  /* 0x00007300ff0477ac */ /* 0x000e220008000800 */
[----:B------:R-:W-:-:S02]  /*ae450*/  @P6 LOP3.LUT R20, R20, 0x400, RZ, 0xfc, !PT ;  /* 0x0000040014146812 */ /* 0x000fc400078efcff */
[----:B------:R-:W-:Y:S01]  /*ae460*/  ISETP.LT.AND P6, PT, R28, UR5, !P2 ;  /* 0x000000051c007c0c */ /* 0x000fe2000d7c1270 */
[----:B------:R-:W4:Y:S01]  /*ae470*/  LDCU UR5, c[0x0][0x398] ;  /* 0x00007300ff0577ac */ /* 0x000f220008000800 */
[----:B------:R-:W-:Y:S02]  /*ae480*/  LOP3.LUT R2, R2, 0xfffffff7, RZ, 0xc0, !PT ;  /* 0xfffffff702027812 */ /* 0x000fe400078ec0ff */
[----:B-1----:R-:W-:Y:S01]  /*ae490*/  ISETP.LT.AND P5, PT, R27, UR6, !P2 ;  /* 0x000000061b007c0c */ /* 0x002fe2000d7a1270 */
[----:B------:R-:W1:Y:S04]  /*ae4a0*/  LDCU UR6, c[0x0][0x398] ;  /* 0x00007300ff0677ac */ /* 0x000e680008000800 */
[----:B------:R-:W-:-:S04]  /*ae4b0*/  @P4 LOP3.LUT R2, R2, 0x8, RZ, 0xfc, !PT ;  /* 0x0000000802024812 */ /* 0x000fc800078efcff */
[----:B------:R-:W-:-:S04]  /*ae4c0*/  LOP3.LUT R2, R2, 0xfffffffb, RZ, 0xc0, !PT ;  /* 0xfffffffb02027812 */ /* 0x000fc800078ec0ff */
[----:B------:R-:W-:Y:S02]  /*ae4d0*/  @P6 LOP3.LUT R2, R2, 0x4, RZ, 0xfc, !PT ;  /* 0x0000000402026812 */ /* 0x000fe400078efcff */
[----:B------:R-:W-:Y:S01]  /*ae4e0*/  ISETP.LT.AND P4, PT, R33, UR7, !P2 ;  /* 0x0000000721007c0c */ /* 0x000fe2000d781270 */
[----:B------:R-:W1:Y:S01]  /*ae4f0*/  LDCU UR7, c[0x0][0x398] ;  /* 0x00007300ff0777ac */ /* 0x000e620008000800 */
[----:B------:R-:W-:-:S04]  /*ae500*/  LOP3.LUT R2, R2, 0xfffffffd, RZ, 0xc0, !PT ;  /* 0xfffffffd02027812 */ /* 0x000fc800078ec0ff */
[----:B------:R-:W-:Y:S02]  /*ae510*/  @P5 LOP3.LUT R2, R2, 0x2, RZ, 0xfc, !PT ;  /* 0x0000000202025812 */ /* 0x000fe400078efcff */
[----:B------:R-:W-:Y:S02]  /*ae520*/  LOP3.LUT P1, RZ, R59, 0x80000, RZ, 0xc0, !PT ;  /* 0x000800003bff7812 */ /* 0x000fe4000782c0ff */
[----:B------:R-:W-:-:S04]  /*ae530*/  LOP3.LUT R2, R2, 0xfffffffe, RZ, 0xc0, !PT ;  /* 0xfffffffe02027812 */ /* 0x000fc800078ec0ff */
[----:B------:R-:W-:Y:S02]  /*ae540*/  @P4 LOP3.LUT R2, R2, 0x1, RZ, 0xfc, !PT ;  /* 0x0000000102024812 */ /* 0x000fe400078efcff */
[----:B0-----:R-:W-:Y:S01]  /*ae550*/  ISETP.LT.AND P4, PT, R34, UR4, !P1 ;  /* 0x0000000422007c0c */ /* 0x001fe2000cf81270 */
[----:B------:R-:W0:Y:S01]  /*ae560*/  LDCU UR4, c[0x0][0x398] ;  /* 0x00007300ff0477ac */ /* 0x000e220008000800 */
[----:B----4-:R-:W-:Y:S02]  /*ae570*/  ISETP.LT.AND P6, PT, R28, UR5, !P1 ;  /* 0x000000051c007c0c */ /* 0x010fe4000cfc1270 */
[----:B------:R-:W-:Y:S01]  /*ae580*/  LOP3.LUT R4, R4, 0x7fffffff, RZ, 0xc0, !PT ;  /* 0x7fffffff04047812 */ /* 0x000fe200078ec0ff */
[----:B------:R-:W4:Y:S01]  /*ae590*/  LDCU UR5, c[0x0][0x398] ;  /* 0x00007300ff0577ac */ /* 0x000f220008000800 */
[----:B-1----:R-:W-:Y:S02]  /*ae5a0*/  ISETP.LT.AND P5, PT, R27, UR6, !P1 ;  /* 0x000000061b007c0c */ /* 0x002fe4000cfa1270 */
[----:B------:R-:W-:Y:S01]  /*ae5b0*/  LOP3.LUT P0, RZ, R59, 0x40000, RZ, 0xc0, !PT ;  /* 0x000400003bff7812 */ /* 0x000fe2000780c0ff */
[----:B------:R-:W1:Y:S04]  /*ae5c0*/  LDCU UR6, c[0x0][0x398] ;  /* 0x00007300ff0677ac */ /* 0x000e680008000800 */
[----:B------:R-:W-:-:S04]  /*ae5d0*/  @P4 LOP3.LUT R4, R4, 0x80000000, RZ, 0xfc, !PT ;  /* 0x8000000004044812 */ /* 0x000fc800078efcff */
        /* <DEDUP_REMOVED lines=523> */
[----:B-1----:R-:W-:Y:S01]  /*b0690*/  ISETP.LT.AND P5, PT, R28, UR6, !P2 ;  /* 0x000000061c007c0c */ /* 0x002fe2000d7a1270 */
[----:B------:R-:W1:Y:S06]  /*b06a0*/  LDCU UR6, c[0x0][0x398] ;  /* 0x00007300ff0677ac */ /* 0x000e6c0008000800 */
[----:B------:R-:W-:-:S02]  /*b06b0*/  @P4 LOP3.LUT R7, R7, 0x8, RZ, 0xfc, !PT ;  /* 0x0000000807074812 */ /* 0x000fc400078efcff */
[----:B------:R-:W-:Y:S01]  /*b06c0*/  ISETP.LT.AND P4, PT, R34, UR7, !P2 ;  /* 0x0000000722007c0c */ /* 0x000fe2000d781270 */
[----:B------:R-:W1:Y:S01]  /*b06d0*/  LDCU UR7, c[0x0][0x398] ;  /* 0x00007300ff0777ac */ /* 0x000e620008000800 */
[----:B------:R-:W-:Y:S02]  /*b06e0*/  LOP3.LUT R7, R7, 0xfffffffb, RZ, 0xc0, !PT ;  /* 0xfffffffb07077812 */ /* 0x000fe400078ec0ff */
[----:B------:R-:W-:Y:S02]  /*b06f0*/  LOP3.LUT P1, RZ, R51, 0x200000, RZ, 0xc0, !PT ;  /* 0x0020000033ff7812 */ /* 0x000fe4000782c0ff */
[----:B---3--:R-:W-:Y:S02]  /*b0700*/  LOP3.LUT R48, R48, 0xdfffffff, RZ, 0xc0, !PT ;  /* 0xdfffffff30307812 */ /* 0x008fe400078ec0ff */
[----:B------:R-:W-:Y:S02]  /*b0710*/  @P6 LOP3.LUT R7, R7, 0x4, RZ, 0xfc, !PT ;  /* 0x0000000407076812 */ /* 0x000fe400078efcff */
[----:B----4-:R-:W-:Y:S01]  /*b0720*/  ISETP.LT.AND P6, PT, R28, UR5, !P1 ;  /* 0x000000051c007c0c */ /* 0x010fe2000cfc1270 */
[----:B------:R-:W3:Y:S02]  /*b0730*/  LDCU UR5, c[0x0][0x398] ;  /* 0x00007300ff0577ac */ /* 0x000ee40008000800 */
[----:B------:R-:W-:-:S02]  /*b0740*/  @P4 LOP3.LUT R48, R48, 0x20000000, RZ, 0xfc, !PT ;  /* 0x2000000030304812 */ /* 0x000fc400078efcff */
[----:B0-----:R-:W-:Y:S01]  /*b0750*/  ISETP.LT.AND P4, PT, R34, UR4, !P1 ;  /* 0x0000000422007c0c */ /* 0x001fe2000cf81270 */
[----:B------:R-:W0:Y:S01]  /*b0760*/  LDCU UR4, c[0x0][0x398] ;  /* 0x00007300ff0477ac */ /* 0x000e220008000800 */
[----:B------:R-:W-:Y:S02]  /*b0770*/  LOP3.LUT R7, R7, 0xfffffffd, RZ, 0xc0, !PT ;  /* 0xfffffffd07077812 */ /* 0x000fe400078ec0ff */
[----:B------:R-:W-:Y:S02]  /*b0780*/  LOP3.LUT R48, R48, 0x7fffffff, RZ, 0xc0, !PT ;  /* 0x7fffffff30307812 */ /* 0x000fe400078ec0ff */
[----:B------:R-:W-:Y:S02]  /*b0790*/  @P5 LOP3.LUT R7, R7, 0x2, RZ, 0xfc, !PT ;  /* 0x0000000207075812 */ /* 0x000fe400078efcff */
[----:B-1----:R-:W-:Y:S01]  /*b07a0*/  ISETP.LT.AND P5, PT, R27, UR6, !P1 ;  /* 0x000000061b007c0c */ /* 0x002fe2000cfa1270 */
[----:B------:R-:W1:Y:S01]  /*b07b0*/  LDCU UR6, c[0x0][0x398] ;  /* 0x00007300ff0677ac */ /* 0x000e620008000800 */
[----:B------:R-:W-:-:S02]  /*b07c0*/  LOP3.LUT R7, R7, 0xfffffffe, RZ, 0xc0, !PT ;  /* 0xfffffffe07077812 */ /* 0x000fc400078ec0ff */
[----:B------:R-:W-:Y:S02]  /*b07d0*/  @P6 LOP3.LUT R48, R48, 0x80000000, RZ, 0xfc, !PT ;  /* 0x8000000030306812 */ /* 0x000fe400078efcff */
[----:B------:R-:W-:Y:S02]  /*b07e0*/  @P4 LOP3.LUT R7, R7, 0x1, RZ, 0xfc, !PT ;  /* 0x0000000107074812 */ /* 0x000fe400078efcff */
[----:B------:R-:W-:Y:S01]  /*b07f0*/  ISETP.LT.AND P4, PT, R33, UR7, !P1 ;  /* 0x0000000721007c0c */ /* 0x000fe2000cf81270 */
[----:B------:R-:W4:Y:S01]  /*b0800*/  LDCU UR7, c[0x0][0x398] ;  /* 0x00007300ff0777ac */ /* 0x000f220008000800 */
[----:B------:R-:W-:-:S04]  /*b0810*/  LOP3.LUT R48, R48, 0xbfffffff, RZ, 0xc0, !PT ;  /* 0xbfffffff30307812 */ /* 0x000fc800078ec0ff */
[----:B------:R-:W-:Y:S02]  /*b0820*/  @P5 LOP3.LUT R48, R48, 0x40000000, RZ, 0xfc, !PT ;  /* 0x4000000030305812 */ /* 0x000fe400078efcff */
[----:B------:R-:W-:Y:S02]  /*b0830*/  LOP3.LUT P0, RZ, R51, 0x8000, RZ, 0xc0, !PT ;  /* 0x0000800033ff7812 */ /* 0x000fe4000780c0ff */
[----:B------:R-:W-:-:S04]  /*b0840*/  LOP3.LUT R48, R48, 0xfbffffff, RZ, 0xc0, !PT ;  /* 0xfbffffff30307812 */ /* 0x000fc800078ec0ff */
[----:B------:R-:W-:Y:S02]  /*b0850*/  @P4 LOP3.LUT R48, R48, 0x4000000, RZ, 0xfc, !PT ;  /* 0x0400000030304812 */ /* 0x000fe400078efcff */
[----:B0-----:R-:W-:Y:S01]  /*b0860*/  ISETP.LT.AND P4, PT, R33, UR4, !P0 ;  /* 0x0000000421007c0c */ /* 0x001fe2000c781270 */
[----:B------:R-:W0:Y:S01]  /*b0870*/  LDCU UR4, c[0x0][0x398] ;  /* 0x00007300ff0477ac */ /* 0x000e220008000800 */
[----:B---3--:R-:W-:Y:S02]  /*b0880*/  ISETP.LT.AND P6, PT, R27, UR5, !P0 ;  /* 0x000000051b007c0c */ /* 0x008fe4000c7c1270 */
[----:B------:R-:W-:Y:S01]  /*b0890*/  LOP3.LUT R48, R48, 0xefffffff, RZ, 0xc0, !PT ;  /* 0xefffffff30307812 */ /* 0x000fe200078ec0ff */
[----:B------:R-:W3:Y:S01]  /*b08a0*/  LDCU UR5, c[0x0][0x398] ;  /* 0x00007300ff0577ac */ /* 0x000ee20008000800 */
[----:B-1----:R-:W-:Y:S02]  /*b08b0*/  ISETP.LT.AND P5, PT, R28, UR6, !P0 ;  /* 0x000000061c007c0c */ /* 0x002fe4000c7a1270 */
[----:B------:R-:W-:Y:S01]  /*b08c0*/  LOP3.LUT P3, RZ, R51, 0x10000, RZ, 0xc0, !PT ;  /* 0x0001000033ff7812 */ /* 0x000fe2000786c0ff */
[----:B------:R-:W1:Y:S04]  /*b08d0*/  LDCU UR6, c[0x0][0x398] ;  /* 0x00007300ff0677ac */ /* 0x000e680008000800 */
[----:B------:R-:W-:-:S04]  /*b08e0*/  @P4 LOP3.LUT R48, R48, 0x10000000, RZ, 0xfc, !PT ;  /* 0x1000000030304812 */ /* 0x000fc800078efcff */
[----:B------:R-:W-:-:S04]  /*b08f0*/  LOP3.LUT R48, R48, 0xf7ffffff, RZ, 0xc0, !PT ;  /* 0xf7ffffff30307812 */ /* 0x000fc800078ec0ff */
[----:B------:R-:W-:Y:S02]  /*b0900*/  @P6 LOP3.LUT R48, R48, 0x8000000, RZ, 0xfc, !PT ;  /* 0x0800000030306812 */ /* 0x000fe400078efcff */
[----:B----4-:R-:W-:Y:S01]  /*b0910*/  ISETP.LT.AND P4, PT, R34, UR7, !P0 ;  /* 0x0000000722007c0c */ /* 0x010fe2000c781270 */
[----:B------:R-:W4:Y:S01]  /*b0920*/  LDCU UR7, c[0x0][0x398] ;  /* 0x00007300ff0777ac */ /* 0x000f220008000800 */
[----:B------:R-:W-:-:S04]  /*b0930*/  LOP3.LUT R48, R48, 0xfdffffff, RZ, 0xc0, !PT ;  /* 0xfdffffff30307812 */ /* 0x000fc800078ec0ff */
[----:B------:R-:W-:-:S04]  /*b0940*/  @P5 LOP3.LUT R48, R48, 0x2000000, RZ, 0xfc, !PT ;  /* 0x0200000030305812 */ /* 0x000fc800078efcff */
        /* <DEDUP_REMOVED lines=135> */
[----:B------:R-:W-:Y:S02]  /*b11c0*/  @P5 LOP3.LUT R49, R49, 0x2000000, RZ, 0xfc, !PT ;  /* 0x0200000031315812 */ /* 0x000fe400078efcff */
[----:B0-----:R-:W-:Y:S01]  /*b11d0*/  ISETP.LT.AND P6, PT, R34, UR4, !P3 ;  /* 0x0000000422007c0c */ /* 0x001fe2000dfc1270 */
[----:B------:R-:W0:Y:S01]  /*b11e0*/  LDCU UR4, c[0x0][0x398] ;  /* 0x00007300ff0477ac */ /* 0x000e220008000800 */
[----:B------:R-:W-:-:S04]  /*b11f0*/  LOP3.LUT R49, R49, 0xfeffffff, RZ, 0xc0, !PT ;  /* 0xfeffffff31317812 */ /* 0x000fc800078ec0ff */
[----:B------:R-:W-:Y:S02]  /*b1200*/  @P4 LOP3.LUT R49, R49, 0x1000000, RZ, 0xfc, !PT ;  /* 0x0100000031314812 */ /* 0x000fe400078efcff */
[----:B---3--:R-:W-:Y:S01]  /*b1210*/  ISETP.LT.AND P4, PT, R28, UR5, !P3 ;  /* 0x000000051c007c0c */ /* 0x008fe2000df81270 */
[----:B------:R-:W3:Y:S01]  /*b1220*/  LDCU UR5, c[0x0][0x398] ;  /* 0x00007300ff0577ac */ /* 0x000ee20008000800 */
[----:B------:R-:W-:-:S04]  /*b1230*/  LOP3.LUT R49, R49, 0xff7fffff, RZ, 0xc0, !PT ;  /* 0xff7fffff31317812 */ /* 0x000fc800078ec0ff */
[----:B------:R-:W-:Y:S02]  /*b1240*/  @P6 LOP3.LUT R49, R49, 0x800000, RZ, 0xfc, !PT ;  /* 0x0080000031316812 */ /* 0x000fe400078efcff */
[----:B-1----:R-:W-:Y:S01]  /*b1250*/  ISETP.LT.AND P5, PT, R27, UR6, !P3 ;  /* 0x000000061b007c0c */ /* 0x002fe2000dfa1270 */
[----:B------:R-:W1:Y:S01]  /*b1260*/  LDCU UR6, c[0x0][0x398] ;  /* 0x00007300ff0677ac */ /* 0x000e620008000800 */
[----:B------:R-:W-:-:S04]  /*b1270*/  LOP3.LUT R49, R49, 0xffbfffff, RZ, 0xc0, !PT ;  /* 0xffbfffff31317812 */ /* 0x000fc800078ec0ff */
[----:B------:R-:W-:Y:S02]  /*b1280*/  @P4 LOP3.LUT R49, R49, 0x400000, RZ, 0xfc, !PT ;  /* 0x0040000031314812 */ /* 0x000fe400078efcff */
[----:B----4-:R-:W-:Y:S01]  /*b1290*/  ISETP.LT.AND P3, PT, R33, UR7, !P3 ;  /* 0x0000000721007c0c */ /* 0x010fe2000df61270 */
[----:B------:R-:W4:Y:S01]  /*b12a0*/  LDCU UR7, c[0x0][0x398] ;  /* 0x00007300ff0777ac */ /* 0x000f220008000800 */
[----:B------:R-:W-:Y:S02]  /*b12b0*/  LOP3.LUT R49, R49, 0xffdfffff, RZ, 0xc0, !PT ;  /* 0xffdfffff31317812 */ /* 0x000fe400078ec0ff */
[----:B------:R-:W-:Y:S02]  /*b12c0*/  LOP3.LUT P2, RZ, R51, 0x100, RZ, 0xc0, !PT ;  /* 0x0000010033ff7812 */ /* 0x000fe4000784c0ff */
        /* <DEDUP_REMOVED lines=42> */
[----:B-1----:R-:W-:-:S07]  /*b1570*/  ISETP.LT.AND P5, PT, R27, UR6, !P0 ;  /* 0x000000061b007c0c */ /* 0x002fce000c7a1270 */
[----:B------:R-:W-:Y:S01]  /*b1580*/  @P1 LOP3.LUT R49, R49, 0x800, RZ, 0xfc, !PT ;  /* 0x0000080031311812 */ /* 0x000fe200078efcff */
[----:B------:R-:W1:Y:S03]  /*b1590*/  LDCU UR6, c[0x0][0x398] ;  /* 0x00007300ff0677ac */ /* 0x000e660008000800 */
        /* <DEDUP_REMOVED lines=34> */
[----:B------:R-:W-:Y:S02]  /*b17c0*/  LOP3.LUT P6, RZ, R55, 0x2000000, RZ, 0xc0, !PT ;  /* 0x0200000037ff7812 */ /* 0x000fe400078cc0ff */
[----:B------:R-:W-:Y:S02]  /*b17d0*/  LOP3.LUT R49, R49, 0xfffffffb, RZ, 0xc0, !PT ;  /* 0xfffffffb31317812 */ /* 0x000fe400078ec0ff */
[----:B------:R-:W-:Y:S02]  /*b17e0*/  LOP3.LUT P2, RZ, R51, 0x8, RZ, 0xc0, !PT ;  /* 0x0000000833ff7812 */ /* 0x000fe4000784c0ff */
[----:B------:R-:W-:-:S02]  /*b17f0*/  @P5 LOP3.LUT R49, R49, 0x4, RZ, 0xfc, !PT ;  /* 0x0000000431315812 */ /* 0x000fc400078efcff */
[----:B0-----:R-:W-:Y:S01]  /*b1800*/  ISETP.LT.AND P5, PT, R34, UR4, !P2 ;  /* 0x0000000422007c0c */ /* 0x001fe2000d7a1270 */
[----:B------:R-:W0:Y:S01]  /*b1810*/  LDCU UR4, c[0x0][0x398] ;  /* 0x00007300ff0477ac */ /* 0x000e220008000800 */
[----:B----4-:R-:W-:Y:S02]  /*b1820*/  ISETP.LT.AND P3, PT, R33, UR7, !P3 ;  /* 0x0000000721007c0c */ /* 0x010fe4000df61270 */
[----:B------:R-:W-:Y:S01]  /*b1830*/  LOP3.LUT R49, R49, 0xfffffffd, RZ, 0xc0, !PT ;  /* 0xfffffffd31317812 */ /* 0x000fe200078ec0ff */
[----:B------:R-:W4:Y:S01]  /*b1840*/  LDCU UR7, c[0x0][0x398] ;  /* 0x00007300ff0777ac */ /* 0x000f220008000800 */
[----:B------:R-:W-:Y:S02]  /*b1850*/  LOP3.LUT R20, R20, 0xffefffff, RZ, 0xc0, !PT ;  /* 0xffefffff14147812 */ /* 0x000fe400078ec0ff */
[----:B------:R-:W-:Y:S02]  /*b1860*/  @P4 LOP3.LUT R49, R49, 0x2, RZ, 0xfc, !PT ;  /* 0x0000000231314812 */ /* 0x000fe400078efcff */
[----:B------:R-:W-:-:S02]  /*b1870*/  @P6 LOP3.LUT R20, R20, 0x100000, RZ, 0xfc, !PT ;  /* 0x0010000014146812 */ /* 0x000fc400078efcff */
[----:B---3--:R-:W-:Y:S01]  /*b1880*/  ISETP.LT.AND P4, PT, R28, UR5, !P2 ;  /* 0x000000051c007c0c */ /* 0x008fe2000d781270 */
[----:B------:R-:W3:Y:S01]  /*b1890*/  LDCU UR5, c[0x0][0x398] ;  /* 0x00007300ff0577ac */ /* 0x000ee20008000800 */
[----:B------:R-:W-:Y:S02]  /*b18a0*/  LOP3.LUT P6, RZ, R55, 0x4000000, RZ, 0xc0, !PT ;  /* 0x0400000037ff7812 */ /* 0x000fe400078cc0ff */
[----:B------:R-:W-:Y:S02]  /*b18b0*/  LOP3.LUT R50, R50, 0x7fffffff, RZ, 0xc0, !PT ;  /* 0x7fffffff32327812 */ /* 0x000fe400078ec0ff */
[----:B------:R-:W-:Y:S02]  /*b18c0*/  LOP3.LUT R49, R49, 0xfffffffe, RZ, 0xc0, !PT ;  /* 0xfffffffe31317812 */ /* 0x000fe400078ec0ff */
[----:B------:R-:W-:Y:S02]  /*b18d0*/  @P5 LOP3.LUT R50, R50, 0x80000000, RZ, 0xfc, !PT ;  /* 0x8000000032325812 */ /* 0x000fe400078efcff */
[----:B------:R-:W-:-:S02]  /*b18e0*/  @P3 LOP3.LUT R49, R49, 0x1, RZ, 0xfc, !PT ;  /* 0x0000000131313812 */ /* 0x000fc400078efcff */
[----:B-1----:R-:W-:Y:S01]  /*b18f0*/  ISETP.LT.AND P3, PT, R27, UR6, !P2 ;  /* 0x000000061b007c0c */ /* 0x002fe2000d761270 */
[----:B------:R-:W1:Y:S01]  /*b1900*/  LDCU UR6, c[0x0][0x398] ;  /* 0x00007300ff0677ac */ /* 0x000e620008000800 */
[----:B------:R-:W-:Y:S02]  /*b1910*/  LOP3.LUT R50, R50, 0xbfffffff, RZ, 0xc0, !PT ;  /* 0xbfffffff32327812 */ /* 0x000fe400078ec0ff */
[----:B------:R-:W-:Y:S02]  /*b1920*/  LOP3.LUT R20, R20, 0xffdfffff, RZ, 0xc0, !PT ;  /* 0xffdfffff14147812 */ /* 0x000fe400078ec0ff */
[----:B------:R-:W-:Y:S02]  /*b1930*/  @P4 LOP3.LUT R50, R50, 0x40000000, RZ, 0xfc, !PT ;  /* 0x4000000032324812 */ /* 0x000fe400078efcff */
[----:B------:R-:W-:Y:S02]  /*b1940*/  @P6 LOP3.LUT R20, R20, 0x200000, RZ, 0xfc, !PT ;  /* 0x0020000014146812 */ /* 0x000fe400078efcff */
[----:B------:R-:W-:-:S02]  /*b1950*/  LOP3.LUT P6, RZ, R55, 0x8000000, RZ, 0xc0, !PT ;  /* 0x0800000037ff7812 */ /* 0x000fc400078cc0ff */
[----:B----4-:R-:W-:Y:S01]  /*b1960*/  ISETP.LT.AND P2, PT, R33, UR7, !P2 ;  /* 0x0000000721007c0c */ /* 0x010fe2000d741270 */
[----:B------:R-:W4:Y:S01]  /*b1970*/  LDCU UR7, c[0x0][0x398] ;  /* 0x00007300ff0777ac */ /* 0x000f220008000800 */
[----:B------:R-:W-:Y:S02]  /*b1980*/  LOP3.LUT R50, R50, 0xdfffffff, RZ, 0xc0, !PT ;  /* 0xdfffffff32327812 */ /* 0x000fe400078ec0ff */
[----:B------:R-:W-:Y:S02]  /*b1990*/  LOP3.LUT P1, RZ, R51, 0x4, RZ, 0xc0, !PT ;  /* 0x0000000433ff7812 */ /* 0x000fe4000782c0ff */
[----:B------:R-:W-:Y:S02]  /*b19a0*/  @P3 LOP3.LUT R50, R50, 0x20000000, RZ, 0xfc, !PT ;  /* 0x2000000032323812 */ /* 0x000fe400078efcff */
[----:B------:R-:W-:Y:S02]  /*b19b0*/  LOP3.LUT R20, R20, 0xffbfffff, RZ, 0xc0, !PT ;  /* 0xffbfffff14147812 */ /* 0x000fe400078ec0ff */
[----:B0-----:R-:W-:Y:S01]  /*b19c0*/  ISETP.LT.AND P4, PT, R34, UR4, !P1 ;  /* 0x0000000422007c0c */ /* 0x001fe2000cf81270 */
[----:B------:R-:W0:Y:S01]  /*b19d0*/  LDCU UR4, c[0x0][0x398] ;  /* 0x00007300ff0477ac */ /* 0x000e220008000800 */
[----:B------:R-:W-:-:S02]  /*b19e0*/  LOP3.LUT R50, R50, 0xefffffff, RZ, 0xc0, !PT ;  /* 0xefffffff32327812 */ /* 0x000fc400078ec0ff */
[----:B------:R-:W-:Y:S02]  /*b19f0*/  @P6 LOP3.LUT R20, R20, 0x400000, RZ, 0xfc, !PT ;  /* 0x0040000014146812 */ /* 0x000fe400078efcff */
[----:B------:R-:W-:Y:S02]  /*b1a00*/  LOP3.LUT P6, RZ, R55, 0x10000000, RZ, 0xc0, !PT ;  /* 0x1000000037ff7812 */ /* 0x000fe400078cc0ff */
[----:B------:R-:W-:Y:S02]  /*b1a10*/  @P2 LOP3.LUT R50, R50, 0x10000000, RZ, 0xfc, !PT ;  /* 0x1000000032322812 */ /* 0x000fe400078efcff */
[----:B---3--:R-:W-:Y:S01]  /*b1a20*/  ISETP.LT.AND P3, PT, R28, UR5, !P1 ;  /* 0x000000051c007c0c */ /* 0x008fe2000cf61270 */
[----:B------:R-:W3:Y:S01]  /*b1a30*/  LDCU UR5, c[0x0][0x398] ;  /* 0x00007300ff0577ac */ /* 0x000ee20008000800 */
[----:B------:R-:W-:Y:S02]  /*b1a40*/  LOP3.LUT R50, R50, 0xf7ffffff, RZ, 0xc0, !PT ;  /* 0xf7ffffff32327812 */ /* 0x000fe400078ec0ff */
[----:B------:R-:W-:-:S02]  /*b1a50*/  LOP3.LUT R20, R20, 0xff7fffff, RZ, 0xc0, !PT ;  /* 0xff7fffff14147812 */ /* 0x000fc400078ec0ff */
[----:B------:R-:W-:Y:S02]  /*b1a60*/  @P4 LOP3.LUT R50, R50, 0x8000000, RZ, 0xfc, !PT ;  /* 0x0800000032324812 */ /* 0x000fe400078efcff */
[----:B-1----:R-:W-:Y:S01]  /*b1a70*/  ISETP.LT.AND P2, PT, R27, UR6, !P1 ;  /* 0x000000061b007c0c */ /* 0x002fe2000cf41270 */
[----:B------:R-:W1:Y:S01]  /*b1a80*/  LDCU UR6, c[0x0][0x398] ;  /* 0x00007300ff0677ac */ /* 0x000e620008000800 */
[----:B------:R-:W-:Y:S02]  /*b1a90*/  LOP3.LUT R50, R50, 0xfbffffff, RZ, 0xc0, !PT ;  /* 0xfbffffff32327812 */ /* 0x000fe400078ec0ff */
[----:B------:R-:W-:Y:S02]  /*b1aa0*/  @P6 LOP3.LUT R20, R20, 0x800000, RZ, 0xfc, !PT ;  /* 0x0080000014146812 */ /* 0x000fe400078efcff */
[----:B------:R-:W-:Y:S02]  /*b1ab0*/  LOP3.LUT P6, RZ, R55, 0x20000000, RZ, 0xc0, !PT ;  /* 0x2000000037ff7812 */ /* 0x000fe400078cc0ff */
[----:B------:R-:W-:-:S02]  /*b1ac0*/  @P3 LOP3.LUT R50, R50, 0x4000000, RZ, 0xfc, !PT ;  /* 0x0400000032323812 */ /* 0x000fc400078efcff */
[----:B----4-:R-:W-:Y:S01]  /*b1ad0*/  ISETP.LT.AND P1, PT, R33, UR7, !P1 ;  /* 0x0000000721007c0c */ /* 0x010fe2000cf21270 */
[----:B------:R-:W4:Y:S01]  /*b1ae0*/  LDCU UR7, c[0x0][0x398] ;  /* 0x00007300ff0777ac */ /* 0x000f220008000800 */
[----:B------:R-:W-:Y:S02]  /*b1af0*/  LOP3.LUT R50, R50, 0xfdffffff, RZ, 0xc0, !PT ;  /* 0xfdffffff32327812 */ /* 0x000fe400078ec0ff */
[----:B------:R-:W-:Y:S02]  /*b1b00*/  LOP3.LUT R20, R20, 0xfeffffff, RZ, 0xc0, !PT ;  /* 0xfeffffff14147812 */ /* 0x000fe400078ec0ff */
[----:B------:R-:W-:Y:S02]  /*b1b10*/  LOP3.LUT P0, RZ, R51, 0x2, RZ, 0xc0, !PT ;  /* 0x0000000233ff7812 */ /* 0x000fe4000780c0ff */
[----:B------:R-:W-:Y:S02]  /*b1b20*/  @P2 LOP3.LUT R50, R50, 0x2000000, RZ, 0xfc, !PT ;  /* 0x0200000032322812 */ /* 0x000fe400078efcff */
[----:B------:R-:W-:-:S02]  /*b1b30*/  @P6 LOP3.LUT R20, R20, 0x1000000, RZ, 0xfc, !PT ;  /* 0x0100000014146812 */ /* 0x000fc400078efcff */
[----:B0-----:R-:W-:Y:S01]  /*b1b40*/  ISETP.LT.AND P3, PT, R34, UR4, !P0 ;  /* 0x0000000422007c0c */ /* 0x001fe2000c761270 */
[----:B------:R-:W0:Y:S01]  /*b1b50*/  LDCU UR4, c[0x0][0x398] ;  /* 0x00007300ff0477ac */ /* 0x000e220008000800 */
[----:B------:R-:W-:Y:S02]  /*b1b60*/  LOP3.LUT P6, RZ, R55, 0x40000000, RZ, 0xc0, !PT ;  /* 0x4000000037ff7812 */ /* 0x000fe400078cc0ff */
[----:B------:R-:W-:-:S04]  /*b1b70*/  LOP3.LUT R50, R50, 0xfeffffff, RZ, 0xc0, !PT ;  /* 0xfeffffff32327812 */ /* 0x000fc800078ec0ff */
[----:B------:R-:W-:Y:S02]  /*b1b80*/  @P1 LOP3.LUT R50, R50, 0x1000000, RZ, 0xfc, !PT ;  /* 0x0100000032321812 */ /* 0x000fe400078efcff */
[----:B---3--:R-:W-:Y:S01]  /*b1b90*/  ISETP.LT.AND P2, PT, R28, UR5, !P0 ;  /* 0x000000051c007c0c */ /* 0x008fe2000c741270 */
[----:B------:R-:W3:Y:S01]  /*b1ba0*/  LDCU UR5, c[0x0][0x398] ;  /* 0x00007300ff0577ac */ /* 0x000ee20008000800 */
[----:B------:R-:W-:Y:S02]  /*b1bb0*/  LOP3.LUT R50, R50, 0xff7fffff, RZ, 0xc0, !PT ;  /* 0xff7fffff32327812 */ /* 0x000fe400078ec0ff */
[----:B------:R-:W-:Y:S02]  /*b1bc0*/  LOP3.LUT R20, R20, 0xfdffffff, RZ, 0xc0, !PT ;  /* 0xfdffffff14147812 */ /* 0x000fe400078ec0ff */
[----:B------:R-:W-:Y:S02]  /*b1bd0*/  @P3 LOP3.LUT R50, R50, 0x800000, RZ, 0xfc, !PT ;  /* 0x0080000032323812 */ /* 0x000fe400078efcff */
[----:B------:R-:W-:-:S02]  /*b1be0*/  @P6 LOP3.LUT R20, R20, 0x2000000, RZ, 0xfc, !PT ;  /* 0x0200000014146812 */ /* 0x000fc400078efcff */
[----:B------:R-:W-:Y:S02]  /*b1bf0*/  LOP3.LUT P6, RZ, R55, 0x80000000, RZ, 0xc0, !PT ;  /* 0x8000000037ff7812 */ /* 0x000fe400078cc0ff */
[----:B-1----:R-:W-:Y:S01]  /*b1c00*/  ISETP.LT.AND P1, PT, R27, UR6, !P0 ;  /* 0x000000061b007c0c */ /* 0x002fe2000c721270 */
[----:B------:R-:W1:Y:S01]  /*b1c10*/  LDCU UR6, c[0x0][0x398] ;  /* 0x00007300ff0677ac */ /* 0x000e620008000800 */
[----:B------:R-:W-:Y:S02]  /*b1c20*/  LOP3.LUT R50, R50, 0xffbfffff, RZ, 0xc0, !PT ;  /* 0xffbfffff32327812 */ /* 0x000fe400078ec0ff */
[----:B------:R-:W-:Y:S02]  /*b1c30*/  LOP3.LUT R20, R20, 0xfbffffff, RZ, 0xc0, !PT ;  /* 0xfbffffff14147812 */ /* 0x000fe400078ec0ff */
[----:B------:R-:W-:Y:S02]  /*b1c40*/  @P2 LOP3.LUT R50, R50, 0x400000, RZ, 0xfc, !PT ;  /* 0x0040000032322812 */ /* 0x000fe400078efcff */
[----:B----4-:R-:W-:Y:S01]  /*b1c50*/  ISETP.LT.AND P0, PT, R33, UR7, !P0 ;  /* 0x0000000721007c0c */ /* 0x010fe2000c701270 */
[----:B------:R-:W4:Y:S01]  /*b1c60*/  LDCU UR7, c[0x0][0x398] ;  /* 0x00007300ff0777ac */ /* 0x000f220008000800 */
[----:B------:R-:W-:-:S02]  /*b1c70*/  LOP3.LUT R50, R50, 0xffdfffff, RZ, 0xc0, !PT ;  /* 0xffdfffff32327812 */ /* 0x000fc400078ec0ff */
[----:B------:R-:W-:Y:S02]  /*b1c80*/  @P6 LOP3.LUT R20, R20, 0x4000000, RZ, 0xfc, !PT ;  /* 0x0400000014146812 */ /* 0x000fe400078efcff */
[----:B------:R-:W-:Y:S02]  /*b1c90*/  LOP3.LUT P6, RZ, R51, 0x1, RZ, 0xc0, !PT ;  /* 0x0000000133ff7812 */ /* 0x000fe400078cc0ff */
[----:B------:R-:W-:Y:S02]  /*b1ca0*/  @P1 LOP3.LUT R50, R50, 0x200000, RZ, 0xfc, !PT ;  /* 0x0020000032321812 */ /* 0x000fe400078efcff */
[----:B------:R-:W-:Y:S01]  /*b1cb0*/  ISETP.LT.AND P6, PT, R34, UR58, !P6 ;  /* 0x0000003a22007c0c */ /* 0x000fe2000f7c1270 */
[----:B------:R-:W0:Y:S01]  /*b1cc0*/  LDCU UR58, c[0x0][0x398] ;  /* 0x00007300ff3a77ac */ /* 0x000e220008000800 */
[----:B------:R-:W-:-:S04]  /*b1cd0*/  LOP3.LUT R50, R50, 0xffefffff, RZ, 0xc0, !PT ;  /* 0xffefffff32327812 */ /* 0x000fc800078ec0ff */
[----:B------:R-:W-:-:S04]  /*b1ce0*/  @P0 LOP3.LUT R50, R50, 0x100000, RZ, 0xfc, !PT ;  /* 0x0010000032320812 */ /* 0x000fc800078efcff */
[----:B------:R-:W-:-:S04]  /*b1cf0*/  LOP3.LUT R50, R50, 0xfff7ffff, RZ, 0xc0, !PT ;  /* 0xfff7ffff32327812 */ /* 0x000fc800078ec0ff */
[----:B------:R-:W-:Y:S02]  /*b1d00*/  @P6 LOP3.LUT R50, R50, 0x80000, RZ, 0xfc, !PT ;  /* 0x0008000032326812 */ /* 0x000fe400078efcff */
[----:B------:R-:W-:-:S04]  /*b1d10*/  LOP3.LUT P6, RZ, R20, 0x4000000, RZ, 0xc0, !PT ;  /* 0x0400000014ff7812 */ /* 0x000fc800078cc0ff */
[----:B------:R-:W-:Y:S01]  /*b1d20*/  ISETP.LT.AND P6, PT, R34, UR57, !P6 ;  /* 0x0000003922007c0c */ /* 0x000fe2000f7c1270 */
[----:B------:R-:W0:Y:S01]  /*b1d30*/  LDCU UR57, c[0x0][0x398] ;  /* 0x00007300ff3977ac */ /* 0x000e220008000800 */
[----:B------:R-:W-:-:S11]  /*b1d40*/  LOP3.LUT R50, R50, 0xfffeffff, RZ, 0xc0, !PT ;  /* 0xfffeffff32327812 */ /* 0x000fd600078ec0ff */
[----:B------:R-:W-:Y:S02]  /*b1d50*/  @P6 LOP3.LUT R50, R50, 0x10000, RZ, 0xfc, !PT ;  /* 0x0001000032326812 */ /* 0x000fe400078efcff */
[----:B------:R-:W-:-:S04]  /*b1d60*/  LOP3.LUT P6, RZ, R20, 0x2000000, RZ, 0xc0, !PT ;  /* 0x0200000014ff7812 */ /* 0x000fc800078cc0ff */
[----:B------:R-:W-:Y:S02]  /*b1d70*/  ISETP.LT.AND P6, PT, R34, UR56, !P6 ;  /* 0x0000003822007c0c */ /* 0x000fe4000f7c1270 */
[----:B------:R-:W-:Y:S02]  /*b1d80*/  LOP3.LUT R52, R52, 0xbfffffff, RZ, 0xc0, !PT ;  /* 0xbfffffff34347812 */ /* 0x000fe400078ec0ff */
[----:B------:R-:W-:Y:S02]  /*b1d90*/  LOP3.LUT R53, R53, 0xdfffffff, RZ, 0xc0, !PT ;  /* 0xdfffffff35357812 */ /* 0x000fe400078ec0ff */
[----:B------:R-:W-:Y:S02]  /*b1da0*/  LOP3.LUT R54, R54, 0x7fffffff, RZ, 0xc0, !PT ;  /* 0x7fffffff36367812 */ /* 0x000fe400078ec0ff */
[----:B------:R-:W-:Y:S02]  /*b1db0*/  LOP3.LUT R22, R22, 0xfffffffe, RZ, 0xc0, !PT ;  /* 0xfffffffe16167812 */ /* 0x000fe400078ec0ff */
[----:B------:R-:W-:-:S02]  /*b1dc0*/  LOP3.LUT R21, R21, 0x7fffffff, RZ, 0xc0, !PT ;  /* 0x7fffffff15157812 */ /* 0x000fc400078ec0ff */
[----:B------:R-:W-:Y:S02]  /*b1dd0*/  LOP3.LUT R56, R56, 0xbfffffff, RZ, 0xc0, !PT ;  /* 0xbfffffff38387812 */ /* 0x000fe400078ec0ff */
[----:B------:R-:W-:Y:S02]  /*b1de0*/  LOP3.LUT R57, R57, 0xdfffffff, RZ, 0xc0, !PT ;  /* 0xdfffffff39397812 */ /* 0x000fe400078ec0ff */
[----:B------:R-:W-:Y:S02]  /*b1df0*/  LOP3.LUT R23, R23, 0xffbfffff, RZ, 0xc0, !PT ;  /* 0xffbfffff17177812 */ /* 0x000fe400078ec0ff */
[----:B------:R-:W-:Y:S01]  /*b1e00*/  LOP3.LUT R3, R3, 0xfeffffff, RZ, 0xc0, !PT ;  /* 0xfeffffff03037812 */ /* 0x000fe200078ec0ff */
[----:B------:R0:W-:Y:S01]  /*b1e10*/  STL.64 [R1+0x160], R10 ;  /* 0x0001600a01007387 */ /* 0x0001e20000100a00 */
[----:B------:R-:W-:Y:S01]  /*b1e20*/  LOP3.LUT R50, R50, 0xffffdfff, RZ, 0xc0, !PT ;  /* 0xffffdfff32327812 */ /* 0x000fe200078ec0ff */
[----:B------:R-:W0:Y:S03]  /*b1e30*/  LDCU UR56, c[0x0][0x398] ;  /* 0x00007300ff3877ac */ /* 0x000e260008000800 */
[----:B------:R-:W-:-:S02]  /*b1e40*/  @P6 LOP3.LUT R50, R50, 0x2000, RZ, 0xfc, !PT ;  /* 0x0000200032326812 */ /* 0x000fc400078efcff */
[----:B------:R-:W-:-:S04]  /*b1e50*/  LOP3.LUT P6, RZ, R20, 0x1000000, RZ, 0xc0, !PT ;  /* 0x0100000014ff7812 */ /* 0x000fc800078cc0ff */
[----:B------:R-:W-:Y:S01]  /*b1e60*/  ISETP.LT.AND P6, PT, R34, UR55, !P6 ;  /* 0x0000003722007c0c */ /* 0x000fe2000f7c1270 */
[----:B------:R-:W0:Y:S01]  /*b1e70*/  LDCU UR55, c[0x0][0x398] ;  /* 0x00007300ff3777ac */ /* 0x000e220008000800 */
[----:B------:R-:W-:-:S11]  /*b1e80*/  LOP3.LUT R50, R50, 0xfffffbff, RZ, 0xc0, !PT ;  /* 0xfffffbff32327812 */ /* 0x000fd600078ec0ff */
[----:B------:R-:W-:Y:S02]  /*b1e90*/  @P6 LOP3.LUT R50, R50, 0x400, RZ, 0xfc, !PT ;  /* 0x0000040032326812 */ /* 0x000fe400078efcff */
        /* <DEDUP_REMOVED lines=20> */
[----:B------:R-:W-:-:S13]  /*b1fe0*/  LOP3.LUT P6, RZ, R55, 0x40, RZ, 0xc0, !PT ;  /* 0x0000004037ff7812 */ /* 0x000fda00078cc0ff */
[----:B------:R-:W-:Y:S02]  /*b1ff0*/  @P6 LOP3.LUT R20, R20, 0x800, RZ, 0xfc, !PT ;  /* 0x0000080014146812 */ /* 0x000fe400078efcff */
[----:B------:R-:W-:Y:S02]  /*b2000*/  LOP3.LUT P6, RZ, R55, 0x80, RZ, 0xc0, !PT ;  /* 0x0000008037ff7812 */ /* 0x000fe400078cc0ff */
[----:B------:R-:W-:-:S11]  /*b2010*/  LOP3.LUT R20, R20, 0xffffefff, RZ, 0xc0, !PT ;  /* 0xffffefff14147812 */ /* 0x000fd600078ec0ff */
[----:B------:R-:W-:Y:S02]  /*b2020*/  @P6 LOP3.LUT R20, R20, 0x1000, RZ, 0xfc, !PT ;  /* 0x0000100014146812 */ /* 0x000fe400078efcff */
[C---:B------:R-:W-:Y:S02]  /*b2030*/  LOP3.LUT P6, RZ, R55.reuse, 0x100, RZ, 0xc0, !PT ;  /* 0x0000010037ff7812 */ /* 0x040fe400078cc0ff */
[----:B------:R-:W-:Y:S02]  /*b2040*/  LOP3.LUT R20, R20, 0xffffdfff, RZ, 0xc0, !PT ;  /* 0xffffdfff14147812 */ /* 0x000fe400078ec0ff */
[----:B------:R-:W-:-:S09]  /*b2050*/  LOP3.LUT P5, RZ, R55, 0x1000000, RZ, 0xc0, !PT ;  /* 0x0100000037ff7812 */ /* 0x000fd200078ac0ff */
[----:B------:R-:W-:Y:S02]  /*b2060*/  @P6 LOP3.LUT R20, R20, 0x2000, RZ, 0xfc, !PT ;  /* 0x0000200014146812 */ /* 0x000fe400078efcff */
[C---:B------:R-:W-:Y:S02]  /*b2070*/  LOP3.LUT P6, RZ, R55.reuse, 0x200, RZ, 0xc0, !PT ;  /* 0x0000020037ff7812 */ /* 0x040fe400078cc0ff */
[----:B------:R-:W-:Y:S02]  /*b2080*/  LOP3.LUT R20, R20, 0xffffbfff, RZ, 0xc0, !PT ;  /* 0xffffbfff14147812 */ /* 0x000fe400078ec0ff */
[----:B------:R-:W-:Y:S01]  /*b2090*/  ISETP.LT.AND P5, PT, R34, UR50, !P5 ;  /* 0x0000003222007c0c */ /* 0x000fe2000efa1270 */
[----:B------:R-:W0:Y:S01]  /*b20a0*/  LDCU UR50, c[0x0][0x398] ;  /* 0x00007300ff3277ac */ /* 0x000e220008000800 */
[----:B------:R-:W-:-:S07]  /*b20b0*/  LOP3.LUT P4, RZ, R55, 0x800000, RZ, 0xc0, !PT ;  /* 0x0080000037ff7812 */ /* 0x000fce000788c0ff */
[----:B------:R-:W-:Y:S02]  /*b20c0*/  @P6 LOP3.LUT R20, R20, 0x4000, RZ, 0xfc, !PT ;  /* 0x0000400014146812 */ /* 0x000fe400078efcff */
[C---:B------:R-:W-:Y:S02]  /*b20d0*/  LOP3.LUT P6, RZ, R55.reuse, 0x400, RZ, 0xc0, !PT ;  /* 0x0000040037ff7812 */ /* 0x040fe400078cc0ff */
[----:B------:R-:W-:Y:S01]  /*b20e0*/  ISETP.LT.AND P4, PT, R34, UR49, !P4 ;  /* 0x0000003122007c0c */ /* 0x000fe2000e781270 */
[----:B------:R-:W0:Y:S01]  /*b20f0*/  LDCU UR49, c[0x0][0x398] ;  /* 0x00007300ff3177ac */ /* 0x000e220008000800 */
[----:B------:R-:W-:Y:S02]  /*b2100*/  LOP3.LUT R52, R52, 0xf7ffffff, RZ, 0xc0, !PT ;  /* 0xf7ffffff34347812 */ /* 0x000fe400078ec0ff */
[----:B------:R-:W-:Y:S02]  /*b2110*/  LOP3.LUT P3, RZ, R55, 0x400000, RZ, 0xc0, !PT ;  /* 0x0040000037ff7812 */ /* 0x000fe4000786c0ff */
[----:B------:R-:W-:-:S02]  /*b2120*/  @P5 LOP3.LUT R52, R52, 0x8000000, RZ, 0xfc, !PT ;  /* 0x0800000034345812 */ /* 0x000fc400078efcff */
[----:B------:R-:W-:Y:S02]  /*b2130*/  LOP3.LUT R20, R20, 0xffff7fff, RZ, 0xc0, !PT ;  /* 0xffff7fff14147812 */ /* 0x000fe400078ec0ff */
[----:B------:R-:W-:Y:S01]  /*b2140*/  ISETP.LT.AND P3, PT, R34, UR48, !P3 ;  /* 0x0000003022007c0c */ /* 0x000fe2000df61270 */
[----:B------:R-:W0:Y:S01]  /*b2150*/  LDCU UR48, c[0x0][0x398] ;  /* 0x00007300ff3077ac */ /* 0x000e220008000800 */
[----:B------:R-:W-:Y:S02]  /*b2160*/  LOP3.LUT R52, R52, 0xfeffffff, RZ, 0xc0, !PT ;  /* 0xfeffffff34347812 */ /* 0x000fe400078ec0ff */
[----:B------:R-:W-:Y:S02]  /*b2170*/  @P6 LOP3.LUT R20, R20, 0x8000, RZ, 0xfc, !PT ;  /* 0x0000800014146812 */ /* 0x000fe400078efcff */
[C---:B------:R-:W-:Y:S02]  /*b2180*/  LOP3.LUT P6, RZ, R55.reuse, 0x800, RZ, 0xc0, !PT ;  /* 0x0000080037ff7812 */ /* 0x040fe400078cc0ff */
[----:B------:R-:W-:-:S02]  /*b2190*/  LOP3.LUT P2, RZ, R55, 0x200000, RZ, 0xc0, !PT ;  /* 0x0020000037ff7812 */ /* 0x000fc4000784c0ff */
[----:B------:R-:W-:Y:S02]  /*b21a0*/  @P4 LOP3.LUT R52, R52, 0x1000000, RZ, 0xfc, !PT ;  /* 0x0100000034344812 */ /* 0x000fe400078efcff */
[----:B------:R-:W-:Y:S01]  /*b21b0*/  ISETP.LT.AND P2, PT, R34, UR47, !P2 ;  /* 0x0000002f22007c0c */ /* 0x000fe2000d741270 */
[----:B------:R-:W0:Y:S01]  /*b21c0*/  LDCU UR47, c[0x0][0x398] ;  /* 0x00007300ff2f77ac */ /* 0x000e220008000800 */
[----:B------:R-:W-:Y:S02]  /*b21d0*/  LOP3.LUT R52, R52, 0xffdfffff, RZ, 0xc0, !PT ;  /* 0xffdfffff34347812 */ /* 0x000fe400078ec0ff */
[----:B------:R-:W-:Y:S02]  /*b21e0*/  LOP3.LUT R20, R20, 0xfffeffff, RZ, 0xc0, !PT ;  /* 0xfffeffff14147812 */ /* 0x000fe400078ec0ff */
[----:B------:R-:W-:Y:S02]  /*b21f0*/  LOP3.LUT P1, RZ, R55, 0x100000, RZ, 0xc0, !PT ;  /* 0x0010000037ff7812 */ /* 0x000fe4000782c0ff */
[----:B------:R-:W-:-:S02]  /*b2200*/  @P3 LOP3.LUT R52, R52, 0x200000, RZ, 0xfc, !PT ;  /* 0x0020000034343812 */ /* 0x000fc400078efcff */
[----:B------:R-:W-:Y:S02]  /*b2210*/  @P6 LOP3.LUT R20, R20, 0x10000, RZ, 0xfc, !PT ;  /* 0x0001000014146812 */ /* 0x000fe400078efcff */
[----:B------:R-:W-:Y:S01]  /*b2220*/  ISETP.LT.AND P1, PT, R34, UR46, !P1 ;  /* 0x0000002e22007c0c */ /* 0x000fe2000cf21270 */
[----:B------:R-:W0:Y:S01]  /*b2230*/  LDCU UR46, c[0x0][0x398] ;  /* 0x00007300ff2e77ac */ /* 0x000e220008000800 */
[C---:B------:R-:W-:Y:S02]  /*b2240*/  LOP3.LUT P6, RZ, R55.reuse, 0x1000, RZ, 0xc0, !PT ;  /* 0x0000100037ff7812 */ /* 0x040fe400078cc0ff */
[----:B------:R-:W-:Y:S02]  /*b2250*/  LOP3.LUT R52, R52, 0xfffbffff, RZ, 0xc0, !PT ;  /* 0xfffbffff34347812 */ /* 0x000fe400078ec0ff */
[----:B------:R-:W-:Y:S02]  /*b2260*/  LOP3.LUT P0, RZ, R55, 0x80000, RZ, 0xc0, !PT ;  /* 0x0008000037ff7812 */ /* 0x000fe4000780c0ff */
[----:B------:R-:W-:-:S02]  /*b2270*/  @P2 LOP3.LUT R52, R52, 0x40000, RZ, 0xfc, !PT ;  /* 0x0004000034342812 */ /* 0x000fc400078efcff */
[----:B------:R-:W-:Y:S01]  /*b2280*/  ISETP.LT.AND P0, PT, R34, UR45, !P0 ;  /* 0x0000002d22007c0c */ /* 0x000fe2000c701270 */
[----:B------:R-:W0:Y:S01]  /*b2290*/  LDCU UR45, c[0x0][0x398] ;  /* 0x00007300ff2d77ac */ /* 0x000e220008000800 */
[----:B------:R-:W-:Y:S02]  /*b22a0*/  LOP3.LUT R52, R52, 0xffff7fff, RZ, 0xc0, !PT ;  /* 0xffff7fff34347812 */ /* 0x000fe400078ec0ff */
[----:B------:R-:W-:Y:S02]  /*b22b0*/  LOP3.LUT R20, R20, 0xfffdffff, RZ, 0xc0, !PT ;  /* 0xfffdffff14147812 */ /* 0x000fe400078ec0ff */
[----:B------:R-:W-:Y:S02]  /*b22c0*/  LOP3.LUT P2, RZ, R55, 0x40000, RZ, 0xc0, !PT ;  /* 0x0004000037ff7812 */ /* 0x000fe4000784c0ff */
[----:B------:R-:W-:Y:S02]  /*b22d0*/  @P1 LOP3.LUT R52, R52, 0x8000, RZ, 0xfc, !PT ;  /* 0x0000800034341812 */ /* 0x000fe400078efcff */
[----:B------:R-:W-:-:S02]  /*b22e0*/  @P6 LOP3.LUT R20, R20, 0x20000, RZ, 0xfc, !PT ;  /* 0x0002000014146812 */ /* 0x000fc400078efcff */
[C---:B------:R-:W-:Y:S02]  /*b22f0*/  LOP3.LUT P6, RZ, R55.reuse, 0x2000, RZ, 0xc0, !PT ;  /* 0x0000200037ff7812 */ /* 0x040fe400078cc0ff */
[----:B------:R-:W-:Y:S01]  /*b2300*/  ISETP.LT.AND P2, PT, R34, UR44, !P2 ;  /* 0x0000002c22007c0c */ /* 0x000fe2000d741270 */
[----:B------:R-:W0:Y:S01]  /*b2310*/  LDCU UR44, c[0x0][0x398] ;  /* 0x00007300ff2c77ac */ /* 0x000e220008000800 */
[----:B------:R-:W-:Y:S02]  /*b2320*/  LOP3.LUT R52, R52, 0xffffefff, RZ, 0xc0, !PT ;  /* 0xffffefff34347812 */ /* 0x000fe400078ec0ff */
[----:B------:R-:W-:Y:S02]  /*b2330*/  LOP3.LUT P1, RZ, R55, 0x20000, RZ, 0xc0, !PT ;  /* 0x0002000037ff7812 */ /* 0x000fe4000782c0ff */
[----:B------:R-:W-:Y:S02]  /*b2340*/  @P0 LOP3.LUT R52, R52, 0x1000, RZ, 0xfc, !PT ;  /* 0x0000100034340812 */ /* 0x000fe400078efcff */
[----:B------:R-:W-:-:S02]  /*b2350*/  LOP3.LUT R20, R20, 0xfffbffff, RZ, 0xc0, !PT ;  /* 0xfffbffff14147812 */ /* 0x000fc400078ec0ff */
[----:B------:R-:W-:Y:S01]  /*b2360*/  ISETP.LT.AND P4, PT, R34, UR43, !P1 ;  /* 0x0000002b22007c0c */ /* 0x000fe2000cf81270 */
[----:B------:R-:W0:Y:S01]  /*b2370*/  LDCU UR43, c[0x0][0x398] ;  /* 0x00007300ff2b77ac */ /* 0x000e220008000800 */
[----:B------:R-:W-:Y:S02]  /*b2380*/  LOP3.LUT R52, R52, 0xfffffdff, RZ, 0xc0, !PT ;  /* 0xfffffdff34347812 */ /* 0x000fe400078ec0ff */
[----:B------:R-:W-:Y:S02]  /*b2390*/  @P6 LOP3.LUT R20, R20, 0x40000, RZ, 0xfc, !PT ;  /* 0x0004000014146812 */ /* 0x000fe400078efcff */
[C---:B------:R-:W-:Y:S02]  /*b23a0*/  LOP3.LUT P6, RZ, R55.reuse, 0x4000, RZ, 0xc0, !PT ;  /* 0x0000400037ff7812 */ /* 0x040fe400078cc0ff */
[----:B------:R-:W-:Y:S02]  /*b23b0*/  @P2 LOP3.LUT R52, R52, 0x200, RZ, 0xfc, !PT ;  /* 0x0000020034342812 */ /* 0x000fe400078efcff */
[----:B------:R-:W-:-:S02]  /*b23c0*/  LOP3.LUT P0, RZ, R55, 0x10000, RZ, 0xc0, !PT ;  /* 0x0001000037ff7812 */ /* 0x000fc4000780c0ff */
[----:B------:R-:W-:Y:S02]  /*b23d0*/  LOP3.LUT R52, R52, 0xffffffbf, RZ, 0xc0, !PT ;  /* 0xffffffbf34347812 */ /* 0x000fe400078ec0ff */
[----:B------:R-:W-:Y:S02]  /*b23e0*/  LOP3.LUT R20, R20, 0xfff7ffff, RZ, 0xc0, !PT ;  /* 0xfff7ffff14147812 */ /* 0x000fe400078ec0ff */
[----:B------:R-:W-:Y:S02]  /*b23f0*/  @P4 LOP3.LUT R52, R52, 0x40, RZ, 0xfc, !PT ;  /* 0x0000004034344812 */ /* 0x000fe400078efcff */
[----:B------:R-:W-:Y:S01]  /*b2400*/  ISETP.LT.AND P4, PT, R34, UR42, !P0 ;  /* 0x0000002a22007c0c */ /* 0x000fe2000c781270 */
[----:B------:R-:W0:Y:S01]  /*b2410*/  LDCU UR42, c[0x0][0x398] ;  /* 0x00007300ff2a77ac */ /* 0x000e220008000800 */
[----:B------:R-:W-:Y:S02]  /*b2420*/  @P6 LOP3.LUT R20, R20, 0x80000, RZ, 0xfc, !PT ;  /* 0x0008000014146812 */ /* 0x000fe400078efcff */
[----:B------:R-:W-:-:S02]  /*b2430*/  LOP3.LUT P6, RZ, R55, 0x8000, RZ, 0xc0, !PT ;  /* 0x0000800037ff7812 */ /* 0x000fc400078cc0ff */
[----:B------:R-:W-:Y:S02]  /*b2440*/  LOP3.LUT R52, R52, 0xfffffff7, RZ, 0xc0, !PT ;  /* 0xfffffff734347812 */ /* 0x000fe400078ec0ff */
[----:B------:R-:W-:Y:S01]  /*b2450*/  ISETP.LT.AND P6, PT, R34, UR39, !P6 ;  /* 0x0000002722007c0c */ /* 0x000fe2000f7c1270 */
[----:B------:R-:W0:Y:S04]  /*b2460*/  LDCU UR39, c[0x0][0x398] ;  /* 0x00007300ff2777ac */ /* 0x000e280008000800 */
[----:B------:R-:W-:-:S04]  /*b2470*/  @P4 LOP3.LUT R52, R52, 0x8, RZ, 0xfc, !PT ;  /* 0x0000000834344812 */ /* 0x000fc800078efcff */
[----:B------:R-:W-:-:S04]  /*b2480*/  LOP3.LUT R52, R52, 0xfffffffe, RZ, 0xc0, !PT ;  /* 0xfffffffe34347812 */ /* 0x000fc800078ec0ff */
[----:B------:R-:W-:Y:S02]  /*b2490*/  @P6 LOP3.LUT R52, R52, 0x1, RZ, 0xfc, !PT ;  /* 0x0000000134346812 */ /* 0x000fe400078efcff */
[----:B------:R-:W-:-:S04]  /*b24a0*/  LOP3.LUT P6, RZ, R20, 0x80000, RZ, 0xc0, !PT ;  /* 0x0008000014ff7812 */ /* 0x000fc800078cc0ff */
[----:B------:R-:W-:Y:S01]  /*b24b0*/  ISETP.LT.AND P6, PT, R34, UR38, !P6 ;  /* 0x0000002622007c0c */ /* 0x000fe2000f7c1270 */
[----:B------:R-:W0:-:S12]  /*b24c0*/  LDCU UR38, c[0x0][0x398] ;  /* 0x00007300ff2677ac */ /* 0x000e180008000800 */
        /* <DEDUP_REMOVED lines=9> */
[----:B------:R-:W-:Y:S02]  /*b2560*/  LOP3.LUT R53, R53, 0xff7fffff, RZ, 0xc0, !PT ;  /* 0xff7fffff35357812 */ /* 0x000fe400078ec0ff */
[----:B------:R-:W-:-:S04]  /*b2570*/  LOP3.LUT P3, RZ, R55, 0x10, RZ, 0xc0, !PT ;  /* 0x0000001037ff7812 */ /* 0x000fc8000786c0ff */
[----:B------:R-:W-:Y:S01]  /*b2580*/  ISETP.LT.AND P3, PT, R34, UR28, !P3 ;  /* 0x0000001c22007c0c */ /* 0x000fe2000df61270 */
[----:B------:R-:W0:Y:S04]  /*b2590*/  LDCU UR28, c[0x0][0x398] ;  /* 0x00007300ff1c77ac */ /* 0x000e280008000800 */
[----:B------:R-:W-:Y:S02]  /*b25a0*/  @P6 LOP3.LUT R53, R53, 0x800000, RZ, 0xfc, !PT ;  /* 0x0080000035356812 */ /* 0x000fe400078efcff */
[----:B------:R-:W-:-:S04]  /*b25b0*/  LOP3.LUT P6, RZ, R20, 0x10000, RZ, 0xc0, !PT ;  /* 0x0001000014ff7812 */ /* 0x000fc800078cc0ff */
[C---:B------:R-:W-:Y:S01]  /*b25c0*/  ISETP.LT.AND P6, PT, R34.reuse, UR35, !P6 ;  /* 0x0000002322007c0c */ /* 0x040fe2000f7c1270 */
[----:B------:R-:W0:Y:S01]  /*b25d0*/  LDCU UR35, c[0x0][0x398] ;  /* 0x00007300ff2377ac */ /* 0x000e220008000800 */
[----:B------:R-:W-:Y:S02]  /*b25e0*/  LOP3.LUT P2, RZ, R55, 0x8, RZ, 0xc0, !PT ;  /* 0x0000000837ff7812 */ /* 0x000fe4000784c0ff */
[----:B------:R-:W-:Y:S02]  /*b25f0*/  LOP3.LUT R53, R53, 0xffefffff, RZ, 0xc0, !PT ;  /* 0xffefffff35357812 */ /* 0x000fe400078ec0ff */
[----:B------:R-:W-:Y:S01]  /*b2600*/  ISETP.LT.AND P2, PT, R34, UR27, !P2 ;  /* 0x0000001b22007c0c */ /* 0x000fe2000d741270 */
[----:B------:R-:W0:Y:S01]  /*b2610*/  LDCU UR27, c[0x0][0x398] ;  /* 0x00007300ff1b77ac */ /* 0x000e220008000800 */
[----:B------:R-:W-:Y:S02]  /*b2620*/  LOP3.LUT P1, RZ, R55, 0x4, RZ, 0xc0, !PT ;  /* 0x0000000437ff7812 */ /* 0x000fe4000782c0ff */
[----:B------:R-:W-:-:S03]  /*b2630*/  @P3 LOP3.LUT R54, R54, 0x80000000, RZ, 0xfc, !PT ;  /* 0x8000000036363812 */ /* 0x000fc600078efcff */
[----:B------:R-:W-:Y:S02]  /*b2640*/  @P6 LOP3.LUT R53, R53, 0x100000, RZ, 0xfc, !PT ;  /* 0x0010000035356812 */ /* 0x000fe400078efcff */
[----:B------:R-:W-:Y:S02]  /*b2650*/  LOP3.LUT P6, RZ, R20, 0x8000, RZ, 0xc0, !PT ;  /* 0x0000800014ff7812 */ /* 0x000fe400078cc0ff */
[----:B------:R-:W-:Y:S01]  /*b2660*/  ISETP.LT.AND P1, PT, R34, UR26, !P1 ;  /* 0x0000001a22007c0c */ /* 0x000fe2000cf21270 */
[----:B------:R-:W0:Y:S01]  /*b2670*/  LDCU UR26, c[0x0][0x398] ;  /* 0x00007300ff1a77ac */ /* 0x000e220008000800 */
[----:B------:R-:W-:Y:S02]  /*b2680*/  LOP3.LUT R54, R54, 0xefffffff, RZ, 0xc0, !PT ;  /* 0xefffffff36367812 */ /* 0x000fe400078ec0ff */
[----:B------:R-:W-:Y:S01]  /*b2690*/  ISETP.LT.AND P6, PT, R34, UR34, !P6 ;  /* 0x0000002222007c0c */ /* 0x000fe2000f7c1270 */
[----:B------:R-:W0:Y:S01]  /*b26a0*/  LDCU UR34, c[0x0][0x398] ;  /* 0x00007300ff2277ac */ /* 0x000e220008000800 */
[----:B------:R-:W-:-:S02]  /*b26b0*/  LOP3.LUT P0, RZ, R55, 0x2, RZ, 0xc0, !PT ;  /* 0x0000000237ff7812 */ /* 0x000fc4000780c0ff */
[----:B------:R-:W-:Y:S02]  /*b26c0*/  @P2 LOP3.LUT R54, R54, 0x10000000, RZ, 0xfc, !PT ;  /* 0x1000000036362812 */ /* 0x000fe400078efcff */
[----:B------:R-:W-:Y:S01]  /*b26d0*/  ISETP.LT.AND P0, PT, R34, UR25, !P0 ;  /* 0x0000001922007c0c */ /* 0x000fe2000c701270 */
[----:B------:R-:W0:Y:S01]  /*b26e0*/  LDCU UR25, c[0x0][0x398] ;  /* 0x00007300ff1977ac */ /* 0x000e220008000800 */
[----:B------:R-:W-:Y:S02]  /*b26f0*/  LOP3.LUT R54, R54, 0xfdffffff, RZ, 0xc0, !PT ;  /* 0xfdffffff36367812 */ /* 0x000fe400078ec0ff */
[----:B------:R-:W-:Y:S02]  /*b2700*/  LOP3.LUT P4, RZ, R55, 0x1, RZ, 0xc0, !PT ;  /* 0x0000000137ff7812 */ /* 0x000fe4000788c0ff */
[----:B------:R-:W-:Y:S02]  /*b2710*/  LOP3.LUT R53, R53, 0xfffdffff, RZ, 0xc0, !PT ;  /* 0xfffdffff35357812 */ /* 0x000fe400078ec0ff */
[----:B------:R-:W-:-:S02]  /*b2720*/  @P1 LOP3.LUT R54, R54, 0x2000000, RZ, 0xfc, !PT ;  /* 0x0200000036361812 */ /* 0x000fc400078efcff */
[----:B------:R-:W-:Y:S02]  /*b2730*/  @P6 LOP3.LUT R53, R53, 0x20000, RZ, 0xfc, !PT ;  /* 0x0002000035356812 */ /* 0x000fe400078efcff */
[----:B------:R-:W-:Y:S01]  /*b2740*/  ISETP.LT.AND P4, PT, R34, UR24, !P4 ;  /* 0x0000001822007c0c */ /* 0x000fe2000e781270 */
[----:B------:R-:W0:Y:S01]  /*b2750*/  LDCU UR24, c[0x0][0x398] ;  /* 0x00007300ff1877ac */ /* 0x000e220008000800 */
[----:B------:R-:W-:Y:S02]  /*b2760*/  LOP3.LUT P6, RZ, R20, 0x4000, RZ, 0xc0, !PT ;  /* 0x0000400014ff7812 */ /* 0x000fe400078cc0ff */
[----:B------:R-:W-:Y:S02]  /*b2770*/  LOP3.LUT R54, R54, 0xffbfffff, RZ, 0xc0, !PT ;  /* 0xffbfffff36367812 */ /* 0x000fe400078ec0ff */
[----:B------:R-:W-:Y:S01]  /*b2780*/  ISETP.LT.AND P6, PT, R34, UR33, !P6 ;  /* 0x0000002122007c0c */ /* 0x000fe2000f7c1270 */
[----:B------:R-:W0:Y:S01]  /*b2790*/  LDCU UR33, c[0x0][0x398] ;  /* 0x00007300ff2177ac */ /* 0x000e220008000800 */
[----:B------:R-:W-:-:S02]  /*b27a0*/  @P0 LOP3.LUT R54, R54, 0x400000, RZ, 0xfc, !PT ;  /* 0x0040000036360812 */ /* 0x000fc400078efcff */
[----:B------:R-:W-:Y:S02]  /*b27b0*/  LOP3.LUT P0, RZ, R20, 0x20, RZ, 0xc0, !PT ;  /* 0x0000002014ff7812 */ /* 0x000fe4000780c0ff */
[----:B------:R-:W-:Y:S02]  /*b27c0*/  LOP3.LUT R54, R54, 0xfff7ffff, RZ, 0xc0, !PT ;  /* 0xfff7ffff36367812 */ /* 0x000fe400078ec0ff */
[----:B------:R-:W-:Y:S02]  /*b27d0*/  LOP3.LUT R53, R53, 0xffffbfff, RZ, 0xc0, !PT ;  /* 0xffffbfff35357812 */ /* 0x000fe400078ec0ff */
[----:B------:R-:W-:Y:S02]  /*b27e0*/  @P4 LOP3.LUT R54, R54, 0x80000, RZ, 0xfc, !PT ;  /* 0x0008000036364812 */ /* 0x000fe400078efcff */
[----:B------:R-:W-:Y:S01]  /*b27f0*/  ISETP.LT.AND P4, PT, R34, UR23, !P0 ;  /* 0x0000001722007c0c */ /* 0x000fe2000c781270 */
[----:B------:R-:W0:Y:S01]  /*b2800*/  LDCU UR23, c[0x0][0x398] ;  /* 0x00007300ff1777ac */ /* 0x000e220008000800 */
[----:B------:R-:W-:-:S02]  /*b2810*/  @P6 LOP3.LUT R53, R53, 0x4000, RZ, 0xfc, !PT ;  /* 0x0000400035356812 */ /* 0x000fc400078efcff */
[----:B------:R-:W-:Y:S02]  /*b2820*/  LOP3.LUT P6, RZ, R20, 0x2000, RZ, 0xc0, !PT ;  /* 0x0000200014ff7812 */ /* 0x000fe400078cc0ff */
[----:B------:R-:W-:Y:S02]  /*b2830*/  LOP3.LUT R54, R54, 0xfffeffff, RZ, 0xc0, !PT ;  /* 0xfffeffff36367812 */ /* 0x000fe400078ec0ff */
[----:B------:R-:W-:Y:S01]  /*b2840*/  ISETP.LT.AND P6, PT, R34, UR32, !P6 ;  /* 0x0000002022007c0c */ /* 0x000fe2000f7c1270 */
[----:B------:R-:W0:Y:S01]  /*b2850*/  LDCU UR32, c[0x0][0x398] ;  /* 0x00007300ff2077ac */ /* 0x000e220008000800 */
[----:B------:R-:W-:-:S03]  /*b2860*/  LOP3.LUT P1, RZ, R20, 0x40, RZ, 0xc0, !PT ;  /* 0x0000004014ff7812 */ /* 0x000fc6000782c0ff */
[----:B------:R-:W-:Y:S02]  /*b2870*/  @P4 LOP3.LUT R54, R54, 0x10000, RZ, 0xfc, !PT ;  /* 0x0001000036364812 */ /* 0x000fe400078efcff */
[----:B------:R-:W-:Y:S01]  /*b2880*/  ISETP.LT.AND P4, PT, R34, UR22, !P1 ;  /* 0x0000001622007c0c */ /* 0x000fe2000cf81270 */
[----:B------:R-:W0:Y:S01]  /*b2890*/  LDCU UR22, c[0x0][0x398] ;  /* 0x00007300ff1677ac */ /* 0x000e220008000800 */
[----:B------:R-:W-:Y:S02]  /*b28a0*/  LOP3.LUT R53, R53, 0xfffff7ff, RZ, 0xc0, !PT ;  /* 0xfffff7ff35357812 */ /* 0x000fe400078ec0ff */
[----:B------:R-:W-:Y:S02]  /*b28b0*/  LOP3.LUT R54, R54, 0xffffdfff, RZ, 0xc0, !PT ;  /* 0xffffdfff36367812 */ /* 0x000fe400078ec0ff */
[----:B------:R-:W-:Y:S02]  /*b28c0*/  @P6 LOP3.LUT R53, R53, 0x800, RZ, 0xfc, !PT ;  /* 0x0000080035356812 */ /* 0x000fe400078efcff */
[----:B------:R-:W-:-:S02]  /*b28d0*/  LOP3.LUT P6, RZ, R20, 0x1000, RZ, 0xc0, !PT ;  /* 0x0000100014ff7812 */ /* 0x000fc400078cc0ff */
[----:B------:R-:W-:Y:S02]  /*b28e0*/  LOP3.LUT P2, RZ, R20, 0x80, RZ, 0xc0, !PT ;  /* 0x0000008014ff7812 */ /* 0x000fe4000784c0ff */
[----:B------:R-:W-:Y:S01]  /*b28f0*/  ISETP.LT.AND P6, PT, R34, UR31, !P6 ;  /* 0x0000001f22007c0c */ /* 0x000fe2000f7c1270 */
[----:B------:R-:W0:Y:S01]  /*b2900*/  LDCU UR31, c[0x0][0x398] ;  /* 0x00007300ff1f77ac */ /* 0x000e220008000800 */
[----:B------:R-:W-:Y:S02]  /*b2910*/  @P4 LOP3.LUT R54, R54, 0x2000, RZ, 0xfc, !PT ;  /* 0x0000200036364812 */ /* 0x000fe400078efcff */
[----:B------:R-:W-:Y:S01]  /*b2920*/  ISETP.LT.AND P4, PT, R34, UR21, !P2 ;  /* 0x0000001522007c0c */ /* 0x000fe2000d781270 */
[----:B------:R-:W0:Y:S01]  /*b2930*/  LDCU UR21, c[0x0][0x398] ;  /* 0x00007300ff1577ac */ /* 0x000e220008000800 */
[----:B------:R-:W-:Y:S02]  /*b2940*/  LOP3.LUT R53, R53, 0xfffffeff, RZ, 0xc0, !PT ;  /* 0xfffffeff35357812 */ /* 0x000fe400078ec0ff */
[----:B------:R-:W-:-:S02]  /*b2950*/  LOP3.LUT R54, R54, 0xfffffbff, RZ, 0xc0, !PT ;  /* 0xfffffbff36367812 */ /* 0x000fc400078ec0ff */
[----:B------:R-:W-:-:S03]  /*b2960*/  LOP3.LUT P3, RZ, R20, 0x100, RZ, 0xc0, !PT ;  /* 0x0000010014ff7812 */ /* 0x000fc6000786c0ff */
[----:B------:R-:W-:Y:S02]  /*b2970*/  @P6 LOP3.LUT R53, R53, 0x100, RZ, 0xfc, !PT ;  /* 0x0000010035356812 */ /* 0x000fe400078efcff */
[----:B------:R-:W-:Y:S02]  /*b2980*/  LOP3.LUT P6, RZ, R20, 0x800, RZ, 0xc0, !PT ;  /* 0x0000080014ff7812 */ /* 0x000fe400078cc0ff */
[----:B------:R-:W-:Y:S02]  /*b2990*/  @P4 LOP3.LUT R54, R54, 0x400, RZ, 0xfc, !PT ;  /* 0x0000040036364812 */ /* 0x000fe400078efcff */
[C---:B------:R-:W-:Y:S01]  /*b29a0*/  ISETP.LT.AND P4, PT, R34.reuse, UR20, !P3 ;  /* 0x0000001422007c0c */ /* 0x040fe2000df81270 */
[----:B------:R-:W0:Y:S01]  /*b29b0*/  LDCU UR20, c[0x0][0x398] ;  /* 0x00007300ff1477ac */ /* 0x000e220008000800 */
[----:B------:R-:W-:Y:S02]  /*b29c0*/  ISETP.LT.AND P6, PT, R34, UR30, !P6 ;  /* 0x0000001e22007c0c */ /* 0x000fe4000f7c1270 */
[----:B------:R-:W-:Y:S01]  /*b29d0*/  LOP3.LUT P5, RZ, R55, 0x20, RZ, 0xc0, !PT ;  /* 0x0000002037ff7812 */ /* 0x000fe200078ac0ff */
[----:B------:R-:W0:Y:S01]  /*b29e0*/  LDCU UR30, c[0x0][0x398] ;  /* 0x00007300ff1e77ac */ /* 0x000e220008000800 */
[----:B------:R-:W-:-:S02]  /*b29f0*/  @P2 LOP3.LUT R22, R22, 0x1, RZ, 0xfc, !PT ;  /* 0x0000000116162812 */ /* 0x000fc400078efcff */
[----:B------:R-:W-:Y:S02]  /*b2a00*/  LOP3.LUT R54, R54, 0xffffff7f, RZ, 0xc0, !PT ;  /* 0xffffff7f36367812 */ /* 0x000fe400078ec0ff */
[----:B------:R-:W-:Y:S01]  /*b2a10*/  ISETP.LT.AND P5, PT, R34, UR29, !P5 ;  /* 0x0000001d22007c0c */ /* 0x000fe2000efa1270 */
[----:B------:R-:W0:Y:S01]  /*b2a20*/  LDCU UR29, c[0x0][0x398] ;  /* 0x00007300ff1d77ac */ /* 0x000e220008000800 */
[----:B------:R-:W-:Y:S02]  /*b2a30*/  LOP3.LUT R53, R53, 0xffffffdf, RZ, 0xc0, !PT ;  /* 0xffffffdf35357812 */ /* 0x000fe400078ec0ff */
[----:B------:R-:W-:Y:S02]  /*b2a40*/  @P4 LOP3.LUT R54, R54, 0x80, RZ, 0xfc, !PT ;  /* 0x0000008036364812 */ /* 0x000fe400078efcff */
[----:B------:R-:W-:Y:S02]  /*b2a50*/  LOP3.LUT R22, R22, 0xfffffffd, RZ, 0xc0, !PT ;  /* 0xfffffffd16167812 */ /* 0x000fe400078ec0ff */
[----:B------:R-:W-:-:S02]  /*b2a60*/  LOP3.LUT P4, RZ, R20, 0x10, RZ, 0xc0, !PT ;  /* 0x0000001014ff7812 */ /* 0x000fc4000788c0ff */
[----:B------:R-:W-:Y:S02]  /*b2a70*/  @P6 LOP3.LUT R53, R53, 0x20, RZ, 0xfc, !PT ;  /* 0x0000002035356812 */ /* 0x000fe400078efcff */
[----:B------:R-:W-:Y:S02]  /*b2a80*/  @P3 LOP3.LUT R22, R22, 0x2, RZ, 0xfc, !PT ;  /* 0x0000000216163812 */ /* 0x000fe400078efcff */
[----:B------:R-:W-:Y:S01]  /*b2a90*/  ISETP.LT.AND P3, PT, R34, UR19, !P4 ;  /* 0x0000001322007c0c */ /* 0x000fe2000e761270 */
[----:B------:R-:W0:Y:S01]  /*b2aa0*/  LDCU UR19, c[0x0][0x398] ;  /* 0x00007300ff1377ac */ /* 0x000e220008000800 */
[----:B------:R-:W-:Y:S02]  /*b2ab0*/  LOP3.LUT R53, R53, 0xfffffffb, RZ, 0xc0, !PT ;  /* 0xfffffffb35357812 */ /* 0x000fe400078ec0ff */
[----:B------:R-:W-:Y:S02]  /*b2ac0*/  LOP3.LUT R22, R22, 0xfffffffb, RZ, 0xc0, !PT ;  /* 0xfffffffb16167812 */ /* 0x000fe400078ec0ff */
[----:B------:R-:W-:-:S02]  /*b2ad0*/  @P5 LOP3.LUT R53, R53, 0x4, RZ, 0xfc, !PT ;  /* 0x0000000435355812 */ /* 0x000fc400078efcff */
[----:B------:R-:W-:Y:S02]  /*b2ae0*/  LOP3.LUT P5, RZ, R20, 0x200, RZ, 0xc0, !PT ;  /* 0x0000020014ff7812 */ /* 0x000fe400078ac0ff */
[----:B------:R-:W-:Y:S02]  /*b2af0*/  LOP3.LUT R54, R54, 0xffffffef, RZ, 0xc0, !PT ;  /* 0xffffffef36367812 */ /* 0x000fe400078ec0ff */
[----:B------:R-:W-:Y:S02]  /*b2b00*/  @P4 LOP3.LUT R22, R22, 0x4, RZ, 0xfc, !PT ;  /* 0x0000000416164812 */ /* 0x000fe400078efcff */
[----:B------:R-:W-:Y:S02]  /*b2b10*/  @P3 LOP3.LUT R54, R54, 0x10, RZ, 0xfc, !PT ;  /* 0x0000001036363812 */ /* 0x000fe400078efcff */
[----:B------:R-:W-:Y:S01]  /*b2b20*/  ISETP.LT.AND P3, PT, R34, UR18, !P5 ;  /* 0x0000001222007c0c */ /* 0x000fe2000ef61270 */
[----:B------:R-:W0:Y:S01]  /*b2b30*/  LDCU UR18, c[0x0][0x398] ;  /* 0x00007300ff1277ac */ /* 0x000e220008000800 */
[----:B------:R-:W-:-:S02]  /*b2b40*/  LOP3.LUT P6, RZ, R20, 0x400, RZ, 0xc0, !PT ;  /* 0x0000040014ff7812 */ /* 0x000fc400078cc0ff */
[----:B------:R-:W-:-:S04]  /*b2b50*/  LOP3.LUT R22, R22, 0xfffffff7, RZ, 0xc0, !PT ;  /* 0xfffffff716167812 */ /* 0x000fc800078ec0ff */
[----:B------:R-:W-:Y:S02]  /*b2b60*/  @P5 LOP3.LUT R22, R22, 0x8, RZ, 0xfc, !PT ;  /* 0x0000000816165812 */ /* 0x000fe400078efcff */
[----:B------:R-:W-:Y:S02]  /*b2b70*/  LOP3.LUT R54, R54, 0xfffffffd, RZ, 0xc0, !PT ;  /* 0xfffffffd36367812 */ /* 0x000fe400078ec0ff */
[----:B------:R-:W-:Y:S02]  /*b2b80*/  LOP3.LUT R22, R22, 0xffffffef, RZ, 0xc0, !PT ;  /* 0xffffffef16167812 */ /* 0x000fe400078ec0ff */
[----:B------:R-:W-:Y:S02]  /*b2b90*/  @P3 LOP3.LUT R54, R54, 0x2, RZ, 0xfc, !PT ;  /* 0x0000000236363812 */ /* 0x000fe400078efcff */
[----:B------:R-:W-:Y:S01]  /*b2ba0*/  ISETP.LT.AND P3, PT, R34, UR17, !P6 ;  /* 0x0000001122007c0c */ /* 0x000fe2000f761270 */
[----:B------:R-:W0:Y:S01]  /*b2bb0*/  LDCU UR17, c[0x0][0x398] ;  /* 0x00007300ff1177ac */ /* 0x000e220008000800 */
[----:B------:R-:W-:-:S02]  /*b2bc0*/  @P6 LOP3.LUT R22, R22, 0x10, RZ, 0xfc, !PT ;  /* 0x0000001016166812 */ /* 0x000fc400078efcff */
[----:B------:R-:W-:Y:S02]  /*b2bd0*/  LOP3.LUT P6, RZ, R58, 0x20, RZ, 0xc0, !PT ;  /* 0x000000203aff7812 */ /* 0x000fe400078cc0ff */
[----:B------:R-:W-:-:S11]  /*b2be0*/  LOP3.LUT R22, R22, 0xff7fffff, RZ, 0xc0, !PT ;  /* 0xff7fffff16167812 */ /* 0x000fd600078ec0ff */
[----:B------:R-:W-:Y:S02]  /*b2bf0*/  @P6 LOP3.LUT R22, R22, 0x800000, RZ, 0xfc, !PT ;  /* 0x0080000016166812 */ /* 0x000fe400078efcff */
        /* <DEDUP_REMOVED lines=28> */
[----:B------:R-:W-:Y:S02]  /*b2dc0*/  LOP3.LUT R20, R20, 0xfffffffd, RZ, 0xc0, !PT ;  /* 0xfffffffd14147812 */ /* 0x000fe400078ec0ff */
[----:B------:R-:W-:Y:S02]  /*b2dd0*/  @P0 LOP3.LUT R21, R21, 0x80000000, RZ, 0xfc, !PT ;  /* 0x8000000015150812 */ /* 0x000fe400078efcff */
[----:B------:R-:W-:-:S07]  /*b2de0*/  LOP3.LUT P2, RZ, R59, 0x200000, RZ, 0xc0, !PT ;  /* 0x002000003bff7812 */ /* 0x000fce000784c0ff */
[----:B------:R-:W-:Y:S02]  /*b2df0*/  @P6 LOP3.LUT R20, R20, 0x2, RZ, 0xfc, !PT ;  /* 0x0000000214146812 */ /* 0x000fe400078efcff */
[----:B------:R-:W-:Y:S02]  /*b2e00*/  LOP3.LUT P6, RZ, R59, 0x4000000, RZ, 0xc0, !PT ;  /* 0x040000003bff7812 */ /* 0x000fe400078cc0ff */
[----:B------:R-:W-:Y:S02]  /*b2e10*/  LOP3.LUT R21, R21, 0xbfffffff, RZ, 0xc0, !PT ;  /* 0xbfffffff15157812 */ /* 0x000fe400078ec0ff */
[----:B------:R-:W-:Y:S01]  /*b2e20*/  ISETP.LT.AND P2, PT, R34, UR16, !P2 ;  /* 0x0000001022007c0c */ /* 0x000fe2000d741270 */
[----:B------:R-:W0:Y:S01]  /*b2e30*/  LDCU UR16, c[0x0][0x398] ;  /* 0x00007300ff1077ac */ /* 0x000e220008000800 */
[----:B------:R-:W-:Y:S02]  /*b2e40*/  LOP3.LUT R20, R20, 0xfffffffb, RZ, 0xc0, !PT ;  /* 0xfffffffb14147812 */ /* 0x000fe400078ec0ff */
[----:B------:R-:W-:-:S02]  /*b2e50*/  @P1 LOP3.LUT R21, R21, 0x40000000, RZ, 0xfc, !PT ;  /* 0x4000000015151812 */ /* 0x000fc400078efcff */
[C---:B------:R-:W-:Y:S02]  /*b2e60*/  LOP3.LUT P1, RZ, R59.reuse, 0x400000, RZ, 0xc0, !PT ;  /* 0x004000003bff7812 */ /* 0x040fe4000782c0ff */
[----:B------:R-:W-:Y:S02]  /*b2e70*/  @P3 LOP3.LUT R56, R56, 0x40000000, RZ, 0xfc, !PT ;  /* 0x4000000038383812 */ /* 0x000fe400078efcff */
[----:B------:R-:W-:Y:S02]  /*b2e80*/  @P6 LOP3.LUT R20, R20, 0x4, RZ, 0xfc, !PT ;  /* 0x0000000414146812 */ /* 0x000fe400078efcff */
[----:B------:R-:W-:Y:S02]  /*b2e90*/  LOP3.LUT P6, RZ, R59, 0x2000000, RZ, 0xc0, !PT ;  /* 0x020000003bff7812 */ /* 0x000fe400078cc0ff */
[----:B------:R-:W-:Y:S01]  /*b2ea0*/  ISETP.LT.AND P1, PT, R34, UR15, !P1 ;  /* 0x0000000f22007c0c */ /* 0x000fe2000cf21270 */
[----:B------:R-:W0:Y:S01]  /*b2eb0*/  LDCU UR15, c[0x0][0x398] ;  /* 0x00007300ff0f77ac */ /* 0x000e220008000800 */
[----:B------:R-:W-:-:S02]  /*b2ec0*/  LOP3.LUT R56, R56, 0xf7ffffff, RZ, 0xc0, !PT ;  /* 0xf7ffffff38387812 */ /* 0x000fc400078ec0ff */
[----:B------:R-:W-:Y:S02]  /*b2ed0*/  LOP3.LUT P0, RZ, R59, 0x800000, RZ, 0xc0, !PT ;  /* 0x008000003bff7812 */ /* 0x000fe4000780c0ff */
[----:B------:R-:W-:Y:S02]  /*b2ee0*/  @P2 LOP3.LUT R56, R56, 0x8000000, RZ, 0xfc, !PT ;  /* 0x0800000038382812 */ /* 0x000fe400078efcff */
[----:B------:R-:W-:Y:S02]  /*b2ef0*/  LOP3.LUT R20, R20, 0xfffffff7, RZ, 0xc0, !PT ;  /* 0xfffffff714147812 */ /* 0x000fe400078ec0ff */
[----:B------:R-:W-:Y:S01]  /*b2f00*/  ISETP.LT.AND P0, PT, R34, UR14, !P0 ;  /* 0x0000000e22007c0c */ /* 0x000fe2000c701270 */
[----:B------:R-:W0:Y:S01]  /*b2f10*/  LDCU UR14, c[0x0][0x398] ;  /* 0x00007300ff0e77ac */ /* 0x000e220008000800 */
[----:B------:R-:W-:Y:S02]  /*b2f20*/  LOP3.LUT R56, R56, 0xfeffffff, RZ, 0xc0, !PT ;  /* 0xfeffffff38387812 */ /* 0x000fe400078ec0ff */
[----:B------:R-:W-:-:S02]  /*b2f30*/  @P6 LOP3.LUT R20, R20, 0x8, RZ, 0xfc, !PT ;  /* 0x0000000814146812 */ /* 0x000fc400078efcff */
        /* <DEDUP_REMOVED lines=19> */
[----:B--2---:R-:W-:Y:S01]  /*b3070*/  ISETP.LT.AND P6, PT, R34, UR10, !P6 ;  /* 0x0000000a22007c0c */ /* 0x004fe2000f7c1270 */
[----:B------:R-:W2:Y:S01]  /*b3080*/  LDCU UR10, c[0x0][0x398] ;  /* 0x00007300ff0a77ac */ /* 0x000ea20008000800 */
        /* <DEDUP_REMOVED lines=13> */
[----:B----4-:R-:W-:Y:S01]  /*b3160*/  ISETP.LT.AND P6, PT, R34, UR7, !P6 ;  /* 0x0000000722007c0c */ /* 0x010fe2000f7c1270 */
[----:B------:R-:W4:Y:S01]  /*b3170*/  LDCU UR7, c[0x0][0x398] ;  /* 0x00007300ff0777ac */ /* 0x000f220008000800 */
[----:B------:R-:W-:-:S11]  /*b3180*/  LOP3.LUT R56, R56, 0xfffffffe, RZ, 0xc0, !PT ;  /* 0xfffffffe38387812 */ /* 0x000fd600078ec0ff */
[----:B------:R-:W-:Y:S02]  /*b3190*/  @P6 LOP3.LUT R56, R56, 0x1, RZ, 0xfc, !PT ;  /* 0x0000000138386812 */ /* 0x000fe400078efcff */
[----:B------:R-:W-:-:S04]  /*b31a0*/  LOP3.LUT P6, RZ, R22, 0x20000000, RZ, 0xc0, !PT ;  /* 0x2000000016ff7812 */ /* 0x000fc800078cc0ff */
[----:B-1----:R-:W-:Y:S01]  /*b31b0*/  ISETP.LT.AND P6, PT, R34, UR6, !P6 ;  /* 0x0000000622007c0c */ /* 0x002fe2000f7c1270 */
[----:B------:R-:W1:-:S12]  /*b31c0*/  LDCU UR6, c[0x0][0x398] ;  /* 0x00007300ff0677ac */ /* 0x000e580008000800 */
[----:B------:R-:W-:Y:S02]  /*b31d0*/  @P6 LOP3.LUT R57, R57, 0x20000000, RZ, 0xfc, !PT ;  /* 0x2000000039396812 */ /* 0x000fe400078efcff */
[----:B------:R-:W-:-:S04]  /*b31e0*/  LOP3.LUT P6, RZ, R22, 0x10000000, RZ, 0xc0, !PT ;  /* 0x1000000016ff7812 */ /* 0x000fc800078cc0ff */
[----:B---3--:R-:W-:Y:S01]  /*b31f0*/  ISETP.LT.AND P6, PT, R34, UR5, !P6 ;  /* 0x0000000522007c0c */ /* 0x008fe2000f7c1270 */
[----:B------:R-:W3:Y:S01]  /*b3200*/  LDCU UR5, c[0x0][0x398] ;  /* 0x00007300ff0577ac */ /* 0x000ee20008000800 */
[----:B------:R-:W-:-:S11]  /*b3210*/  LOP3.LUT R57, R57, 0xfbffffff, RZ, 0xc0, !PT ;  /* 0xfbffffff39397812 */ /* 0x000fd600078ec0ff */
[----:B------:R-:W-:Y:S02]  /*b3220*/  @P6 LOP3.LUT R57, R57, 0x4000000, RZ, 0xfc, !PT ;  /* 0x0400000039396812 */ /* 0x000fe400078efcff */
[----:B------:R-:W-:-:S04]  /*b3230*/  LOP3.LUT P6, RZ, R22, 0x8000000, RZ, 0xc0, !PT ;  /* 0x0800000016ff7812 */ /* 0x000fc800078cc0ff */
[----:B0-----:R-:W-:Y:S01]  /*b3240*/  ISETP.LT.AND P6, PT, R34, UR4, !P6 ;  /* 0x0000000422007c0c */ /* 0x001fe2000f7c1270 */
        /* <DEDUP_REMOVED lines=17> */
[----:B------:R-:W-:-:S09]  /*b3360*/  LOP3.LUT P2, RZ, R58, 0x200, RZ, 0xc0, !PT ;  /* 0x000002003aff7812 */ /* 0x000fd2000784c0ff */
[----:B------:R-:W-:Y:S02]  /*b3370*/  @P6 LOP3.LUT R57, R57, 0x4000, RZ, 0xfc, !PT ;  /* 0x0000400039396812 */ /* 0x000fe400078efcff */
[----:B------:R-:W-:-:S04]  /*b3380*/  LOP3.LUT P6, RZ, R22, 0x800000, RZ, 0xc0, !PT ;  /* 0x0080000016ff7812 */ /* 0x000fc800078cc0ff */
[----:B------:R-:W-:Y:S01]  /*b3390*/  ISETP.LT.AND P6, PT, R34, UR19, !P6 ;  /* 0x0000001322007c0c */ /* 0x000fe2000f7c1270 */
[----:B------:R-:W0:Y:S01]  /*b33a0*/  LDCU UR19, c[0x0][0x398] ;  /* 0x00007300ff1377ac */ /* 0x000e220008000800 */
[----:B------:R-:W-:Y:S02]  /*b33b0*/  LOP3.LUT P5, RZ, R58, 0x40, RZ, 0xc0, !PT ;  /* 0x000000403aff7812 */ /* 0x000fe400078ac0ff */
[C---:B------:R-:W-:Y:S02]  /*b33c0*/  ISETP.LT.AND P2, PT, R34.reuse, UR35, !P2 ;  /* 0x0000002322007c0c */ /* 0x040fe4000d741270 */
[----:B------:R-:W-:Y:S01]  /*b33d0*/  ISETP.LT.AND P5, PT, R34, UR23, !P5 ;  /* 0x0000001722007c0c */ /* 0x000fe2000efa1270 */
[----:B------:R-:W0:Y:S01]  /*b33e0*/  LDCU UR23, c[0x0][0x398] ;  /* 0x00007300ff1777ac */ /* 0x000e220008000800 */
[----:B------:R-:W-:Y:S02]  /*b33f0*/  LOP3.LUT R57, R57, 0xfffff7ff, RZ, 0xc0, !PT ;  /* 0xfffff7ff39397812 */ /* 0x000fe400078ec0ff */
[----:B------:R-:W-:-:S02]  /*b3400*/  LOP3.LUT P1, RZ, R58, 0x400, RZ, 0xc0, !PT ;  /* 0x000004003aff7812 */ /* 0x000fc4000782c0ff */
[C---:B------:R-:W-:Y:S02]  /*b3410*/  LOP3.LUT P4, RZ, R58.reuse, 0x80, RZ, 0xc0, !PT ;  /* 0x000000803aff7812 */ /* 0x040fe4000788c0ff */
[C---:B------:R-:W-:Y:S02]  /*b3420*/  LOP3.LUT P3, RZ, R58.reuse, 0x100, RZ, 0xc0, !PT ;  /* 0x000001003aff7812 */ /* 0x040fe4000786c0ff */
[----:B------:R-:W-:Y:S02]  /*b3430*/  LOP3.LUT P0, RZ, R58, 0x800, RZ, 0xc0, !PT ;  /* 0x000008003aff7812 */ /* 0x000fe4000780c0ff */
[----:B------:R-:W-:Y:S02]  /*b3440*/  @P6 LOP3.LUT R57, R57, 0x800, RZ, 0xfc, !PT ;  /* 0x0000080039396812 */ /* 0x000fe400078efcff */
[----:B------:R-:W-:Y:S02]  /*b3450*/  ISETP.LT.AND P1, PT, R34, UR39, !P1 ;  /* 0x0000002722007c0c */ /* 0x000fe4000cf21270 */
[----:B------:R-:W-:-:S02]  /*b3460*/  LOP3.LUT R58, R58, 0x7fffffff, RZ, 0xc0, !PT ;  /* 0x7fffffff3a3a7812 */ /* 0x000fc400078ec0ff */
[----:B------:R-:W-:Y:S02]  /*b3470*/  ISETP.LT.AND P4, PT, R34, UR27, !P4 ;  /* 0x0000001b22007c0c */ /* 0x000fe4000e781270 */
[----:B------:R-:W-:Y:S02]  /*b3480*/  LOP3.LUT R57, R57, 0xfffffeff, RZ, 0xc0, !PT ;  /* 0xfffffeff39397812 */ /* 0x000fe400078ec0ff */
[----:B------:R-:W-:Y:S02]  /*b3490*/  @P2 LOP3.LUT R58, R58, 0x80000000, RZ, 0xfc, !PT ;  /* 0x800000003a3a2812 */ /* 0x000fe400078efcff */
[----:B------:R-:W-:Y:S02]  /*b34a0*/  @P5 LOP3.LUT R57, R57, 0x100, RZ, 0xfc, !PT ;  /* 0x0000010039395812 */ /* 0x000fe400078efcff */
[----:B------:R-:W-:Y:S02]  /*b34b0*/  LOP3.LUT P5, RZ, R58, 0x1000, RZ, 0xc0, !PT ;  /* 0x000010003aff7812 */ /* 0x000fe400078ac0ff */
[----:B------:R-:W-:-:S02]  /*b34c0*/  ISETP.LT.AND P0, PT, R34, UR45, !P0 ;  /* 0x0000002d22007c0c */ /* 0x000fc4000c701270 */
[----:B------:R-:W-:Y:S02]  /*b34d0*/  LOP3.LUT R58, R58, 0xefffffff, RZ, 0xc0, !PT ;  /* 0xefffffff3a3a7812 */ /* 0x000fe400078ec0ff */
[----:B------:R-:W-:Y:S02]  /*b34e0*/  LOP3.LUT R57, R57, 0xffffffdf, RZ, 0xc0, !PT ;  /* 0xffffffdf39397812 */ /* 0x000fe400078ec0ff */
[----:B------:R-:W-:Y:S02]  /*b34f0*/  @P1 LOP3.LUT R58, R58, 0x10000000, RZ, 0xfc, !PT ;  /* 0x100000003a3a1812 */ /* 0x000fe400078efcff */
[----:B------:R-:W-:Y:S02]  /*b3500*/  @P4 LOP3.LUT R57, R57, 0x20, RZ, 0xfc, !PT ;  /* 0x0000002039394812 */ /* 0x000fe400078efcff */
[C---:B------:R-:W-:Y:S02]  /*b3510*/  LOP3.LUT P4, RZ, R58.reuse, 0x2000, RZ, 0xc0, !PT ;  /* 0x000020003aff7812 */ /* 0x040fe4000788c0ff */
[----:B------:R-:W-:-:S04]  /*b3520*/  LOP3.LUT R58, R58, 0xfdffffff, RZ, 0xc0, !PT ;  /* 0xfdffffff3a3a7812 */ /* 0x000fc800078ec0ff */
[----:B------:R-:W-:-:S04]  /*b3530*/  @P0 LOP3.LUT R58, R58, 0x2000000, RZ, 0xfc, !PT ;  /* 0x020000003a3a0812 */ /* 0x000fc800078efcff */
[----:B------:R-:W-:Y:S02]  /*b3540*/  LOP3.LUT P1, RZ, R58, 0x40000, RZ, 0xc0, !PT ;  /* 0x000400003aff7812 */ /* 0x000fe4000782c0ff */
[----:B------:R-:W-:Y:S02]  /*b3550*/  LOP3.LUT R22, R22, 0xffdfffff, RZ, 0xc0, !PT ;  /* 0xffdfffff16167812 */ /* 0x000fe400078ec0ff */
[----:B------:R-:W-:-:S09]  /*b3560*/  LOP3.LUT P6, RZ, R55, 0x2000000, RZ, 0xc0, !PT ;  /* 0x0200000037ff7812 */ /* 0x000fd200078cc0ff */
[----:B------:R-:W-:Y:S02]  /*b3570*/  @P1 LOP3.LUT R22, R22, 0x200000, RZ, 0xfc, !PT ;  /* 0x0020000016161812 */ /* 0x000fe400078efcff */
[----:B------:R-:W-:Y:S02]  /*b3580*/  LOP3.LUT P1, RZ, R58, 0x20000, RZ, 0xc0, !PT ;  /* 0x000200003aff7812 */ /* 0x000fe4000782c0ff */
[----:B------:R-:W-:-:S11]  /*b3590*/  LOP3.LUT R22, R22, 0xffbfffff, RZ, 0xc0, !PT ;  /* 0xffbfffff16167812 */ /* 0x000fd600078ec0ff */
[----:B------:R-:W-:-:S04]  /*b35a0*/  @P1 LOP3.LUT R22, R22, 0x400000, RZ, 0xfc, !PT ;  /* 0x0040000016161812 */ /* 0x000fc800078efcff */
[----:B------:R-:W-:-:S04]  /*b35b0*/  LOP3.LUT R22, R22, 0xffffbfff, RZ, 0xc0, !PT ;  /* 0xffffbfff16167812 */ /* 0x000fc800078ec0ff */
        /* <DEDUP_REMOVED lines=40> */
[----:B0-----:R-:W-:Y:S01]  /*b3840*/  ISETP.LT.AND P6, PT, R28, UR23, !P6 ;  /* 0x000000171c007c0c */ /* 0x001fe2000f7c1270 */
[----:B------:R-:W0:Y:S01]  /*b3850*/  LDCU UR23, c[0x0][0x398] ;  /* 0x00007300ff1777ac */ /* 0x000e220008000800 */
[----:B------:R-:W-:Y:S02]  /*b3860*/  ISETP.LT.AND P3, PT, R34, UR31, !P3 ;  /* 0x0000001f22007c0c */ /* 0x000fe4000df61270 */
[----:B------:R-:W-:Y:S02]  /*b3870*/  LOP3.LUT R50, R50, 0xffffffbf, RZ, 0xc0, !PT ;  /* 0xffffffbf32327812 */ /* 0x000fe400078ec0ff */
[----:B------:R-:W-:Y:S02]  /*b3880*/  LOP3.LUT R57, R57, 0xfffffffb, RZ, 0xc0, !PT ;  /* 0xfffffffb39397812 */ /* 0x000fe400078ec0ff */
[----:B------:R-:W-:-:S05]  /*b3890*/  ISETP.LT.AND P4, PT, R34, UR53, !P4 ;  /* 0x0000003522007c0c */ /* 0x000fca000e781270 */
[----:B------:R-:W-:Y:S02]  /*b38a0*/  @P6 LOP3.LUT R50, R50, 0x40, RZ, 0xfc, !PT ;  /* 0x0000004032326812 */ /* 0x000fe400078efcff */
[----:B------:R-:W-:Y:S02]  /*b38b0*/  LOP3.LUT P6, RZ, R22, 0x10000, RZ, 0xc0, !PT ;  /* 0x0001000016ff7812 */ /* 0x000fe400078cc0ff */
[----:B------:R-:W-:Y:S02]  /*b38c0*/  @P3 LOP3.LUT R57, R57, 0x4, RZ, 0xfc, !PT ;  /* 0x0000000439393812 */ /* 0x000fe400078efcff */
[----:B------:R-:W-:Y:S01]  /*b38d0*/  ISETP.LT.AND P6, PT, R28, UR19, !P6 ;  /* 0x000000131c007c0c */ /* 0x000fe2000f7c1270 */
[----:B------:R-:W0:Y:S01]  /*b38e0*/  LDCU UR19, c[0x0][0x398] ;  /* 0x00007300ff1377ac */ /* 0x000e220008000800 */
[----:B------:R-:W-:Y:S02]  /*b38f0*/  LOP3.LUT P3, RZ, R58, 0x4000, RZ, 0xc0, !PT ;  /* 0x000040003aff7812 */ /* 0x000fe4000786c0ff */
[----:B------:R-:W-:-:S02]  /*b3900*/  LOP3.LUT R59, R59, 0xffefffff, RZ, 0xc0, !PT ;  /* 0xffefffff3b3b7812 */ /* 0x000fc400078ec0ff */
[----:B------:R-:W-:Y:S02]  /*b3910*/  ISETP.LT.AND P3, PT, R34, UR57, !P3 ;  /* 0x0000003922007c0c */ /* 0x000fe4000df61270 */
[----:B------:R-:W-:Y:S02]  /*b3920*/  LOP3.LUT R50, R50, 0xfffffff7, RZ, 0xc0, !PT ;  /* 0xfffffff732327812 */ /* 0x000fe400078ec0ff */
[----:B------:R-:W-:Y:S02]  /*b3930*/  LOP3.LUT P2, RZ, R58, 0x8000, RZ, 0xc0, !PT ;  /* 0x000080003aff7812 */ /* 0x000fe4000784c0ff */
[----:B------:R-:W-:Y:S02]  /*b3940*/  @P4 LOP3.LUT R59, R59, 0x100000, RZ, 0xfc, !PT ;  /* 0x001000003b3b4812 */ /* 0x000fe400078efcff */
[----:B------:R-:W-:Y:S02]  /*b3950*/  @P6 LOP3.LUT R50, R50, 0x8, RZ, 0xfc, !PT ;  /* 0x0000000832326812 */ /* 0x000fe400078efcff */
[----:B------:R-:W-:-:S02]  /*b3960*/  ISETP.LT.AND P2, PT, R34, UR61, !P2 ;  /* 0x0000003d22007c0c */ /* 0x000fc4000d741270 */
[----:B------:R-:W-:Y:S02]  /*b3970*/  LOP3.LUT P6, RZ, R22, 0x8000, RZ, 0xc0, !PT ;  /* 0x0000800016ff7812 */ /* 0x000fe400078cc0ff */
[----:B------:R-:W-:Y:S02]  /*b3980*/  LOP3.LUT R59, R59, 0xfffdffff, RZ, 0xc0, !PT ;  /* 0xfffdffff3b3b7812 */ /* 0x000fe400078ec0ff */
[----:B------:R-:W-:Y:S02]  /*b3990*/  LOP3.LUT P1, RZ, R58, 0x10000, RZ, 0xc0, !PT ;  /* 0x000100003aff7812 */ /* 0x000fe4000782c0ff */
[----:B------:R-:W-:Y:S01]  /*b39a0*/  ISETP.LT.AND P6, PT, R28, UR15, !P6 ;  /* 0x0000000f1c007c0c */ /* 0x000fe2000f7c1270 */
[----:B------:R-:W0:Y:S01]  /*b39b0*/  LDCU UR15, c[0x0][0x398] ;  /* 0x00007300ff0f77ac */ /* 0x000e220008000800 */
[----:B------:R-:W-:Y:S02]  /*b39c0*/  @P3 LOP3.LUT R59, R59, 0x20000, RZ, 0xfc, !PT ;  /* 0x000200003b3b3812 */ /* 0x000fe400078efcff */
[----:B------:R-:W-:-:S02]  /*b39d0*/  ISETP.LT.AND P1, PT, R34, UR65, !P1 ;  /* 0x0000004122007c0c */ /* 0x000fc4000cf21270 */
[----:B------:R-:W-:Y:S02]  /*b39e0*/  LOP3.LUT R59, R59, 0xffffbfff, RZ, 0xc0, !PT ;  /* 0xffffbfff3b3b7812 */ /* 0x000fe400078ec0ff */
[----:B------:R-:W-:Y:S02]  /*b39f0*/  ISETP.LT.AND P5, PT, R34, UR49, !P5 ;  /* 0x0000003122007c0c */ /* 0x000fe4000efa1270 */
[----:B------:R-:W-:Y:S02]  /*b3a00*/  @P2 LOP3.LUT R59, R59, 0x4000, RZ, 0xfc, !PT ;  /* 0x000040003b3b2812 */ /* 0x000fe400078efcff */
[----:B------:R-:W-:Y:S02]  /*b3a10*/  LOP3.LUT R50, R50, 0xfffffffe, RZ, 0xc0, !PT ;  /* 0xfffffffe32327812 */ /* 0x000fe400078ec0ff */
[----:B------:R-:W-:Y:S02]  /*b3a20*/  LOP3.LUT R59, R59, 0xfffff7ff, RZ, 0xc0, !PT ;  /* 0xfffff7ff3b3b7812 */ /* 0x000fe400078ec0ff */
[----:B------:R-:W-:-:S02]  /*b3a30*/  @P6 LOP3.LUT R50, R50, 0x1, RZ, 0xfc, !PT ;  /* 0x0000000132326812 */ /* 0x000fc400078efcff */
[----:B------:R-:W-:Y:S02]  /*b3a40*/  LOP3.LUT P6, RZ, R22, 0x4000, RZ, 0xc0, !PT ;  /* 0x0000400016ff7812 */ /* 0x000fe400078cc0ff */
[C---:B------:R-:W-:Y:S02]  /*b3a50*/  LOP3.LUT P0, RZ, R58.reuse, 0x80000, RZ, 0xc0, !PT ;  /* 0x000800003aff7812 */ /* 0x040fe4000780c0ff */
[----:B------:R-:W-:Y:S02]  /*b3a60*/  LOP3.LUT R58, R58, 0xffbfffff, RZ, 0xc0, !PT ;  /* 0xffbfffff3a3a7812 */ /* 0x000fe400078ec0ff */
[----:B------:R-:W-:Y:S02]  /*b3a70*/  @P1 LOP3.LUT R59, R59, 0x800, RZ, 0xfc, !PT ;  /* 0x000008003b3b1812 */ /* 0x000fe400078efcff */
[----:B------:R-:W-:Y:S02]  /*b3a80*/  LOP3.LUT P1, RZ, R22, 0x400000, RZ, 0xc0, !PT ;  /* 0x0040000016ff7812 */ /* 0x000fe4000782c0ff */
[----:B------:R-:W-:Y:S01]  /*b3a90*/  ISETP.LT.AND P6, PT, R28, UR11, !P6 ;  /* 0x0000000b1c007c0c */ /* 0x000fe2000f7c1270 */
[----:B------:R-:W1:Y:S01]  /*b3aa0*/  LDCU UR11, c[0x0][0x398] ;  /* 0x00007300ff0b77ac */ /* 0x000e620008000800 */
[----:B------:R-:W-:-:S02]  /*b3ab0*/  @P5 LOP3.LUT R58, R58, 0x400000, RZ, 0xfc, !PT ;  /* 0x004000003a3a5812 */ /* 0x000fc400078efcff */
[C---:B------:R-:W-:Y:S02]  /*b3ac0*/  LOP3.LUT P5, RZ, R55.reuse, 0x1000000, RZ, 0xc0, !PT ;  /* 0x0100000037ff7812 */ /* 0x040fe400078ac0ff */
[----:B------:R-:W-:Y:S02]  /*b3ad0*/  ISETP.LT.AND P1, PT, R34, UR69, !P1 ;  /* 0x0000004522007c0c */ /* 0x000fe4000cf21270 */
[----:B0-----:R-:W-:Y:S01]  /*b3ae0*/  ISETP.LT.AND P5, PT, R28, UR23, !P5 ;  /* 0x000000171c007c0c */ /* 0x001fe2000efa1270 */
[----:B------:R-:W0:Y:S01]  /*b3af0*/  LDCU UR23, c[0x0][0x398] ;  /* 0x00007300ff1777ac */ /* 0x000e220008000800 */
[----:B------:R-:W-:Y:S02]  /*b3b00*/  LOP3.LUT R52, R52, 0xdfffffff, RZ, 0xc0, !PT ;  /* 0xdfffffff34347812 */ /* 0x000fe400078ec0ff */
[----:B------:R-:W-:Y:S02]  /*b3b10*/  LOP3.LUT P4, RZ, R55, 0x800000, RZ, 0xc0, !PT ;  /* 0x0080000037ff7812 */ /* 0x000fe4000788c0ff */
[----:B------:R-:W-:-:S02]  /*b3b20*/  LOP3.LUT R59, R59, 0xfffffeff, RZ, 0xc0, !PT ;  /* 0xfffffeff3b3b7812 */ /* 0x000fc400078ec0ff */
[----:B------:R-:W-:Y:S02]  /*b3b30*/  @P6 LOP3.LUT R52, R52, 0x20000000, RZ, 0xfc, !PT ;  /* 0x2000000034346812 */ /* 0x000fe400078efcff */
[----:B------:R-:W-:Y:S01]  /*b3b40*/  ISETP.LT.AND P4, PT, R28, UR19, !P4 ;  /* 0x000000131c007c0c */ /* 0x000fe2000e781270 */
[----:B------:R-:W0:Y:S01]  /*b3b50*/  LDCU UR19, c[0x0][0x398] ;  /* 0x00007300ff1377ac */ /* 0x000e220008000800 */
[----:B------:R-:W-:Y:S02]  /*b3b60*/  @P1 LOP3.LUT R59, R59, 0x100, RZ, 0xfc, !PT ;  /* 0x000001003b3b1812 */ /* 0x000fe400078efcff */
[----:B------:R-:W-:Y:S02]  /*b3b70*/  LOP3.LUT R52, R52, 0xfbffffff, RZ, 0xc0, !PT ;  /* 0xfbffffff34347812 */ /* 0x000fe400078ec0ff */
[----:B------:R-:W-:Y:S02]  /*b3b80*/  LOP3.LUT P1, RZ, R22, 0x200000, RZ, 0xc0, !PT ;  /* 0x0020000016ff7812 */ /* 0x000fe4000782c0ff */
[----:B------:R-:W-:-:S02]  /*b3b90*/  LOP3.LUT P3, RZ, R55, 0x400000, RZ, 0xc0, !PT ;  /* 0x0040000037ff7812 */ /* 0x000fc4000786c0ff */
[----:B------:R-:W-:Y:S02]  /*b3ba0*/  @P5 LOP3.LUT R52, R52, 0x4000000, RZ, 0xfc, !PT ;  /* 0x0400000034345812 */ /* 0x000fe400078efcff */
[----:B------:R-:W-:Y:S02]  /*b3bb0*/  ISETP.LT.AND P1, PT, R34, UR73, !P1 ;  /* 0x0000004922007c0c */ /* 0x000fe4000cf21270 */
[----:B------:R-:W-:Y:S01]  /*b3bc0*/  ISETP.LT.AND P3, PT, R28, UR15, !P3 ;  /* 0x0000000f1c007c0c */ /* 0x000fe2000df61270 */
[----:B------:R-:W0:Y:S01]  /*b3bd0*/  LDCU UR15, c[0x0][0x398] ;  /* 0x00007300ff0f77ac */ /* 0x000e220008000800 */
[----:B------:R-:W-:Y:S02]  /*b3be0*/  LOP3.LUT R52, R52, 0xff7fffff, RZ, 0xc0, !PT ;  /* 0xff7fffff34347812 */ /* 0x000fe400078ec0ff */
[----:B------:R-:W-:Y:S02]  /*b3bf0*/  LOP3.LUT P2, RZ, R55, 0x200000, RZ, 0xc0, !PT ;  /* 0x0020000037ff7812 */ /* 0x000fe4000784c0ff */
[----:B------:R-:W-:-:S02]  /*b3c00*/  @P4 LOP3.LUT R52, R52, 0x800000, RZ, 0xfc, !PT ;  /* 0x0080000034344812 */ /* 0x000fc400078efcff */
[----:B------:R-:W-:Y:S02]  /*b3c10*/  ISETP.LT.AND P0, PT, R34, UR77, !P0 ;  /* 0x0000004d22007c0c */ /* 0x000fe4000c701270 */
[----:B------:R-:W-:Y:S02]  /*b3c20*/  LOP3.LUT R59, R59, 0xffffffdf, RZ, 0xc0, !PT ;  /* 0xffffffdf3b3b7812 */ /* 0x000fe400078ec0ff */
[----:B-1----:R-:W-:Y:S01]  /*b3c30*/  ISETP.LT.AND P2, PT, R28, UR11, !P2 ;  /* 0x0000000b1c007c0c */ /* 0x002fe2000d741270 */
[----:B------:R-:W1:Y:S01]  /*b3c40*/  LDCU UR11, c[0x0][0x398] ;  /* 0x00007300ff0b77ac */ /* 0x000e620008000800 */
[----:B------:R-:W-:Y:S02]  /*b3c50*/  LOP3.LUT R52, R52, 0xffefffff, RZ, 0xc0, !PT ;  /* 0xffefffff34347812 */ /* 0x000fe400078ec0ff */
[----:B------:R-:W-:Y:S02]  /*b3c60*/  @P1 LOP3.LUT R59, R59, 0x20, RZ, 0xfc, !PT ;  /* 0x000000203b3b1812 */ /* 0x000fe400078efcff */
[----:B------:R-:W-:-:S02]  /*b3c70*/  LOP3.LUT P1, RZ, R55, 0x100000, RZ, 0xc0, !PT ;  /* 0x0010000037ff7812 */ /* 0x000fc4000782c0ff */
[----:B------:R-:W-:Y:S02]  /*b3c80*/  @P3 LOP3.LUT R52, R52, 0x100000, RZ, 0xfc, !PT ;  /* 0x0010000034343812 */ /* 0x000fe400078efcff */
[----:B------:R-:W-:Y:S02]  /*b3c90*/  LOP3.LUT R59, R59, 0xfffffffb, RZ, 0xc0, !PT ;  /* 0xfffffffb3b3b7812 */ /* 0x000fe400078ec0ff */
[----:B0-----:R-:W-:Y:S01]  /*b3ca0*/  ISETP.LT.AND P3, PT, R28, UR23, !P1 ;  /* 0x000000171c007c0c */ /* 0x001fe2000cf61270 */
[----:B------:R-:W0:Y:S01]  /*b3cb0*/  LDCU UR23, c[0x0][0x398] ;  /* 0x00007300ff1777ac */ /* 0x000e220008000800 */
[----:B------:R-:W-:Y:S02]  /*b3cc0*/  LOP3.LUT R52, R52, 0xfffdffff, RZ, 0xc0, !PT ;  /* 0xfffdffff34347812 */ /* 0x000fe400078ec0ff */
[----:B------:R-:W-:Y:S02]  /*b3cd0*/  @P0 LOP3.LUT R59, R59, 0x4, RZ, 0xfc, !PT ;  /* 0x000000043b3b0812 */ /* 0x000fe400078efcff */
[----:B------:R-:W-:-:S02]  /*b3ce0*/  LOP3.LUT P0, RZ, R55, 0x80000, RZ, 0xc0, !PT ;  /* 0x0008000037ff7812 */ /* 0x000fc4000780c0ff */
[----:B------:R-:W-:Y:S02]  /*b3cf0*/  @P2 LOP3.LUT R52, R52, 0x20000, RZ, 0xfc, !PT ;  /* 0x0002000034342812 */ /* 0x000fe400078efcff */
[----:B------:R-:W-:Y:S01]  /*b3d00*/  ISETP.LT.AND P1, PT, R28, UR19, !P0 ;  /* 0x000000131c007c0c */ /* 0x000fe2000c721270 */
[----:B------:R-:W0:Y:S01]  /*b3d10*/  LDCU UR19, c[0x0][0x398] ;  /* 0x00007300ff1377ac */ /* 0x000e220008000800 */
[----:B------:R-:W-:-:S04]  /*b3d20*/  LOP3.LUT R52, R52, 0xffffbfff, RZ, 0xc0, !PT ;  /* 0xffffbfff34347812 */ /* 0x000fc800078ec0ff */
[----:B------:R-:W-:-:S04]  /*b3d30*/  @P3 LOP3.LUT R52, R52, 0x4000, RZ, 0xfc, !PT ;  /* 0x0000400034343812 */ /* 0x000fc800078efcff */
[----:B------:R-:W-:-:S04]  /*b3d40*/  LOP3.LUT R52, R52, 0xfffff7ff, RZ, 0xc0, !PT ;  /* 0xfffff7ff34347812 */ /* 0x000fc800078ec0ff */
[----:B------:R-:W-:Y:S02]  /*b3d50*/  @P1 LOP3.LUT R52, R52, 0x800, RZ, 0xfc, !PT ;  /* 0x0000080034341812 */ /* 0x000fe400078efcff */
[C---:B------:R-:W-:Y:S02]  /*b3d60*/  LOP3.LUT P1, RZ, R55.reuse, 0x8000, RZ, 0xc0, !PT ;  /* 0x0000800037ff7812 */ /* 0x040fe4000782c0ff */
[----:B------:R-:W-:Y:S02]  /*b3d70*/  LOP3.LUT P6, RZ, R55, 0x40, RZ, 0xc0, !PT ;  /* 0x0000004037ff7812 */ /* 0x000fe400078cc0ff */
[----:B------:R-:W-:-:S09]  /*b3d80*/  LOP3.LUT R22, R22, 0xffffdfff, RZ, 0xc0, !PT ;  /* 0xffffdfff16167812 */ /* 0x000fd200078ec0ff */
        /* <DEDUP_REMOVED lines=15> */
[C---:B------:R-:W-:Y:S02]  /*b3e80*/  LOP3.LUT P6, RZ, R55.reuse, 0x800, RZ, 0xc0, !PT ;  /* 0x0000080037ff7812 */ /* 0x040fe400078cc0ff */
[----:B------:R-:W-:Y:S02]  /*b3e90*/  LOP3.LUT R22, R22, 0xfffffbff, RZ, 0xc0, !PT ;  /* 0xfffffbff16167812 */ /* 0x000fe400078ec0ff */
[----:B------:R-:W-:-:S04]  /*b3ea0*/  LOP3.LUT P2, RZ, R55, 0x40000, RZ, 0xc0, !PT ;  /* 0x0004000037ff7812 */ /* 0x000fc8000784c0ff */
[----:B------:R-:W-:Y:S01]  /*b3eb0*/  ISETP.LT.AND P2, PT, R28, UR15, !P2 ;  /* 0x0000000f1c007c0c */ /* 0x000fe2000d741270 */
[----:B------:R-:W0:Y:S04]  /*b3ec0*/  LDCU UR15, c[0x0][0x398] ;  /* 0x00007300ff0f77ac */ /* 0x000e280008000800 */
[----:B------:R-:W-:Y:S02]  /*b3ed0*/  @P6 LOP3.LUT R22, R22, 0x400, RZ, 0xfc, !PT ;  /* 0x0000040016166812 */ /* 0x000fe400078efcff */
[C---:B------:R-:W-:Y:S02]  /*b3ee0*/  LOP3.LUT P6, RZ, R55.reuse, 0x1000, RZ, 0xc0, !PT ;  /* 0x0000100037ff7812 */ /* 0x040fe400078cc0ff */
[----:B------:R-:W-:Y:S02]  /*b3ef0*/  LOP3.LUT P0, RZ, R55, 0x20000, RZ, 0xc0, !PT ;  /* 0x0002000037ff7812 */ /* 0x000fe4000780c0ff */
[----:B------:R-:W-:-:S02]  /*b3f00*/  LOP3.LUT R22, R22, 0xfffff7ff, RZ, 0xc0, !PT ;  /* 0xfffff7ff16167812 */ /* 0x000fc400078ec0ff */
[----:B-1----:R-:W-:Y:S01]  /*b3f10*/  ISETP.LT.AND P0, PT, R28, UR11, !P0 ;  /* 0x0000000b1c007c0c */ /* 0x002fe2000c701270 */
[----:B------:R-:W1:Y:S01]  /*b3f20*/  LDCU UR11, c[0x0][0x398] ;  /* 0x00007300ff0b77ac */ /* 0x000e620008000800 */
[----:B------:R-:W-:Y:S02]  /*b3f30*/  LOP3.LUT R52, R52, 0xfffffeff, RZ, 0xc0, !PT ;  /* 0xfffffeff34347812 */ /* 0x000fe400078ec0ff */
[C---:B------:R-:W-:Y:S02]  /*b3f40*/  LOP3.LUT P1, RZ, R55.reuse, 0x10000, RZ, 0xc0, !PT ;  /* 0x0001000037ff7812 */ /* 0x040fe4000782c0ff */
[----:B------:R-:W-:Y:S02]  /*b3f50*/  @P2 LOP3.LUT R52, R52, 0x100, RZ, 0xfc, !PT ;  /* 0x0000010034342812 */ /* 0x000fe400078efcff */
[----:B------:R-:W-:Y:S02]  /*b3f60*/  @P6 LOP3.LUT R22, R22, 0x800, RZ, 0xfc, !PT ;  /* 0x0000080016166812 */ /* 0x000fe400078efcff */
[----:B------:R-:W-:-:S02]  /*b3f70*/  LOP3.LUT P6, RZ, R55, 0x2000, RZ, 0xc0, !PT ;  /* 0x0000200037ff7812 */ /* 0x000fc400078cc0ff */
[----:B0-----:R-:W-:Y:S01]  /*b3f80*/  ISETP.LT.AND P1, PT, R28, UR23, !P1 ;  /* 0x000000171c007c0c */ /* 0x001fe2000cf21270 */
[----:B------:R-:W0:Y:S01]  /*b3f90*/  LDCU UR23, c[0x0][0x398] ;  /* 0x00007300ff1777ac */ /* 0x000e220008000800 */
[----:B------:R-:W-:Y:S02]  /*b3fa0*/  LOP3.LUT R52, R52, 0xffffffdf, RZ, 0xc0, !PT ;  /* 0xffffffdf34347812 */ /* 0x000fe400078ec0ff */
[----:B------:R-:W-:Y:S02]  /*b3fb0*/  LOP3.LUT R22, R22, 0xffffefff, RZ, 0xc0, !PT ;  /* 0xffffefff16167812 */ /* 0x000fe400078ec0ff */
[----:B------:R-:W-:-:S04]  /*b3fc0*/  @P0 LOP3.LUT R52, R52, 0x20, RZ, 0xfc, !PT ;  /* 0x0000002034340812 */ /* 0x000fc800078efcff */
[----:B------:R-:W-:Y:S02]  /*b3fd0*/  LOP3.LUT R52, R52, 0xfffffffb, RZ, 0xc0, !PT ;  /* 0xfffffffb34347812 */ /* 0x000fe400078ec0ff */
[----:B------:R-:W-:Y:S02]  /*b3fe0*/  @P6 LOP3.LUT R22, R22, 0x1000, RZ, 0xfc, !PT ;  /* 0x0000100016166812 */ /* 0x000fe400078efcff */
[----:B------:R-:W-:Y:S02]  /*b3ff0*/  @P1 LOP3.LUT R52, R52, 0x4, RZ, 0xfc, !PT ;  /* 0x0000000434341812 */ /* 0x000fe400078efcff */
[----:B------:R-:W-:-:S04]  /*b4000*/  LOP3.LUT P1, RZ, R22, 0x2000, RZ, 0xc0, !PT ;  /* 0x0000200016ff7812 */ /* 0x000fc8000782c0ff */
[C---:B------:R-:W-:Y:S01]  /*b4010*/  ISETP.LT.AND P1, PT, R28.reuse, UR19, !P1 ;  /* 0x000000131c007c0c */ /* 0x040fe2000cf21270 */
[----:B------:R-:W0:Y:S01]  /*b4020*/  LDCU UR19, c[0x0][0x398] ;  /* 0x00007300ff1377ac */ /* 0x000e220008000800 */
[----:B------:R-:W-:Y:S02]  /*b4030*/  LOP3.LUT P6, RZ, R55, 0x4000, RZ, 0xc0, !PT ;  /* 0x0000400037ff7812 */ /* 0x000fe400078cc0ff */
[----:B------:R-:W-:Y:S02]  /*b4040*/  LOP3.LUT R53, R53, 0x7fffffff, RZ, 0xc0, !PT ;  /* 0x7fffffff35357812 */ /* 0x000fe400078ec0ff */
[----:B------:R-:W-:Y:S01]  /*b4050*/  ISETP.LT.AND P6, PT, R28, UR15, !P6 ;  /* 0x0000000f1c007c0c */ /* 0x000fe2000f7c1270 */
[----:B------:R-:W0:Y:S06]  /*b4060*/  LDCU UR15, c[0x0][0x398] ;  /* 0x00007300ff0f77ac */ /* 0x000e2c0008000800 */
[----:B------:R-:W-:-:S04]  /*b4070*/  @P1 LOP3.LUT R53, R53, 0x80000000, RZ, 0xfc, !PT ;  /* 0x8000000035351812 */ /* 0x000fc800078efcff */
[----:B------:R-:W-:-:S04]  /*b4080*/  LOP3.LUT R53, R53, 0xefffffff, RZ, 0xc0, !PT ;  /* 0xefffffff35357812 */ /* 0x000fc800078ec0ff */
[----:B------:R-:W-:Y:S02]  /*b4090*/  @P6 LOP3.LUT R53, R53, 0x10000000, RZ, 0xfc, !PT ;  /* 0x1000000035356812 */ /* 0x000fe400078efcff */
[----:B------:R-:W-:-:S04]  /*b40a0*/  LOP3.LUT P6, RZ, R22, 0x1000, RZ, 0xc0, !PT ;  /* 0x0000100016ff7812 */ /* 0x000fc800078cc0ff */
[----:B-1----:R-:W-:Y:S01]  /*b40b0*/  ISETP.LT.AND P6, PT, R28, UR11, !P6 ;  /* 0x0000000b1c007c0c */ /* 0x002fe2000f7c1270 */
[----:B------:R-:W1:Y:S01]  /*b40c0*/  LDCU UR11, c[0x0][0x398] ;  /* 0x00007300ff0b77ac */ /* 0x000e620008000800 */
        /* <DEDUP_REMOVED lines=34> */
[C---:B------:R-:W-:Y:S01]  /*b42f0*/  ISETP.LT.AND P6, PT, R28.reuse, UR15, !P6 ;  /* 0x0000000f1c007c0c */ /* 0x040fe2000f7c1270 */
[----:B------:R-:W2:Y:S01]  /*b4300*/  LDCU UR15, c[0x0][0x398] ;  /* 0x00007300ff0f77ac */ /* 0x000ea20008000800 */
[C---:B0-----:R-:W-:Y:S02]  /*b4310*/  ISETP.LT.AND P4, PT, R28.reuse, UR23, !P4 ;  /* 0x000000171c007c0c */ /* 0x041fe4000e781270 */
[C---:B------:R-:W-:Y:S01]  /*b4320*/  LOP3.LUT P5, RZ, R55.reuse, 0x20, RZ, 0xc0, !PT ;  /* 0x0000002037ff7812 */ /* 0x040fe200078ac0ff */
[----:B------:R-:W0:Y:S01]  /*b4330*/  LDCU UR23, c[0x0][0x398] ;  /* 0x00007300ff1777ac */ /* 0x000e220008000800 */
[----:B------:R-:W-:Y:S02]  /*b4340*/  LOP3.LUT P3, RZ, R55, 0x8, RZ, 0xc0, !PT ;  /* 0x0000000837ff7812 */ /* 0x000fe4000786c0ff */
[C---:B-1----:R-:W-:Y:S01]  /*b4350*/  ISETP.LT.AND P5, PT, R28.reuse, UR11, !P5 ;  /* 0x0000000b1c007c0c */ /* 0x042fe2000efa1270 */
[----:B------:R-:W1:Y:S01]  /*b4360*/  LDCU UR11, c[0x0][0x398] ;  /* 0x00007300ff0b77ac */ /* 0x000e620008000800 */
[----:B------:R-:W-:-:S02]  /*b4370*/  ISETP.LT.AND P3, PT, R28, UR19, !P3 ;  /* 0x000000131c007c0c */ /* 0x000fc4000df61270 */
[----:B------:R-:W-:Y:S01]  /*b4380*/  LOP3.LUT R54, R54, 0xbfffffff, RZ, 0xc0, !PT ;  /* 0xbfffffff36367812 */ /* 0x000fe200078ec0ff */
[----:B------:R-:W0:Y:S01]  /*b4390*/  LDCU UR19, c[0x0][0x398] ;  /* 0x00007300ff1377ac */ /* 0x000e220008000800 */
[C---:B------:R-:W-:Y:S02]  /*b43a0*/  LOP3.LUT P2, RZ, R55.reuse, 0x4, RZ, 0xc0, !PT ;  /* 0x0000000437ff7812 */ /* 0x040fe4000784c0ff */
[----:B------:R-:W-:Y:S02]  /*b43b0*/  @P4 LOP3.LUT R54, R54, 0x40000000, RZ, 0xfc, !PT ;  /* 0x4000000036364812 */ /* 0x000fe400078efcff */
[----:B--2---:R-:W-:Y:S01]  /*b43c0*/  ISETP.LT.AND P2, PT, R28, UR15, !P2 ;  /* 0x0000000f1c007c0c */ /* 0x004fe2000d741270 */
[----:B------:R-:W2:Y:S01]  /*b43d0*/  LDCU UR15, c[0x0][0x398] ;  /* 0x00007300ff0f77ac */ /* 0x000ea20008000800 */
[----:B------:R-:W-:Y:S02]  /*b43e0*/  LOP3.LUT R54, R54, 0xf7ffffff, RZ, 0xc0, !PT ;  /* 0xf7ffffff36367812 */ /* 0x000fe400078ec0ff */
[----:B------:R-:W-:-:S02]  /*b43f0*/  LOP3.LUT P0, RZ, R55, 0x2, RZ, 0xc0, !PT ;  /* 0x0000000237ff7812 */ /* 0x000fc4000780c0ff */
[----:B------:R-:W-:Y:S02]  /*b4400*/  @P3 LOP3.LUT R54, R54, 0x8000000, RZ, 0xfc, !PT ;  /* 0x0800000036363812 */ /* 0x000fe400078efcff */
[----:B-1----:R-:W-:Y:S01]  /*b4410*/  ISETP.LT.AND P0, PT, R28, UR11, !P0 ;  /* 0x0000000b1c007c0c */ /* 0x002fe2000c701270 */
[----:B------:R-:W1:Y:S01]  /*b4420*/  LDCU UR11, c[0x0][0x398] ;  /* 0x00007300ff0b77ac */ /* 0x000e620008000800 */
[----:B------:R-:W-:Y:S02]  /*b4430*/  LOP3.LUT R54, R54, 0xfeffffff, RZ, 0xc0, !PT ;  /* 0xfeffffff36367812 */ /* 0x000fe400078ec0ff */
[----:B------:R-:W-:Y:S02]  /*b4440*/  LOP3.LUT P1, RZ, R55, 0x1, RZ, 0xc0, !PT ;  /* 0x0000000137ff7812 */ /* 0x000fe4000782c0ff */
[----:B------:R-:W-:Y:S02]  /*b4450*/  @P2 LOP3.LUT R54, R54, 0x1000000, RZ, 0xfc, !PT ;  /* 0x0100000036362812 */ /* 0x000fe400078efcff */
[----:B0-----:R-:W-:Y:S01]  /*b4460*/  ISETP.LT.AND P1, PT, R28, UR23, !P1 ;  /* 0x000000171c007c0c */ /* 0x001fe2000cf21270 */
[----:B------:R-:W0:Y:S01]  /*b4470*/  LDCU UR23, c[0x0][0x398] ;  /* 0x00007300ff1777ac */ /* 0x000e220008000800 */
[----:B------:R-:W-:-:S04]  /*b4480*/  LOP3.LUT R54, R54, 0xffdfffff, RZ, 0xc0, !PT ;  /* 0xffdfffff36367812 */ /* 0x000fc800078ec0ff */
[----:B------:R-:W-:Y:S02]  /*b4490*/  @P0 LOP3.LUT R54, R54, 0x200000, RZ, 0xfc, !PT ;  /* 0x0020000036360812 */ /* 0x000fe400078efcff */
[----:B------:R-:W-:Y:S02]  /*b44a0*/  LOP3.LUT P0, RZ, R21, 0x80000000, RZ, 0xc0, !PT ;  /* 0x8000000015ff7812 */ /* 0x000fe4000780c0ff */
[----:B------:R-:W-:-:S04]  /*b44b0*/  LOP3.LUT R54, R54, 0xfffbffff, RZ, 0xc0, !PT ;  /* 0xfffbffff36367812 */ /* 0x000fc800078ec0ff */
[----:B------:R-:W-:Y:S02]  /*b44c0*/  @P1 LOP3.LUT R54, R54, 0x40000, RZ, 0xfc, !PT ;  /* 0x0004000036361812 */ /* 0x000fe400078efcff */
[----:B------:R-:W-:Y:S01]  /*b44d0*/  ISETP.LT.AND P1, PT, R28, UR19, !P0 ;  /* 0x000000131c007c0c */ /* 0x000fe2000c721270 */
[----:B------:R-:W0:Y:S01]  /*b44e0*/  LDCU UR19, c[0x0][0x398] ;  /* 0x00007300ff1377ac */ /* 0x000e220008000800 */
[----:B------:R-:W-:-:S03]  /*b44f0*/  LOP3.LUT R54, R54, 0xffff7fff, RZ, 0xc0, !PT ;  /* 0xffff7fff36367812 */ /* 0x000fc600078ec0ff */
[----:B------:R-:W-:-:S08]  /*b4500*/  @P0 LOP3.LUT R23, R23, 0x400000, RZ, 0xfc, !PT ;  /* 0x0040000017170812 */ /* 0x000fd000078efcff */
[----:B------:R-:W-:Y:S02]  /*b4510*/  @P1 LOP3.LUT R54, R54, 0x8000, RZ, 0xfc, !PT ;  /* 0x0000800036361812 */ /* 0x000fe400078efcff */
[----:B------:R-:W-:-:S04]  /*b4520*/  LOP3.LUT P1, RZ, R21, 0x40000000, RZ, 0xc0, !PT ;  /* 0x4000000015ff7812 */ /* 0x000fc8000782c0ff */
[----:B--2---:R-:W-:Y:S01]  /*b4530*/  ISETP.LT.AND P0, PT, R28, UR15, !P1 ;  /* 0x0000000f1c007c0c */ /* 0x004fe2000cf01270 */
[----:B------:R-:W2:Y:S01]  /*b4540*/  LDCU UR15, c[0x0][0x398] ;  /* 0x00007300ff0f77ac */ /* 0x000ea20008000800 */
[----:B------:R-:W-:Y:S02]  /*b4550*/  LOP3.LUT R54, R54, 0xffffefff, RZ, 0xc0, !PT ;  /* 0xffffefff36367812 */ /* 0x000fe400078ec0ff */
[----:B------:R-:W-:Y:S02]  /*b4560*/  LOP3.LUT P2, RZ, R22, 0x1, RZ, 0xc0, !PT ;  /* 0x0000000116ff7812 */ /* 0x000fe4000784c0ff */
[----:B------:R-:W-:-:S07]  /*b4570*/  LOP3.LUT R23, R23, 0xffdfffff, RZ, 0xc0, !PT ;  /* 0xffdfffff17177812 */ /* 0x000fce00078ec0ff */
[----:B------:R-:W-:Y:S02]  /*b4580*/  @P0 LOP3.LUT R54, R54, 0x1000, RZ, 0xfc, !PT ;  /* 0x0000100036360812 */ /* 0x000fe400078efcff */
[----:B-1----:R-:W-:Y:S01]  /*b4590*/  ISETP.LT.AND P0, PT, R28, UR11, !P2 ;  /* 0x0000000b1c007c0c */ /* 0x002fe2000d701270 */
[----:B------:R-:W1:Y:S01]  /*b45a0*/  LDCU UR11, c[0x0][0x398] ;  /* 0x00007300ff0b77ac */ /* 0x000e620008000800 */
[----:B------:R-:W-:Y:S02]  /*b45b0*/  LOP3.LUT R54, R54, 0xfffffdff, RZ, 0xc0, !PT ;  /* 0xfffffdff36367812 */ /* 0x000fe400078ec0ff */
[----:B------:R-:W-:Y:S02]  /*b45c0*/  LOP3.LUT P3, RZ, R22, 0x2, RZ, 0xc0, !PT ;  /* 0x0000000216ff7812 */ /* 0x000fe4000786c0ff */
[----:B------:R-:W-:Y:S02]  /*b45d0*/  @P1 LOP3.LUT R23, R23, 0x200000, RZ, 0xfc, !PT ;  /* 0x0020000017171812 */ /* 0x000fe400078efcff */
[----:B------:R-:W-:-:S02]  /*b45e0*/  LOP3.LUT R53, R53, 0xffffffef, RZ, 0xc0, !PT ;  /* 0xffffffef35357812 */ /* 0x000fc400078ec0ff */
[----:B------:R-:W-:-:S03]  /*b45f0*/  LOP3.LUT R23, R23, 0xff7fffff, RZ, 0xc0, !PT ;  /* 0xff7fffff17177812 */ /* 0x000fc600078ec0ff */
[----:B------:R-:W-:Y:S02]  /*b4600*/  @P0 LOP3.LUT R54, R54, 0x200, RZ, 0xfc, !PT ;  /* 0x0000020036360812 */ /* 0x000fe400078efcff */
[----:B0-----:R-:W-:Y:S01]  /*b4610*/  ISETP.LT.AND P0, PT, R28, UR23, !P3 ;  /* 0x000000171c007c0c */ /* 0x001fe2000df01270 */
[----:B------:R-:W0:Y:S01]  /*b4620*/  LDCU UR23, c[0x0][0x398] ;  /* 0x00007300ff1777ac */ /* 0x000e220008000800 */
[----:B------:R-:W-:Y:S02]  /*b4630*/  @P2 LOP3.LUT R23, R23, 0x800000, RZ, 0xfc, !PT ;  /* 0x0080000017172812 */ /* 0x000fe400078efcff */
[----:B------:R-:W-:Y:S02]  /*b4640*/  @P6 LOP3.LUT R53, R53, 0x10, RZ, 0xfc, !PT ;  /* 0x0000001035356812 */ /* 0x000fe400078efcff */
[----:B------:R-:W-:Y:S02]  /*b4650*/  LOP3.LUT P4, RZ, R22, 0x4, RZ, 0xc0, !PT ;  /* 0x0000000416ff7812 */ /* 0x000fe4000788c0ff */
[----:B------:R-:W-:-:S02]  /*b4660*/  LOP3.LUT R23, R23, 0xfeffffff, RZ, 0xc0, !PT ;  /* 0xfeffffff17177812 */ /* 0x000fc400078ec0ff */
[----:B------:R-:W-:Y:S02]  /*b4670*/  LOP3.LUT R54, R54, 0xffffffbf, RZ, 0xc0, !PT ;  /* 0xffffffbf36367812 */ /* 0x000fe400078ec0ff */
[----:B------:R-:W-:Y:S02]  /*b4680*/  LOP3.LUT R53, R53, 0xfffffffd, RZ, 0xc0, !PT ;  /* 0xfffffffd35357812 */ /* 0x000fe400078ec0ff */
[----:B------:R-:W-:Y:S02]  /*b4690*/  @P3 LOP3.LUT R23, R23, 0x1000000, RZ, 0xfc, !PT ;  /* 0x0100000017173812 */ /* 0x000fe400078efcff */
        /* <DEDUP_REMOVED lines=10> */
[----:B--2---:R-:W-:Y:S01]  /*b4740*/  ISETP.LT.AND P0, PT, R28, UR15, !P5 ;  /* 0x0000000f1c007c0c */ /* 0x004fe2000ef01270 */
[----:B------:R-:W2:Y:S01]  /*b4750*/  LDCU UR15, c[0x0][0x398] ;  /* 0x00007300ff0f77ac */ /* 0x000ea20008000800 */
        /* <DEDUP_REMOVED lines=45> */
[----:B------:R-:W-:Y:S02]  /*b4a30*/  LOP3.LUT R54, R54, 0xfffffffe, RZ, 0xc0, !PT ;  /* 0xfffffffe36367812 */ /* 0x000fe400078ec0ff */
[----:B------:R-:W-:-:S07]  /*b4a40*/  LOP3.LUT P6, RZ, R22, 0x10, RZ, 0xc0, !PT ;  /* 0x0000001016ff7812 */ /* 0x000fce00078cc0ff */
[----:B------:R-:W-:Y:S02]  /*b4a50*/  @P5 LOP3.LUT R21, R21, 0x10000000, RZ, 0xfc, !PT ;  /* 0x1000000015155812 */ /* 0x000fe400078efcff */
[----:B------:R-:W-:Y:S02]  /*b4a60*/  LOP3.LUT P5, RZ, R59, 0x400000, RZ, 0xc0, !PT ;  /* 0x004000003bff7812 */ /* 0x000fe400078ac0ff */
[----:B------:R-:W-:Y:S02]  /*b4a70*/  @P0 LOP3.LUT R54, R54, 0x1, RZ, 0xfc, !PT ;  /* 0x0000000136360812 */ /* 0x000fe400078efcff */
[----:B------:R-:W-:Y:S02]  /*b4a80*/  LOP3.LUT R21, R21, 0xdfffffff, RZ, 0xc0, !PT ;  /* 0xdfffffff15157812 */ /* 0x000fe400078ec0ff */
[----:B-1----:R-:W-:Y:S01]  /*b4a90*/  ISETP.LT.AND P0, PT, R28, UR11, !P6 ;  /* 0x0000000b1c007c0c */ /* 0x002fe2000f701270 */
[----:B------:R-:W1:Y:S06]  /*b4aa0*/  LDCU UR11, c[0x0][0x398] ;  /* 0x00007300ff0b77ac */ /* 0x000e6c0008000800 */
[----:B------:R-:W-:-:S02]  /*b4ab0*/  @P5 LOP3.LUT R21, R21, 0x20000000, RZ, 0xfc, !PT ;  /* 0x2000000015155812 */ /* 0x000fc400078efcff */
[----:B------:R-:W-:Y:S02]  /*b4ac0*/  LOP3.LUT P5, RZ, R59, 0x200000, RZ, 0xc0, !PT ;  /* 0x002000003bff7812 */ /* 0x000fe400078ac0ff */
[----:B------:R-:W-:Y:S02]  /*b4ad0*/  LOP3.LUT R56, R56, 0xdfffffff, RZ, 0xc0, !PT ;  /* 0xdfffffff38387812 */ /* 0x000fe400078ec0ff */
[----:B0-----:R-:W-:Y:S01]  /*b4ae0*/  ISETP.LT.AND P5, PT, R28, UR23, !P5 ;  /* 0x000000171c007c0c */ /* 0x001fe2000efa1270 */
[----:B------:R-:W0:Y:S01]  /*b4af0*/  LDCU UR23, c[0x0][0x398] ;  /* 0x00007300ff1777ac */ /* 0x000e220008000800 */
[----:B------:R-:W-:-:S04]  /*b4b00*/  @P0 LOP3.LUT R56, R56, 0x20000000, RZ, 0xfc, !PT ;  /* 0x2000000038380812 */ /* 0x000fc800078efcff */
[----:B------:R-:W-:-:S07]  /*b4b10*/  LOP3.LUT R56, R56, 0xfbffffff, RZ, 0xc0, !PT ;  /* 0xfbffffff38387812 */ /* 0x000fce00078ec0ff */
        /* <DEDUP_REMOVED lines=63> */
[----:B------:R-:W-:-:S11]  /*b4f10*/  LOP3.LUT R57, R57, 0xfff7ffff, RZ, 0xc0, !PT ;  /* 0xfff7ffff39397812 */ /* 0x000fd600078ec0ff */
[----:B------:R-:W-:Y:S02]  /*b4f20*/  @P5 LOP3.LUT R57, R57, 0x80000, RZ, 0xfc, !PT ;  /* 0x0008000039395812 */ /* 0x000fe400078efcff */
[----:B------:R-:W-:-:S04]  /*b4f30*/  LOP3.LUT P5, RZ, R21, 0x10000, RZ, 0xc0, !PT ;  /* 0x0001000015ff7812 */ /* 0x000fc800078ac0ff */
[----:B------:R-:W-:Y:S02]  /*b4f40*/  ISETP.LT.AND P5, PT, R28, UR12, !P5 ;  /* 0x0000000c1c007c0c */ /* 0x000fe4000efa1270 */
[----:B------:R-:W-:Y:S02]  /*b4f50*/  LOP3.LUT R57, R57, 0xfffeffff, RZ, 0xc0, !PT ;  /* 0xfffeffff39397812 */ /* 0x000fe400078ec0ff */
[----:B------:R-:W-:-:S09]  /*b4f60*/  LOP3.LUT R23, R23, 0xf7ffffff, RZ, 0xc0, !PT ;  /* 0xf7ffffff17177812 */ /* 0x000fd200078ec0ff */
[----:B------:R-:W-:Y:S02]  /*b4f70*/  @P5 LOP3.LUT R57, R57, 0x10000, RZ, 0xfc, !PT ;  /* 0x0001000039395812 */ /* 0x000fe400078efcff */
[----:B------:R-:W-:-:S04]  /*b4f80*/  LOP3.LUT P5, RZ, R21, 0x8000, RZ, 0xc0, !PT ;  /* 0x0000800015ff7812 */ /* 0x000fc800078ac0ff */
[----:B------:R-:W-:Y:S02]  /*b4f90*/  ISETP.LT.AND P5, PT, R28, UR16, !P5 ;  /* 0x000000101c007c0c */ /* 0x000fe4000efa1270 */
[----:B------:R-:W-:Y:S02]  /*b4fa0*/  @P6 LOP3.LUT R23, R23, 0x8000000, RZ, 0xfc, !PT ;  /* 0x0800000017176812 */ /* 0x000fe400078efcff */
[----:B------:R-:W-:Y:S02]  /*b4fb0*/  LOP3.LUT P6, RZ, R58, 0x20, RZ, 0xc0, !PT ;  /* 0x000000203aff7812 */ /* 0x000fe400078cc0ff */
[----:B------:R-:W-:Y:S02]  /*b4fc0*/  LOP3.LUT R57, R57, 0xffffdfff, RZ, 0xc0, !PT ;  /* 0xffffdfff39397812 */ /* 0x000fe400078ec0ff */
[----:B------:R-:W-:Y:S02]  /*b4fd0*/  ISETP.LT.AND P6, PT, R28, UR20, !P6 ;  /* 0x000000141c007c0c */ /* 0x000fe4000f7c1270 */
[----:B------:R-:W-:-:S03]  /*b4fe0*/  LOP3.LUT P2, RZ, R58, 0x200, RZ, 0xc0, !PT ;  /* 0x000002003aff7812 */ /* 0x000fc6000784c0ff */
[----:B------:R-:W-:Y:S02]  /*b4ff0*/  @P5 LOP3.LUT R57, R57, 0x2000, RZ, 0xfc, !PT ;  /* 0x0000200039395812 */ /* 0x000fe400078efcff */
[----:B------:R-:W-:Y:S02]  /*b5000*/  LOP3.LUT P5, RZ, R21, 0x4000, RZ, 0xc0, !PT ;  /* 0x0000400015ff7812 */ /* 0x000fe400078ac0ff */
[C---:B------:R-:W-:Y:S02]  /*b5010*/  ISETP.LT.AND P2, PT, R28.reuse, UR36, !P2 ;  /* 0x000000241c007c0c */ /* 0x040fe4000d741270 */
[----:B------:R-:W-:Y:S02]  /*b5020*/  ISETP.LT.AND P5, PT, R28, UR24, !P5 ;  /* 0x000000181c007c0c */ /* 0x000fe4000efa1270 */
        /* <DEDUP_REMOVED lines=91> */
[----:B--2---:R-:W-:Y:S01]  /*b55e0*/  ISETP.LT.AND P6, PT, R27, UR15, !P6 ;  /* 0x0000000f1b007c0c */ /* 0x004fe2000f7c1270 */
[----:B------:R-:W2:Y:S01]  /*b55f0*/  LDCU UR15, c[0x0][0x398] ;  /* 0x00007300ff0f77ac */ /* 0x000ea20008000800 */
        /* <DEDUP_REMOVED lines=13> */
[----:B-1----:R-:W-:Y:S01]  /*b56d0*/  ISETP.LT.AND P6, PT, R27, UR11, !P6 ;  /* 0x0000000b1b007c0c */ /* 0x002fe2000f7c1270 */
[----:B------:R-:W1:Y:S01]  /*b56e0*/  LDCU UR11, c[0x0][0x398] ;  /* 0x00007300ff0b77ac */ /* 0x000e620008000800 */
[----:B------:R-:W-:-:S02]  /*b56f0*/  @P5 LOP3.LUT R58, R58, 0x200000, RZ, 0xfc, !PT ;  /* 0x002000003a3a5812 */ /* 0x000fc400078efcff */
[----:B------:R-:W-:Y:S02]  /*b5700*/  LOP3.LUT P5, RZ, R55, 0x1000000, RZ, 0xc0, !PT ;  /* 0x0100000037ff7812 */ /* 0x000fe400078ac0ff */
[----:B------:R-:W-:Y:S02]  /*b5710*/  ISETP.LT.AND P1, PT, R28, UR70, !P1 ;  /* 0x000000461c007c0c */ /* 0x000fe4000cf21270 */
[----:B0-----:R-:W-:Y:S01]  /*b5720*/  ISETP.LT.AND P5, PT, R27, UR23, !P5 ;  /* 0x000000171b007c0c */ /* 0x001fe2000efa1270 */
[----:B------:R-:W0:Y:S01]  /*b5730*/  LDCU UR23, c[0x0][0x398] ;  /* 0x00007300ff1777ac */ /* 0x000e220008000800 */
[----:B------:R-:W-:Y:S02]  /*b5740*/  LOP3.LUT R52, R52, 0xefffffff, RZ, 0xc0, !PT ;  /* 0xefffffff34347812 */ /* 0x000fe400078ec0ff */
[----:B------:R-:W-:Y:S02]  /*b5750*/  LOP3.LUT P4, RZ, R55, 0x800000, RZ, 0xc0, !PT ;  /* 0x0080000037ff7812 */ /* 0x000fe4000788c0ff */
[----:B------:R-:W-:-:S02]  /*b5760*/  LOP3.LUT R59, R59, 0xffffff7f, RZ, 0xc0, !PT ;  /* 0xffffff7f3b3b7812 */ /* 0x000fc400078ec0ff */
[----:B------:R-:W-:Y:S02]  /*b5770*/  @P6 LOP3.LUT R52, R52, 0x10000000, RZ, 0xfc, !PT ;  /* 0x1000000034346812 */ /* 0x000fe400078efcff */
[----:B------:R-:W-:Y:S02]  /*b5780*/  LOP3.LUT P6, RZ, R55, 0x40, RZ, 0xc0, !PT ;  /* 0x0000004037ff7812 */ /* 0x000fe400078cc0ff */
[----:B------:R-:W-:Y:S01]  /*b5790*/  ISETP.LT.AND P4, PT, R27, UR19, !P4 ;  /* 0x000000131b007c0c */ /* 0x000fe2000e781270 */
[----:B------:R-:W0:Y:S01]  /*b57a0*/  LDCU UR19, c[0x0][0x398] ;  /* 0x00007300ff1377ac */ /* 0x000e220008000800 */
[----:B------:R-:W-:Y:S02]  /*b57b0*/  @P1 LOP3.LUT R59, R59, 0x80, RZ, 0xfc, !PT ;  /* 0x000000803b3b1812 */ /* 0x000fe400078efcff */
[----:B------:R-:W-:Y:S02]  /*b57c0*/  LOP3.LUT R52, R52, 0xfdffffff, RZ, 0xc0, !PT ;  /* 0xfdffffff34347812 */ /* 0x000fe400078ec0ff */
[----:B------:R-:W-:-:S02]  /*b57d0*/  LOP3.LUT P1, RZ, R21, 0x1000, RZ, 0xc0, !PT ;  /* 0x0000100015ff7812 */ /* 0x000fc4000782c0ff */
[----:B------:R-:W-:Y:S02]  /*b57e0*/  LOP3.LUT P3, RZ, R55, 0x400000, RZ, 0xc0, !PT ;  /* 0x0040000037ff7812 */ /* 0x000fe4000786c0ff */
[----:B------:R-:W-:Y:S02]  /*b57f0*/  @P5 LOP3.LUT R52, R52, 0x2000000, RZ, 0xfc, !PT ;  /* 0x0200000034345812 */ /* 0x000fe400078efcff */
[----:B------:R-:W-:Y:S02]  /*b5800*/  ISETP.LT.AND P1, PT, R28, UR74, !P1 ;  /* 0x0000004a1c007c0c */ /* 0x000fe4000cf21270 */
[----:B------:R-:W-:Y:S02]  /*b5810*/  LOP3.LUT R23, R23, 0xefffffff, RZ, 0xc0, !PT ;  /* 0xefffffff17177812 */ /* 0x000fe400078ec0ff */
[----:B--2---:R-:W-:Y:S01]  /*b5820*/  ISETP.LT.AND P3, PT, R27, UR15, !P3 ;  /* 0x0000000f1b007c0c */ /* 0x004fe2000df61270 */
[----:B------:R-:W2:Y:S01]  /*b5830*/  LDCU UR15, c[0x0][0x398] ;  /* 0x00007300ff0f77ac */ /* 0x000ea20008000800 */
[----:B------:R-:W-:-:S02]  /*b5840*/  LOP3.LUT R52, R52, 0xffbfffff, RZ, 0xc0, !PT ;  /* 0xffbfffff34347812 */ /* 0x000fc400078ec0ff */
[----:B------:R-:W-:Y:S02]  /*b5850*/  @P6 LOP3.LUT R23, R23, 0x10000000, RZ, 0xfc, !PT ;  /* 0x1000000017176812 */ /* 0x000fe400078efcff */
[C---:B------:R-:W-:Y:S02]  /*b5860*/  LOP3.LUT P2, RZ, R55.reuse, 0x200000, RZ, 0xc0, !PT ;  /* 0x0020000037ff7812 */ /* 0x040fe4000784c0ff */
[----:B------:R-:W-:Y:S02]  /*b5870*/  LOP3.LUT P6, RZ, R55, 0x80, RZ, 0xc0, !PT ;  /* 0x0000008037ff7812 */ /* 0x000fe400078cc0ff */
[----:B------:R-:W-:Y:S02]  /*b5880*/  @P4 LOP3.LUT R52, R52, 0x400000, RZ, 0xfc, !PT ;  /* 0x0040000034344812 */ /* 0x000fe400078efcff */
[----:B----4-:R-:W-:Y:S02]  /*b5890*/  ISETP.LT.AND P0, PT, R28, UR7, !P0 ;  /* 0x000000071c007c0c */ /* 0x010fe4000c701270 */
[----:B------:R-:W-:-:S02]  /*b58a0*/  LOP3.LUT R59, R59, 0xffffffef, RZ, 0xc0, !PT ;  /* 0xffffffef3b3b7812 */ /* 0x000fc400078ec0ff */
[----:B-1----:R-:W-:Y:S01]  /*b58b0*/  ISETP.LT.AND P2, PT, R27, UR11, !P2 ;  /* 0x0000000b1b007c0c */ /* 0x002fe2000d741270 */
[----:B------:R-:W1:Y:S01]  /*b58c0*/  LDCU UR11, c[0x0][0x398] ;  /* 0x00007300ff0b77ac */ /* 0x000e620008000800 */
[----:B------:R-:W-:Y:S02]  /*b58d0*/  LOP3.LUT R52, R52, 0xfff7ffff, RZ, 0xc0, !PT ;  /* 0xfff7ffff34347812 */ /* 0x000fe400078ec0ff */
[----:B------:R-:W-:Y:S02]  /*b58e0*/  @P1 LOP3.LUT R59, R59, 0x10, RZ, 0xfc, !PT ;  /* 0x000000103b3b1812 */ /* 0x000fe400078efcff */
[----:B------:R-:W-:Y:S02]  /*b58f0*/  LOP3.LUT P1, RZ, R55, 0x100000, RZ, 0xc0, !PT ;  /* 0x0010000037ff7812 */ /* 0x000fe4000782c0ff */
[----:B------:R-:W-:Y:S02]  /*b5900*/  @P3 LOP3.LUT R52, R52, 0x80000, RZ, 0xfc, !PT ;  /* 0x0008000034343812 */ /* 0x000fe400078efcff */
[----:B------:R-:W-:-:S02]  /*b5910*/  LOP3.LUT R23, R23, 0xdfffffff, RZ, 0xc0, !PT ;  /* 0xdfffffff17177812 */ /* 0x000fc400078ec0ff */
[----:B------:R-:W-:Y:S02]  /*b5920*/  LOP3.LUT R59, R59, 0xfffffffd, RZ, 0xc0, !PT ;  /* 0xfffffffd3b3b7812 */ /* 0x000fe400078ec0ff */
[----:B0-----:R-:W-:Y:S01]  /*b5930*/  ISETP.LT.AND P3, PT, R27, UR23, !P1 ;  /* 0x000000171b007c0c */ /* 0x001fe2000cf61270 */
[----:B------:R-:W0:Y:S01]  /*b5940*/  LDCU UR23, c[0x0][0x398] ;  /* 0x00007300ff1777ac */ /* 0x000e220008000800 */
[----:B------:R-:W-:Y:S02]  /*b5950*/  LOP3.LUT R52, R52, 0xfffeffff, RZ, 0xc0, !PT ;  /* 0xfffeffff34347812 */ /* 0x000fe400078ec0ff */
[----:B------:R-:W-:Y:S02]  /*b5960*/  @P6 LOP3.LUT R23, R23, 0x20000000, RZ, 0xfc, !PT ;  /* 0x2000000017176812 */ /* 0x000fe400078efcff */
[----:B------:R-:W-:Y:S02]  /*b5970*/  LOP3.LUT P6, RZ, R55, 0x100, RZ, 0xc0, !PT ;  /* 0x0000010037ff7812 */ /* 0x000fe400078cc0ff */
[----:B------:R-:W-:-:S02]  /*b5980*/  @P0 LOP3.LUT R59, R59, 0x2, RZ, 0xfc, !PT ;  /* 0x000000023b3b0812 */ /* 0x000fc400078efcff */
[----:B------:R-:W-:Y:S02]  /*b5990*/  LOP3.LUT P0, RZ, R55, 0x80000, RZ, 0xc0, !PT ;  /* 0x0008000037ff7812 */ /* 0x000fe4000780c0ff */
[----:B------:R-:W-:Y:S02]  /*b59a0*/  @P2 LOP3.LUT R52, R52, 0x10000, RZ, 0xfc, !PT ;  /* 0x0001000034342812 */ /* 0x000fe400078efcff */
[----:B------:R-:W-:Y:S01]  /*b59b0*/  ISETP.LT.AND P1, PT, R27, UR19, !P0 ;  /* 0x000000131b007c0c */ /* 0x000fe2000c721270 */
[----:B------:R-:W4:Y:S01]  /*b59c0*/  LDCU UR19, c[0x0][0x398] ;  /* 0x00007300ff1377ac */ /* 0x000f220008000800 */
[----:B------:R-:W-:Y:S02]  /*b59d0*/  LOP3.LUT R52, R52, 0xffffdfff, RZ, 0xc0, !PT ;  /* 0xffffdfff34347812 */ /* 0x000fe400078ec0ff */
[----:B------:R-:W-:Y:S02]  /*b59e0*/  LOP3.LUT R23, R23, 0xbfffffff, RZ, 0xc0, !PT ;  /* 0xbfffffff17177812 */ /* 0x000fe400078ec0ff */
[----:B------:R-:W-:-:S02]  /*b59f0*/  @P3 LOP3.LUT R52, R52, 0x2000, RZ, 0xfc, !PT ;  /* 0x0000200034343812 */ /* 0x000fc400078efcff */
[----:B------:R-:W-:Y:S02]  /*b5a00*/  @P6 LOP3.LUT R23, R23, 0x40000000, RZ, 0xfc, !PT ;  /* 0x4000000017176812 */ /* 0x000fe400078efcff */
[----:B------:R-:W-:Y:S02]  /*b5a10*/  LOP3.LUT P6, RZ, R55, 0x200, RZ, 0xc0, !PT ;  /* 0x0000020037ff7812 */ /* 0x000fe400078cc0ff */
[----:B------:R-:W-:-:S04]  /*b5a20*/  LOP3.LUT R52, R52, 0xfffffbff, RZ, 0xc0, !PT ;  /* 0xfffffbff34347812 */ /* 0x000fc800078ec0ff */
[----:B------:R-:W-:Y:S02]  /*b5a30*/  @P1 LOP3.LUT R52, R52, 0x400, RZ, 0xfc, !PT ;  /* 0x0000040034341812 */ /* 0x000fe400078efcff */
[----:B------:R-:W-:Y:S02]  /*b5a40*/  LOP3.LUT P1, RZ, R55, 0x8000, RZ, 0xc0, !PT ;  /* 0x0000800037ff7812 */ /* 0x000fe4000782c0ff */
[----:B------:R-:W-:Y:S02]  /*b5a50*/  LOP3.LUT R23, R23, 0x7fffffff, RZ, 0xc0, !PT ;  /* 0x7fffffff17177812 */ /* 0x000fe400078ec0ff */
[----:B------:R-:W-:Y:S02]  /*b5a60*/  LOP3.LUT R21, R21, 0xffffffef, RZ, 0xc0, !PT ;  /* 0xffffffef15157812 */ /* 0x000fe400078ec0ff */
[----:B------:R-:W-:Y:S02]  /*b5a70*/  @P6 LOP3.LUT R23, R23, 0x80000000, RZ, 0xfc, !PT ;  /* 0x8000000017176812 */ /* 0x000fe400078efcff */
[----:B------:R-:W-:-:S05]  /*b5a80*/  LOP3.LUT P6, RZ, R55, 0x400, RZ, 0xc0, !PT ;  /* 0x0000040037ff7812 */ /* 0x000fca00078cc0ff */
[----:B------:R-:W-:-:S04]  /*b5a90*/  @P1 LOP3.LUT R21, R21, 0x10, RZ, 0xfc, !PT ;  /* 0x0000001015151812 */ /* 0x000fc800078efcff */
[----:B------:R-:W-:-:S04]  /*b5aa0*/  LOP3.LUT R21, R21, 0xfffffffe, RZ, 0xc0, !PT ;  /* 0xfffffffe15157812 */ /* 0x000fc800078ec0ff */
[----:B------:R-:W-:Y:S02]  /*b5ab0*/  @P6 LOP3.LUT R21, R21, 0x1, RZ, 0xfc, !PT ;  /* 0x0000000115156812 */ /* 0x000fe400078efcff */
[----:B------:R-:W-:Y:S02]  /*b5ac0*/  LOP3.LUT P6, RZ, R55, 0x800, RZ, 0xc0, !PT ;  /* 0x0000080037ff7812 */ /* 0x000fe400078cc0ff */
[----:B------:R-:W-:Y:S02]  /*b5ad0*/  LOP3.LUT R21, R21, 0xfffffffd, RZ, 0xc0, !PT ;  /* 0xfffffffd15157812 */ /* 0x000fe400078ec0ff */
[----:B------:R-:W-:-:S04]  /*b5ae0*/  LOP3.LUT P2, RZ, R55, 0x40000, RZ, 0xc0, !PT ;  /* 0x0004000037ff7812 */ /* 0x000fc8000784c0ff */
[----:B--2---:R-:W-:Y:S01]  /*b5af0*/  ISETP.LT.AND P2, PT, R27, UR15, !P2 ;  /* 0x0000000f1b007c0c */ /* 0x004fe2000d741270 */
[----:B------:R-:W2:Y:S04]  /*b5b00*/  LDCU UR15, c[0x0][0x398] ;  /* 0x00007300ff0f77ac */ /* 0x000ea80008000800 */
[----:B------:R-:W-:Y:S02]  /*b5b10*/  @P6 LOP3.LUT R21, R21, 0x2, RZ, 0xfc, !PT ;  /* 0x0000000215156812 */ /* 0x000fe400078efcff */
[C---:B------:R-:W-:Y:S02]  /*b5b20*/  LOP3.LUT P6, RZ, R55.reuse, 0x1000, RZ, 0xc0, !PT ;  /* 0x0000100037ff7812 */ /* 0x040fe400078cc0ff */
[----:B------:R-:W-:Y:S02]  /*b5b30*/  LOP3.LUT P0, RZ, R55, 0x20000, RZ, 0xc0, !PT ;  /* 0x0002000037ff7812 */ /* 0x000fe4000780c0ff */
[----:B------:R-:W-:-:S02]  /*b5b40*/  LOP3.LUT R21, R21, 0xfffffffb, RZ, 0xc0, !PT ;  /* 0xfffffffb15157812 */ /* 0x000fc400078ec0ff */
[----:B-1----:R-:W-:Y:S01]  /*b5b50*/  ISETP.LT.AND P0, PT, R27, UR11, !P0 ;  /* 0x0000000b1b007c0c */ /* 0x002fe2000c701270 */
[----:B------:R-:W1:Y:S01]  /*b5b60*/  LDCU UR11, c[0x0][0x398] ;  /* 0x00007300ff0b77ac */ /* 0x000e620008000800 */
[----:B------:R-:W-:Y:S02]  /*b5b70*/  LOP3.LUT R52, R52, 0xffffff7f, RZ, 0xc0, !PT ;  /* 0xffffff7f34347812 */ /* 0x000fe400078ec0ff */
[----:B------:R-:W-:Y:S02]  /*b5b80*/  LOP3.LUT P1, RZ, R55, 0x10000, RZ, 0xc0, !PT ;  /* 0x0001000037ff7812 */ /* 0x000fe4000782c0ff */
        /* <DEDUP_REMOVED lines=12> */
[----:B----4-:R-:W-:Y:S01]  /*b5c50*/  ISETP.LT.AND P1, PT, R27, UR19, !P1 ;  /* 0x000000131b007c0c */ /* 0x010fe2000cf21270 */
[----:B------:R-:W4:Y:S01]  /*b5c60*/  LDCU UR19, c[0x0][0x398] ;  /* 0x00007300ff1377ac */ /* 0x000f220008000800 */
[----:B------:R-:W-:Y:S02]  /*b5c70*/  LOP3.LUT P6, RZ, R55, 0x4000, RZ, 0xc0, !PT ;  /* 0x0000400037ff7812 */ /* 0x000fe400078cc0ff */
[----:B------:R-:W-:Y:S02]  /*b5c80*/  LOP3.LUT R53, R53, 0xbfffffff, RZ, 0xc0, !PT ;  /* 0xbfffffff35357812 */ /* 0x000fe400078ec0ff */
[----:B--2---:R-:W-:Y:S01]  /*b5c90*/  ISETP.LT.AND P6, PT, R27, UR15, !P6 ;  /* 0x0000000f1b007c0c */ /* 0x004fe2000f7c1270 */
[----:B------:R-:W2:Y:S06]  /*b5ca0*/  LDCU UR15, c[0x0][0x398] ;  /* 0x00007300ff0f77ac */ /* 0x000eac0008000800 */
        /* <DEDUP_REMOVED lines=36> */
[----:B------:R-:W-:Y:S02]  /*b5ef0*/  LOP3.LUT R53, R53, 0xffffffbf, RZ, 0xc0, !PT ;  /* 0xffffffbf35357812 */ /* 0x000fe400078ec0ff */
[----:B------:R-:W-:-:S09]  /*b5f00*/  LOP3.LUT P4, RZ, R55, 0x10, RZ, 0xc0, !PT ;  /* 0x0000001037ff7812 */ /* 0x000fd2000788c0ff */
[----:B------:R-:W-:Y:S02]  /*b5f10*/  @P6 LOP3.LUT R53, R53, 0x40, RZ, 0xfc, !PT ;  /* 0x0000004035356812 */ /* 0x000fe400078efcff */
[----:B------:R-:W-:-:S04]  /*b5f20*/  LOP3.LUT P6, RZ, R23, 0x10000000, RZ, 0xc0, !PT ;  /* 0x1000000017ff7812 */ /* 0x000fc800078cc0ff */
[C---:B--2---:R-:W-:Y:S01]  /*b5f30*/  ISETP.LT.AND P6, PT, R27.reuse, UR15, !P6 ;  /* 0x0000000f1b007c0c */ /* 0x044fe2000f7c1270 */
[----:B------:R-:W2:Y:S01]  /*b5f40*/  LDCU UR15, c[0x0][0x398] ;  /* 0x00007300ff0f77ac */ /* 0x000ea20008000800 */
[----:B0-----:R-:W-:Y:S02]  /*b5f50*/  ISETP.LT.AND P4, PT, R27, UR23, !P4 ;  /* 0x000000171b007c0c */ /* 0x001fe4000e781270 */
[C---:B------:R-:W-:Y:S01]  /*b5f60*/  LOP3.LUT P5, RZ, R55.reuse, 0x20, RZ, 0xc0, !PT ;  /* 0x0000002037ff7812 */ /* 0x040fe200078ac0ff */
[----:B------:R-:W0:Y:S01]  /*b5f70*/  LDCU UR23, c[0x0][0x398] ;  /* 0x00007300ff1777ac */ /* 0x000e220008000800 */
[----:B------:R-:W-:Y:S02]  /*b5f80*/  LOP3.LUT P3, RZ, R55, 0x8, RZ, 0xc0, !PT ;  /* 0x0000000837ff7812 */ /* 0x000fe4000786c0ff */
[C---:B-1----:R-:W-:Y:S01]  /*b5f90*/  ISETP.LT.AND P5, PT, R27.reuse, UR11, !P5 ;  /* 0x0000000b1b007c0c */ /* 0x042fe2000efa1270 */
[----:B------:R-:W1:Y:S01]  /*b5fa0*/  LDCU UR11, c[0x0][0x398] ;  /* 0x00007300ff0b77ac */ /* 0x000e620008000800 */
[----:B----4-:R-:W-:-:S02]  /*b5fb0*/  ISETP.LT.AND P3, PT, R27, UR19, !P3 ;  /* 0x000000131b007c0c */ /* 0x010fc4000df61270 */
[----:B------:R-:W-:Y:S01]  /*b5fc0*/  LOP3.LUT R54, R54, 0xdfffffff, RZ, 0xc0, !PT ;  /* 0xdfffffff36367812 */ /* 0x000fe200078ec0ff */
[----:B------:R-:W4:Y:S01]  /*b5fd0*/  LDCU UR19, c[0x0][0x398] ;  /* 0x00007300ff1377ac */ /* 0x000f220008000800 */
[----:B------:R-:W-:Y:S02]  /*b5fe0*/  LOP3.LUT P2, RZ, R55, 0x4, RZ, 0xc0, !PT ;  /* 0x0000000437ff7812 */ /* 0x000fe4000784c0ff */
        /* <DEDUP_REMOVED lines=18> */
[----:B----4-:R-:W-:Y:S01]  /*b6110*/  ISETP.LT.AND P1, PT, R27, UR19, !P0 ;  /* 0x000000131b007c0c */ /* 0x010fe2000c721270 */
[----:B------:R-:W4:Y:S01]  /*b6120*/  LDCU UR19, c[0x0][0x398] ;  /* 0x00007300ff1377ac */ /* 0x000f220008000800 */
        /* <DEDUP_REMOVED lines=29> */
[----:B----4-:R-:W-:Y:S01]  /*b6300*/  ISETP.LT.AND P0, PT, R27, UR19, !P4 ;  /* 0x000000131b007c0c */ /* 0x010fe2000e701270 */
[----:B------:R-:W4:Y:S01]  /*b6310*/  LDCU UR19, c[0x0][0x398] ;  /* 0x00007300ff1377ac */ /* 0x000f220008000800 */
        /* <DEDUP_REMOVED lines=10> */
[C---:B------:R-:W-:Y:S02]  /*b63c0*/  LOP3.LUT P6, RZ, R23.reuse, 0x8000000, RZ, 0xc0, !PT ;  /* 0x0800000017ff7812 */ /* 0x040fe400078cc0ff */
[----:B------:R-:W-:-:S09]  /*b63d0*/  LOP3.LUT R23, R23, 0xffffffdf, RZ, 0xc0, !PT ;  /* 0xffffffdf17177812 */ /* 0x000fd200078ec0ff */
        /* <DEDUP_REMOVED lines=42> */
[----:B------:R-:W-:-:S09]  /*b6680*/  LOP3.LUT R56, R56, 0x7fffffff, RZ, 0xc0, !PT ;  /* 0x7fffffff38387812 */ /* 0x000fd200078ec0ff */
        /* <DEDUP_REMOVED lines=70> */
[----:B---3--:R-:W-:Y:S02]  /*b6af0*/  ISETP.LT.AND P5, PT, R27, UR5, !P5 ;  /* 0x000000051b007c0c */ /* 0x008fe4000efa1270 */
        /* <DEDUP_REMOVED lines=16> */
[----:B------:R-:W-:-:S05]  /*b6c00*/  ISETP.LT.AND P6, PT, R27, UR21, !P6 ;  /* 0x000000151b007c0c */ /* 0x000fca000f7c1270 */
[----:B------:R-:W-:Y:S02]  /*b6c10*/  @P5 LOP3.LUT R57, R57, 0x1000, RZ, 0xfc, !PT ;  /* 0x0000100039395812 */ /* 0x000fe400078efcff */
[----:B------:R-:W-:Y:S02]  /*b6c20*/  LOP3.LUT P2, RZ, R58, 0x200, RZ, 0xc0, !PT ;  /* 0x000002003aff7812 */ /* 0x000fe4000784c0ff */
[----:B------:R-:W-:Y:S02]  /*b6c30*/  LOP3.LUT R57, R57, 0xfffffdff, RZ, 0xc0, !PT ;  /* 0xfffffdff39397812 */ /* 0x000fe400078ec0ff */
[----:B------:R-:W-:Y:S02]  /*b6c40*/  LOP3.LUT P5, RZ, R23, 0x20, RZ, 0xc0, !PT ;  /* 0x0000002017ff7812 */ /* 0x000fe400078ac0ff */
[----:B------:R-:W-:Y:S02]  /*b6c50*/  @P6 LOP3.LUT R57, R57, 0x200, RZ, 0xfc, !PT ;  /* 0x0000020039396812 */ /* 0x000fe400078efcff */
[----:B------:R-:W-:-:S02]  /*b6c60*/  ISETP.LT.AND P2, PT, R27, UR37, !P2 ;  /* 0x000000251b007c0c */ /* 0x000fc4000d741270 */
[----:B------:R-:W-:Y:S02]  /*b6c70*/  LOP3.LUT P6, RZ, R55, 0x2000000, RZ, 0xc0, !PT ;  /* 0x0200000037ff7812 */ /* 0x000fe400078cc0ff */
[----:B------:R-:W-:Y:S02]  /*b6c80*/  ISETP.LT.AND P5, PT, R27, UR25, !P5 ;  /* 0x000000191b007c0c */ /* 0x000fe4000efa1270 */
[C---:B------:R-:W-:Y:S02]  /*b6c90*/  LOP3.LUT P1, RZ, R58.reuse, 0x400, RZ, 0xc0, !PT ;  /* 0x000004003aff7812 */ /* 0x040fe4000782c0ff */
[C---:B------:R-:W-:Y:S02]  /*b6ca0*/  LOP3.LUT P4, RZ, R58.reuse, 0x80, RZ, 0xc0, !PT ;  /* 0x000000803aff7812 */ /* 0x040fe4000788c0ff */
[C---:B------:R-:W-:Y:S02]  /*b6cb0*/  LOP3.LUT P3, RZ, R58.reuse, 0x100, RZ, 0xc0, !PT ;  /* 0x000001003aff7812 */ /* 0x040fe4000786c0ff */
[----:B------:R-:W-:-:S02]  /*b6cc0*/  LOP3.LUT P0, RZ, R58, 0x800, RZ, 0xc0, !PT ;  /* 0x000008003aff7812 */ /* 0x000fc4000780c0ff */
[C---:B------:R-:W-:Y:S02]  /*b6cd0*/  ISETP.LT.AND P1, PT, R27.reuse, UR43, !P1 ;  /* 0x0000002b1b007c0c */ /* 0x040fe4000cf21270 */
[----:B------:R-:W-:Y:S02]  /*b6ce0*/  LOP3.LUT R58, R58, 0xdfffffff, RZ, 0xc0, !PT ;  /* 0xdfffffff3a3a7812 */ /* 0x000fe400078ec0ff */
[----:B------:R-:W-:Y:S02]  /*b6cf0*/  LOP3.LUT R24, R24, 0xefffffff, RZ, 0xc0, !PT ;  /* 0xefffffff18187812 */ /* 0x000fe400078ec0ff */
[----:B------:R-:W-:Y:S02]  /*b6d00*/  ISETP.LT.AND P4, PT, R27, UR29, !P4 ;  /* 0x0000001d1b007c0c */ /* 0x000fe4000e781270 */
[----:B------:R-:W-:Y:S02]  /*b6d10*/  LOP3.LUT R57, R57, 0xffffffbf, RZ, 0xc0, !PT ;  /* 0xffffffbf39397812 */ /* 0x000fe400078ec0ff */
[----:B------:R-:W-:-:S02]  /*b6d20*/  @P2 LOP3.LUT R58, R58, 0x20000000, RZ, 0xfc, !PT ;  /* 0x200000003a3a2812 */ /* 0x000fc400078efcff */
[----:B------:R-:W-:Y:S02]  /*b6d30*/  @P6 LOP3.LUT R24, R24, 0x10000000, RZ, 0xfc, !PT ;  /* 0x1000000018186812 */ /* 0x000fe400078efcff */
[----:B------:R-:W-:Y:S02]  /*b6d40*/  LOP3.LUT P6, RZ, R55, 0x4000000, RZ, 0xc0, !PT ;  /* 0x0400000037ff7812 */ /* 0x000fe400078cc0ff */
[----:B------:R-:W-:Y:S02]  /*b6d50*/  @P5 LOP3.LUT R57, R57, 0x40, RZ, 0xfc, !PT ;  /* 0x0000004039395812 */ /* 0x000fe400078efcff */
[C---:B------:R-:W-:Y:S02]  /*b6d60*/  LOP3.LUT P5, RZ, R58.reuse, 0x1000, RZ, 0xc0, !PT ;  /* 0x000010003aff7812 */ /* 0x040fe400078ac0ff */
[----:B------:R-:W-:Y:S02]  /*b6d70*/  ISETP.LT.AND P0, PT, R27, UR47, !P0 ;  /* 0x0000002f1b007c0c */ /* 0x000fe4000c701270 */
[----:B------:R-:W-:-:S02]  /*b6d80*/  LOP3.LUT R58, R58, 0xfbffffff, RZ, 0xc0, !PT ;  /* 0xfbffffff3a3a7812 */ /* 0x000fc400078ec0ff */
[----:B------:R-:W-:Y:S02]  /*b6d90*/  LOP3.LUT R57, R57, 0xfffffff7, RZ, 0xc0, !PT ;  /* 0xfffffff739397812 */ /* 0x000fe400078ec0ff */
[----:B------:R-:W-:Y:S02]  /*b6da0*/  @P1 LOP3.LUT R58, R58, 0x4000000, RZ, 0xfc, !PT ;  /* 0x040000003a3a1812 */ /* 0x000fe400078efcff */
[----:B------:R-:W-:Y:S02]  /*b6db0*/  LOP3.LUT R24, R24, 0xdfffffff, RZ, 0xc0, !PT ;  /* 0xdfffffff18187812 */ /* 0x000fe400078ec0ff */
[----:B------:R-:W-:Y:S02]  /*b6dc0*/  @P4 LOP3.LUT R57, R57, 0x8, RZ, 0xfc, !PT ;  /* 0x0000000839394812 */ /* 0x000fe400078efcff */
[C---:B------:R-:W-:Y:S02]  /*b6dd0*/  LOP3.LUT P4, RZ, R58.reuse, 0x2000, RZ, 0xc0, !PT ;  /* 0x000020003aff7812 */ /* 0x040fe4000788c0ff */
[----:B------:R-:W-:-:S02]  /*b6de0*/  LOP3.LUT R58, R58, 0xff7fffff, RZ, 0xc0, !PT ;  /* 0xff7fffff3a3a7812 */ /* 0x000fc400078ec0ff */
[----:B------:R-:W-:Y:S02]  /*b6df0*/  @P6 LOP3.LUT R24, R24, 0x20000000, RZ, 0xfc, !PT ;  /* 0x2000000018186812 */ /* 0x000fe400078efcff */
[----:B------:R-:W-:Y:S02]  /*b6e00*/  LOP3.LUT P6, RZ, R55, 0x8000000, RZ, 0xc0, !PT ;  /* 0x0800000037ff7812 */ /* 0x000fe400078cc0ff */
[----:B------:R-:W-:-:S04]  /*b6e10*/  @P0 LOP3.LUT R58, R58, 0x800000, RZ, 0xfc, !PT ;  /* 0x008000003a3a0812 */ /* 0x000fc800078efcff */
[----:B------:R-:W-:Y:S02]  /*b6e20*/  LOP3.LUT P1, RZ, R58, 0x40000, RZ, 0xc0, !PT ;  /* 0x000400003aff7812 */ /* 0x000fe4000782c0ff */
[----:B------:R-:W-:Y:S02]  /*b6e30*/  LOP3.LUT R24, R24, 0xbfffffff, RZ, 0xc0, !PT ;  /* 0xbfffffff18187812 */ /* 0x000fe400078ec0ff */
[----:B------:R-:W-:-:S03]  /*b6e40*/  LOP3.LUT R23, R23, 0xfffffff7, RZ, 0xc0, !PT ;  /* 0xfffffff717177812 */ /* 0x000fc600078ec0ff */
[----:B------:R-:W-:Y:S02]  /*b6e50*/  @P6 LOP3.LUT R24, R24, 0x40000000, RZ, 0xfc, !PT ;  /* 0x4000000018186812 */ /* 0x000fe400078efcff */
[----:B------:R-:W-:-:S04]  /*b6e60*/  LOP3.LUT P6, RZ, R55, 0x10000000, RZ, 0xc0, !PT ;  /* 0x1000000037ff7812 */ /* 0x000fc800078cc0ff */
[----:B------:R-:W-:Y:S02]  /*b6e70*/  @P1 LOP3.LUT R23, R23, 0x8, RZ, 0xfc, !PT ;  /* 0x0000000817171812 */ /* 0x000fe400078efcff */
[----:B------:R-:W-:Y:S02]  /*b6e80*/  LOP3.LUT P1, RZ, R58, 0x20000, RZ, 0xc0, !PT ;  /* 0x000200003aff7812 */ /* 0x000fe4000782c0ff */
[----:B------:R-:W-:Y:S02]  /*b6e90*/  LOP3.LUT R24, R24, 0x7fffffff, RZ, 0xc0, !PT ;  /* 0x7fffffff18187812 */ /* 0x000fe400078ec0ff */
[----:B------:R-:W-:-:S03]  /*b6ea0*/  LOP3.LUT R23, R23, 0xffffffef, RZ, 0xc0, !PT ;  /* 0xffffffef17177812 */ /* 0x000fc600078ec0ff */
[----:B------:R-:W-:Y:S02]  /*b6eb0*/  @P6 LOP3.LUT R24, R24, 0x80000000, RZ, 0xfc, !PT ;  /* 0x8000000018186812 */ /* 0x000fe400078efcff */
[----:B------:R-:W-:-:S04]  /*b6ec0*/  LOP3.LUT P6, RZ, R55, 0x20000000, RZ, 0xc0, !PT ;  /* 0x2000000037ff7812 */ /* 0x000fc800078cc0ff */
[----:B------:R-:W-:-:S04]  /*b6ed0*/  @P1 LOP3.LUT R23, R23, 0x10, RZ, 0xfc, !PT ;  /* 0x0000001017171812 */ /* 0x000fc800078efcff */
[----:B------:R-:W-:-:S05]  /*b6ee0*/  LOP3.LUT R23, R23, 0xfffffffe, RZ, 0xc0, !PT ;  /* 0xfffffffe17177812 */ /* 0x000fca00078ec0ff */
        /* <DEDUP_REMOVED lines=14> */
[----:B------:R-:W3:Y:S01]  /*b6fd0*/  LDCU UR19, c[0x0][0x398] ;  /* 0x00007300ff1377ac */ /* 0x000ee20008000800 */
        /* <DEDUP_REMOVED lines=22> */
[----:B---3--:R-:W-:Y:S01]  /*b7140*/  ISETP.LT.AND P6, PT, R33, UR19, !P6 ;  /* 0x0000001321007c0c */ /* 0x008fe2000f7c1270 */
[----:B------:R-:W3:Y:S01]  /*b7150*/  LDCU UR19, c[0x0][0x398] ;  /* 0x00007300ff1377ac */ /* 0x000ee20008000800 */
        /* <DEDUP_REMOVED lines=37> */
[----:B---3--:R-:W-:Y:S01]  /*b73b0*/  ISETP.LT.AND P4, PT, R33, UR19, !P4 ;  /* 0x0000001321007c0c */ /* 0x008fe2000e781270 */
[----:B------:R-:W3:Y:S01]  /*b73c0*/  LDCU UR19, c[0x0][0x398] ;  /* 0x00007300ff1377ac */ /* 0x000ee20008000800 */
[----:B------:R-:W-:Y:S02]  /*b73d0*/  @P1 LOP3.LUT R59, R59, 0x40, RZ, 0xfc, !PT ;  /* 0x000000403b3b1812 */ /* 0x000fe400078efcff */
[----:B------:R-:W-:Y:S02]  /*b73e0*/  LOP3.LUT R51, R51, 0xff7fffff, RZ, 0xc0, !PT ;  /* 0xff7fffff33337812 */ /* 0x000fe400078ec0ff */
[----:B------:R-:W-:Y:S02]  /*b73f0*/  LOP3.LUT P1, RZ, R23, 0x8, RZ, 0xc0, !PT ;  /* 0x0000000817ff7812 */ /* 0x000fe4000782c0ff */
[----:B------:R-:W-:-:S02]  /*b7400*/  LOP3.LUT P3, RZ, R55, 0x400000, RZ, 0xc0, !PT ;  /* 0x0040000037ff7812 */ /* 0x000fc4000786c0ff */
[----:B------:R-:W-:Y:S02]  /*b7410*/  @P5 LOP3.LUT R51, R51, 0x800000, RZ, 0xfc, !PT ;  /* 0x0080000033335812 */ /* 0x000fe400078efcff */
[----:B------:R-:W-:Y:S02]  /*b7420*/  ISETP.LT.AND P1, PT, R27, UR75, !P1 ;  /* 0x0000004b1b007c0c */ /* 0x000fe4000cf21270 */
[----:B--2---:R-:W-:Y:S01]  /*b7430*/  ISETP.LT.AND P3, PT, R33, UR15, !P3 ;  /* 0x0000000f21007c0c */ /* 0x004fe2000df61270 */
[----:B------:R-:W2:Y:S01]  /*b7440*/  LDCU UR15, c[0x0][0x398] ;  /* 0x00007300ff0f77ac */ /* 0x000ea20008000800 */
        /* <DEDUP_REMOVED lines=10> */
[----:B------:R-:W-:Y:S02]  /*b74f0*/  LOP3.LUT R24, R24, 0xf7ffffff, RZ, 0xc0, !PT ;  /* 0xf7ffffff18187812 */ /* 0x000fe400078ec0ff */
[C---:B------:R-:W-:Y:S02]  /*b7500*/  LOP3.LUT P5, RZ, R55.reuse, 0x20, RZ, 0xc0, !PT ;  /* 0x0000002037ff7812 */ /* 0x040fe400078ac0ff */
[C---:B------:R-:W-:Y:S01]  /*b7510*/  LOP3.LUT P4, RZ, R55.reuse, 0x10, RZ, 0xc0, !PT ;  /* 0x0000001037ff7812 */ /* 0x040fe2000788c0ff */
[----:B------:R-:W-:Y:S01]  /*b7520*/  IMAD.MOV.U32 R27, RZ, RZ, R44 ;  /* 0x000000ffff1b7224 */ /* 0x000fe200078e002c */
[----:B------:R-:W-:Y:S01]  /*b7530*/  LOP3.LUT P1, RZ, R55, 0x100000, RZ, 0xc0, !PT ;  /* 0x0010000037ff7812 */ /* 0x000fe2000782c0ff */
[----:B------:R-:W-:Y:S01]  /*b7540*/  STL [R1+0x3774], R2 ;  /* 0x0037740201007387 */ /* 0x000fe20000100800 */
[----:B------:R-:W-:Y:S01]  /*b7550*/  @P3 LOP3.LUT R51, R51, 0x200000, RZ, 0xfc, !PT ;  /* 0x0020000033333812 */ /* 0x000fe200078efcff */
[----:B------:R-:W4:Y:S01]  /*b7560*/  LDCU UR4, c[0x0][0x398] ;  /* 0x00007300ff0477ac */ /* 0x000f220008000800 */
[----:B------:R-:W-:-:S02]  /*b7570*/  LOP3.LUT R59, R59, 0xfffffffe, RZ, 0xc0, !PT ;  /* 0xfffffffe3b3b7812 */ /* 0x000fc400078ec0ff */
[----:B0-----:R-:W-:Y:S01]  /*b7580*/  ISETP.LT.AND P1, PT, R33, UR23, !P1 ;  /* 0x0000001721007c0c */ /* 0x001fe2000cf21270 */
[----:B------:R-:W0:Y:S01]  /*b7590*/  LDCU UR23, c[0x0][0x398] ;  /* 0x00007300ff1777ac */ /* 0x000e220008000800 */
[----:B------:R-:W-:Y:S02]  /*b75a0*/  LOP3.LUT R51, R51, 0xffefffff, RZ, 0xc0, !PT ;  /* 0xffefffff33337812 */ /* 0x000fe400078ec0ff */
[----:B------:R-:W-:Y:S02]  /*b75b0*/  @P0 LOP3.LUT R59, R59, 0x1, RZ, 0xfc, !PT ;  /* 0x000000013b3b0812 */ /* 0x000fe400078efcff */
[----:B------:R-:W-:Y:S02]  /*b75c0*/  LOP3.LUT P0, RZ, R55, 0x80000, RZ, 0xc0, !PT ;  /* 0x0008000037ff7812 */ /* 0x000fe4000780c0ff */
[----:B------:R-:W-:Y:S02]  /*b75d0*/  @P2 LOP3.LUT R51, R51, 0x100000, RZ, 0xfc, !PT ;  /* 0x0010000033332812 */ /* 0x000fe400078efcff */
[----:B---3--:R-:W-:Y:S01]  /*b75e0*/  ISETP.LT.AND P0, PT, R33, UR19, !P0 ;  /* 0x0000001321007c0c */ /* 0x008fe2000c701270 */
[----:B------:R-:W3:Y:S01]  /*b75f0*/  LDCU UR19, c[0x0][0x398] ;  /* 0x00007300ff1377ac */ /* 0x000ee20008000800 */
[----:B------:R-:W-:-:S04]  /*b7600*/  LOP3.LUT R51, R51, 0xfff7ffff, RZ, 0xc0, !PT ;  /* 0xfff7ffff33337812 */ /* 0x000fc800078ec0ff */
[----:B------:R-:W-:-:S04]  /*b7610*/  @P1 LOP3.LUT R51, R51, 0x80000, RZ, 0xfc, !PT ;  /* 0x0008000033331812 */ /* 0x000fc800078efcff */
[----:B------:R-:W-:-:S04]  /*b7620*/  LOP3.LUT R51, R51, 0xfffbffff, RZ, 0xc0, !PT ;  /* 0xfffbffff33337812 */ /* 0x000fc800078ec0ff */
[----:B------:R-:W-:Y:S02]  /*b7630*/  @P0 LOP3.LUT R51, R51, 0x40000, RZ, 0xfc, !PT ;  /* 0x0004000033330812 */ /* 0x000fe400078efcff */
[----:B------:R-:W-:-:S13]  /*b7640*/  LOP3.LUT P0, RZ, R55, 0x8000, RZ, 0xc0, !PT ;  /* 0x0000800037ff7812 */ /* 0x000fda000780c0ff */
        /* <DEDUP_REMOVED lines=40> */
[----:B---3--:R-:W-:Y:S01]  /*b78d0*/  ISETP.LT.AND P0, PT, R33, UR19, !P0 ;  /* 0x0000001321007c0c */ /* 0x008fe2000c701270 */
[----:B------:R-:W3:Y:S01]  /*b78e0*/  LDCU UR19, c[0x0][0x398] ;  /* 0x00007300ff1377ac */ /* 0x000ee20008000800 */
        /* <DEDUP_REMOVED lines=18> */
[----:B---3--:R-:W-:Y:S01]  /*b7a10*/  ISETP.LT.AND P6, PT, R33, UR19, !P6 ;  /* 0x0000001321007c0c */ /* 0x008fe2000f7c1270 */
        /* <DEDUP_REMOVED lines=24> */
[C---:B--2---:R-:W-:Y:S01]  /*b7ba0*/  ISETP.LT.AND P6, PT, R33.reuse, UR15, !P6 ;  /* 0x0000000f21007c0c */ /* 0x044fe2000f7c1270 */
[----:B------:R-:W2:Y:S01]  /*b7bb0*/  LDCU UR15, c[0x0][0x398] ;  /* 0x00007300ff0f77ac */ /* 0x000ea20008000800 */
[----:B-1----:R-:W-:Y:S02]  /*b7bc0*/  ISETP.LT.AND P5, PT, R33, UR11, !P5 ;  /* 0x0000000b21007c0c */ /* 0x002fe4000efa1270 */
[----:B------:R-:W-:Y:S01]  /*b7bd0*/  LOP3.LUT R51, R51, 0xffffffdf, RZ, 0xc0, !PT ;  /* 0xffffffdf33337812 */ /* 0x000fe200078ec0ff */
[----:B------:R-:W1:Y:S01]  /*b7be0*/  LDCU UR11, c[0x0][0x398] ;  /* 0x00007300ff0b77ac */ /* 0x000e620008000800 */
[----:B0-----:R-:W-:Y:S01]  /*b7bf0*/  ISETP.LT.AND P4, PT, R33, UR23, !P4 ;  /* 0x0000001721007c0c */ /* 0x001fe2000e781270 */
[----:B------:R-:W0:Y:S06]  /*b7c00*/  LDCU UR23, c[0x0][0x398] ;  /* 0x00007300ff1777ac */ /* 0x000e2c0008000800 */
[----:B------:R-:W-:-:S04]  /*b7c10*/  @P6 LOP3.LUT R51, R51, 0x20, RZ, 0xfc, !PT ;  /* 0x0000002033336812 */ /* 0x000fc800078efcff */
[----:B------:R-:W-:Y:S02]  /*b7c20*/  LOP3.LUT R51, R51, 0xffffffef, RZ, 0xc0, !PT ;  /* 0xffffffef33337812 */ /* 0x000fe400078ec0ff */
[----:B------:R-:W-:Y:S02]  /*b7c30*/  LOP3.LUT P3, RZ, R55, 0x8, RZ, 0xc0, !PT ;  /* 0x0000000837ff7812 */ /* 0x000fe4000786c0ff */
[----:B------:R-:W-:Y:S02]  /*b7c40*/  @P5 LOP3.LUT R51, R51, 0x10, RZ, 0xfc, !PT ;  /* 0x0000001033335812 */ /* 0x000fe400078efcff */
[----:B---3--:R-:W-:Y:S01]  /*b7c50*/  ISETP.LT.AND P3, PT, R33, UR19, !P3 ;  /* 0x0000001321007c0c */ /* 0x008fe2000df61270 */
[----:B------:R-:W3:Y:S01]  /*b7c60*/  LDCU UR19, c[0x0][0x398] ;  /* 0x00007300ff1377ac */ /* 0x000ee20008000800 */
[----:B------:R-:W-:Y:S02]  /*b7c70*/  LOP3.LUT R51, R51, 0xfffffff7, RZ, 0xc0, !PT ;  /* 0xfffffff733337812 */ /* 0x000fe400078ec0ff */
[----:B------:R-:W-:-:S02]  /*b7c80*/  LOP3.LUT P2, RZ, R55, 0x4, RZ, 0xc0, !PT ;  /* 0x0000000437ff7812 */ /* 0x000fc4000784c0ff */
[----:B------:R-:W-:Y:S02]  /*b7c90*/  LOP3.LUT P0, RZ, R55, 0x1, RZ, 0xc0, !PT ;  /* 0x0000000137ff7812 */ /* 0x000fe4000780c0ff */
[----:B------:R-:W-:Y:S02]  /*b7ca0*/  @P4 LOP3.LUT R51, R51, 0x8, RZ, 0xfc, !PT ;  /* 0x0000000833334812 */ /* 0x000fe400078efcff */
[C---:B--2---:R-:W-:Y:S01]  /*b7cb0*/  ISETP.LT.AND P2, PT, R33.reuse, UR15, !P2 ;  /* 0x0000000f21007c0c */ /* 0x044fe2000d741270 */
[----:B------:R-:W2:Y:S01]  /*b7cc0*/  LDCU UR15, c[0x0][0x398] ;  /* 0x00007300ff0f77ac */ /* 0x000ea20008000800 */
[----:B0-----:R-:W-:Y:S02]  /*b7cd0*/  ISETP.LT.AND P0, PT, R33, UR23, !P0 ;  /* 0x0000001721007c0c */ /* 0x001fe4000c701270 */
[----:B------:R-:W-:Y:S01]  /*b7ce0*/  LOP3.LUT R51, R51, 0xfffffffb, RZ, 0xc0, !PT ;  /* 0xfffffffb33337812 */ /* 0x000fe200078ec0ff */
[----:B------:R-:W0:Y:S01]  /*b7cf0*/  LDCU UR23, c[0x0][0x398] ;  /* 0x00007300ff1777ac */ /* 0x000e220008000800 */
[----:B------:R-:W-:-:S02]  /*b7d00*/  LOP3.LUT P1, RZ, R55, 0x2, RZ, 0xc0, !PT ;  /* 0x0000000237ff7812 */ /* 0x000fc4000782c0ff */
[----:B------:R-:W-:Y:S02]  /*b7d10*/  @P3 LOP3.LUT R51, R51, 0x4, RZ, 0xfc, !PT ;  /* 0x0000000433333812 */ /* 0x000fe400078efcff */
[----:B-1----:R-:W-:Y:S01]  /*b7d20*/  ISETP.LT.AND P1, PT, R33, UR11, !P1 ;  /* 0x0000000b21007c0c */ /* 0x002fe2000cf21270 */
[----:B------:R-:W1:Y:S01]  /*b7d30*/  LDCU UR11, c[0x0][0x398] ;  /* 0x00007300ff0b77ac */ /* 0x000e620008000800 */
[----:B------:R-:W-:Y:S02]  /*b7d40*/  LOP3.LUT R51, R51, 0xfffffffd, RZ, 0xc0, !PT ;  /* 0xfffffffd33337812 */ /* 0x000fe400078ec0ff */
[----:B------:R-:W-:Y:S02]  /*b7d50*/  LOP3.LUT R55, R55, 0x7fffffff, RZ, 0xc0, !PT ;  /* 0x7fffffff37377812 */ /* 0x000fe400078ec0ff */
[----:B------:R-:W-:Y:S02]  /*b7d60*/  @P2 LOP3.LUT R51, R51, 0x2, RZ, 0xfc, !PT ;  /* 0x0000000233332812 */ /* 0x000fe400078efcff */
[----:B------:R-:W-:-:S02]  /*b7d70*/  @P0 LOP3.LUT R55, R55, 0x80000000, RZ, 0xfc, !PT ;  /* 0x8000000037370812 */ /* 0x000fc400078efcff */
[C---:B------:R-:W-:Y:S02]  /*b7d80*/  LOP3.LUT P0, RZ, R24.reuse, 0x1000, RZ, 0xc0, !PT ;  /* 0x0000100018ff7812 */ /* 0x040fe4000780c0ff */
[----:B------:R-:W-:Y:S02]  /*b7d90*/  LOP3.LUT R51, R51, 0xfffffffe, RZ, 0xc0, !PT ;  /* 0xfffffffe33337812 */ /* 0x000fe400078ec0ff */
[----:B---3--:R-:W-:Y:S01]  /*b7da0*/  ISETP.LT.AND P0, PT, R33, UR19, !P0 ;  /* 0x0000001321007c0c */ /* 0x008fe2000c701270 */
[----:B------:R-:W3:Y:S01]  /*b7db0*/  LDCU UR19, c[0x0][0x398] ;  /* 0x00007300ff1377ac */ /* 0x000ee20008000800 */
[----:B------:R-:W-:Y:S02]  /*b7dc0*/  @P1 LOP3.LUT R51, R51, 0x1, RZ, 0xfc, !PT ;  /* 0x0000000133331812 */ /* 0x000fe400078efcff */
[----:B------:R-:W-:Y:S02]  /*b7dd0*/  LOP3.LUT P1, RZ, R24, 0x2000, RZ, 0xc0, !PT ;  /* 0x0000200018ff7812 */ /* 0x000fe4000782c0ff */
[----:B------:R-:W-:-:S02]  /*b7de0*/  LOP3.LUT R55, R55, 0xbfffffff, RZ, 0xc0, !PT ;  /* 0xbfffffff37377812 */ /* 0x000fc400078ec0ff */
[----:B--2---:R-:W-:Y:S01]  /*b7df0*/  ISETP.LT.AND P1, PT, R33, UR15, !P1 ;  /* 0x0000000f21007c0c */ /* 0x004fe2000cf21270 */
[----:B------:R-:W2:Y:S01]  /*b7e00*/  LDCU UR15, c[0x0][0x398] ;  /* 0x00007300ff0f77ac */ /* 0x000ea20008000800 */
[----:B------:R-:W-:-:S03]  /*b7e10*/  LOP3.LUT P2, RZ, R24, 0x4000, RZ, 0xc0, !PT ;  /* 0x0000400018ff7812 */ /* 0x000fc6000784c0ff */
        /* <DEDUP_REMOVED lines=8> */
[----:B------:R-:W-:-:S02]  /*b7ea0*/  LOP3.LUT R55, R55, 0xefffffff, RZ, 0xc0, !PT ;  /* 0xefffffff37377812 */ /* 0x000fc400078ec0ff */
[C---:B------:R-:W-:Y:S02]  /*b7eb0*/  LOP3.LUT P4, RZ, R24.reuse, 0x10000, RZ, 0xc0, !PT ;  /* 0x0001000018ff7812 */ /* 0x040fe4000788c0ff */
[----:B------:R-:W-:Y:S02]  /*b7ec0*/  @P2 LOP3.LUT R55, R55, 0x10000000, RZ, 0xfc, !PT ;  /* 0x1000000037372812 */ /* 0x000fe400078efcff */
[----:B---3--:R-:W-:Y:S01]  /*b7ed0*/  ISETP.LT.AND P4, PT, R33, UR19, !P4 ;  /* 0x0000001321007c0c */ /* 0x008fe2000e781270 */
[----:B------:R-:W3:Y:S01]  /*b7ee0*/  LDCU UR19, c[0x0][0x398] ;  /* 0x00007300ff1377ac */ /* 0x000ee20008000800 */
[----:B------:R-:W-:Y:S02]  /*b7ef0*/  LOP3.LUT R55, R55, 0xf7ffffff, RZ, 0xc0, !PT ;  /* 0xf7ffffff37377812 */ /* 0x000fe400078ec0ff */
[----:B------:R-:W-:Y:S02]  /*b7f00*/  LOP3.LUT P5, RZ, R24, 0x20000, RZ, 0xc0, !PT ;  /* 0x0002000018ff7812 */ /* 0x000fe400078ac0ff */
[----:B------:R-:W-:-:S02]  /*b7f10*/  @P3 LOP3.LUT R55, R55, 0x8000000, RZ, 0xfc, !PT ;  /* 0x0800000037373812 */ /* 0x000fc400078efcff */
[----:B--2---:R-:W-:Y:S01]  /*b7f20*/  ISETP.LT.AND P5, PT, R33, UR15, !P5 ;  /* 0x0000000f21007c0c */ /* 0x004fe2000efa1270 */
[----:B------:R-:W2:Y:S01]  /*b7f30*/  LDCU UR15, c[0x0][0x398] ;  /* 0x00007300ff0f77ac */ /* 0x000ea20008000800 */
[----:B------:R-:W-:Y:S02]  /*b7f40*/  LOP3.LUT R55, R55, 0xfbffffff, RZ, 0xc0, !PT ;  /* 0xfbffffff37377812 */ /* 0x000fe400078ec0ff */
[----:B------:R-:W-:Y:S02]  /*b7f50*/  LOP3.LUT P6, RZ, R24, 0x40000, RZ, 0xc0, !PT ;  /* 0x0004000018ff7812 */ /* 0x000fe400078cc0ff */
[----:B------:R-:W-:Y:S02]  /*b7f60*/  @P4 LOP3.LUT R55, R55, 0x4000000, RZ, 0xfc, !PT ;  /* 0x0400000037374812 */ /* 0x000fe400078efcff */
[----:B-1----:R-:W-:Y:S01]  /*b7f70*/  ISETP.LT.AND P4, PT, R33, UR11, !P6 ;  /* 0x0000000b21007c0c */ /* 0x002fe2000f781270 */
[----:B------:R-:W1:Y:S01]  /*b7f80*/  LDCU UR11, c[0x0][0x398] ;  /* 0x00007300ff0b77ac */ /* 0x000e620008000800 */
[----:B------:R-:W-:-:S04]  /*b7f90*/  LOP3.LUT R55, R55, 0xfdffffff, RZ, 0xc0, !PT ;  /* 0xfdffffff37377812 */ /* 0x000fc800078ec0ff */
[----:B------:R-:W-:Y:S02]  /*b7fa0*/  @P5 LOP3.LUT R55, R55, 0x2000000, RZ, 0xfc, !PT ;  /* 0x0200000037375812 */ /* 0x000fe400078efcff */
[----:B------:R-:W-:Y:S02]  /*b7fb0*/  LOP3.LUT P3, RZ, R59, 0x200000, RZ, 0xc0, !PT ;  /* 0x002000003bff7812 */ /* 0x000fe4000786c0ff */
[----:B------:R-:W-:Y:S02]  /*b7fc0*/  LOP3.LUT R55, R55, 0xfeffffff, RZ, 0xc0, !PT ;  /* 0xfeffffff37377812 */ /* 0x000fe400078ec0ff */
[C---:B------:R-:W-:Y:S02]  /*b7fd0*/  LOP3.LUT P2, RZ, R59.reuse, 0x400000, RZ, 0xc0, !PT ;  /* 0x004000003bff7812 */ /* 0x040fe4000784c0ff */
[C---:B------:R-:W-:Y:S02]  /*b7fe0*/  LOP3.LUT P1, RZ, R59.reuse, 0x800000, RZ, 0xc0, !PT ;  /* 0x008000003bff7812 */ /* 0x040fe4000782c0ff */
[----:B------:R-:W-:-:S02]  /*b7ff0*/  LOP3.LUT P0, RZ, R59, 0x1000000, RZ, 0xc0, !PT ;  /* 0x010000003bff7812 */ /* 0x000fc4000780c0ff */
[----:B------:R-:W-:Y:S02]  /*b8000*/  @P4 LOP3.LUT R55, R55, 0x1000000, RZ, 0xfc, !PT ;  /* 0x0100000037374812 */ /* 0x000fe400078efcff */
[C---:B0-----:R-:W-:Y:S01]  /*b8010*/  ISETP.LT.AND P4, PT, R33.reuse, UR23, !P3 ;  /* 0x0000001721007c0c */ /* 0x041fe2000df81270 */
[----:B------:R-:W0:Y:S01]  /*b8020*/  LDCU UR23, c[0x0][0x398] ;  /* 0x00007300ff1777ac */ /* 0x000e220008000800 */
[C---:B---3--:R-:W-:Y:S02]  /*b8030*/  ISETP.LT.AND P3, PT, R33.reuse, UR19, !P2 ;  /* 0x0000001321007c0c */ /* 0x048fe4000d761270 */
[C---:B--2---:R-:W-:Y:S01]  /*b8040*/  ISETP.LT.AND P2, PT, R33.reuse, UR15, !P1 ;  /* 0x0000000f21007c0c */ /* 0x044fe2000cf41270 */
[----:B------:R-:W2:Y:S01]  /*b8050*/  LDCU UR19, c[0x0][0x398] ;  /* 0x00007300ff1377ac */ /* 0x000ea20008000800 */
[----:B-1----:R-:W-:Y:S02]  /*b8060*/  ISETP.LT.AND P1, PT, R33, UR11, !P0 ;  /* 0x0000000b21007c0c */ /* 0x002fe4000c721270 */
[----:B------:R-:W-:Y:S01]  /*b8070*/  LOP3.LUT P0, RZ, R58, 0x2000, RZ, 0xc0, !PT ;  /* 0x000020003aff7812 */ /* 0x000fe2000780c0ff */
[----:B------:R-:W1:Y:S01]  /*b8080*/  LDCU UR15, c[0x0][0x398] ;  /* 0x00007300ff0f77ac */ /* 0x000e620008000800 */
[----:B------:R-:W-:-:S02]  /*b8090*/  LOP3.LUT R24, R24, 0xfffffffe, RZ, 0xc0, !PT ;  /* 0xfffffffe18187812 */ /* 0x000fc400078ec0ff */
[----:B------:R-:W-:Y:S01]  /*b80a0*/  LOP3.LUT R55, R55, 0xff7fffff, RZ, 0xc0, !PT ;  /* 0xff7fffff37377812 */ /* 0x000fe200078ec0ff */
[----:B------:R-:W3:Y:S08]  /*b80b0*/  LDCU UR11, c[0x0][0x398] ;  /* 0x00007300ff0b77ac */ /* 0x000ef00008000800 */
[----:B------:R-:W-:Y:S02]  /*b80c0*/  @P0 LOP3.LUT R3, R3, 0x1000000, RZ, 0xfc, !PT ;  /* 0x0100000003030812 */ /* 0x000fe400078efcff */
[----:B------:R-:W-:-:S02]  /*b80d0*/  LOP3.LUT P0, RZ, R58, 0x1000, RZ, 0xc0, !PT ;  /* 0x000010003aff7812 */ /* 0x000fc4000780c0ff */
        /* <DEDUP_REMOVED lines=20> */
[----:B------:R-:W-:-:S13]  /*b8220*/  LOP3.LUT P0, RZ, R58, 0x20, RZ, 0xc0, !PT ;  /* 0x000000203aff7812 */ /* 0x000fda000780c0ff */
        /* <DEDUP_REMOVED lines=30> */
[----:B------:R-:W-:-:S04]  /*b8410*/  @P4 LOP3.LUT R55, R55, 0x800000, RZ, 0xfc, !PT ;  /* 0x0080000037374812 */ /* 0x000fc800078efcff */
[----:B------:R-:W-:-:S05]  /*b8420*/  LOP3.LUT R55, R55, 0xffbfffff, RZ, 0xc0, !PT ;  /* 0xffbfffff37377812 */ /* 0x000fca00078ec0ff */
[----:B------:R-:W-:Y:S02]  /*b8430*/  @P0 LOP3.LUT R24, R24, 0x400, RZ, 0xfc, !PT ;  /* 0x0000040018180812 */ /* 0x000fe400078efcff */
[----:B------:R-:W-:Y:S02]  /*b8440*/  LOP3.LUT P0, RZ, R59, 0x4000000, RZ, 0xc0, !PT ;  /* 0x040000003bff7812 */ /* 0x000fe4000780c0ff */
[----:B------:R-:W-:Y:S02]  /*b8450*/  @P3 LOP3.LUT R55, R55, 0x400000, RZ, 0xfc, !PT ;  /* 0x0040000037373812 */ /* 0x000fe400078efcff */
[----:B------:R-:W-:Y:S02]  /*b8460*/  LOP3.LUT R24, R24, 0xfffff7ff, RZ, 0xc0, !PT ;  /* 0xfffff7ff18187812 */ /* 0x000fe400078ec0ff */
[----:B------:R-:W-:-:S04]  /*b8470*/  LOP3.LUT R55, R55, 0xffdfffff, RZ, 0xc0, !PT ;  /* 0xffdfffff37377812 */ /* 0x000fc800078ec0ff */
[----:B------:R-:W-:-:S03]  /*b8480*/  @P2 LOP3.LUT R55, R55, 0x200000, RZ, 0xfc, !PT ;  /* 0x0020000037372812 */ /* 0x000fc600078efcff */
[----:B------:R-:W-:Y:S02]  /*b8490*/  @P0 LOP3.LUT R24, R24, 0x800, RZ, 0xfc, !PT ;  /* 0x0000080018180812 */ /* 0x000fe400078efcff */
        /* <DEDUP_REMOVED lines=23> */
[----:B0-----:R-:W-:Y:S02]  /*b8610*/  ISETP.LT.AND P0, PT, R33, UR23, !P0 ;  /* 0x0000001721007c0c */ /* 0x001fe4000c701270 */
[----:B------:R-:W-:-:S11]  /*b8620*/  LOP3.LUT R55, R55, 0xffff7fff, RZ, 0xc0, !PT ;  /* 0xffff7fff37377812 */ /* 0x000fd600078ec0ff */
[----:B------:R-:W-:Y:S02]  /*b8630*/  @P0 LOP3.LUT R55, R55, 0x8000, RZ, 0xfc, !PT ;  /* 0x0000800037370812 */ /* 0x000fe400078efcff */
[----:B------:R-:W-:-:S04]  /*b8640*/  LOP3.LUT P0, RZ, R24, 0x80, RZ, 0xc0, !PT ;  /* 0x0000008018ff7812 */ /* 0x000fc8000780c0ff */
[----:B--2---:R-:W-:Y:S02]  /*b8650*/  ISETP.LT.AND P0, PT, R33, UR19, !P0 ;  /* 0x0000001321007c0c */ /* 0x004fe4000c701270 */
[----:B------:R-:W-:-:S11]  /*b8660*/  LOP3.LUT R55, R55, 0xffffbfff, RZ, 0xc0, !PT ;  /* 0xffffbfff37377812 */ /* 0x000fd600078ec0ff */
[----:B------:R-:W-:Y:S02]  /*b8670*/  @P0 LOP3.LUT R55, R55, 0x4000, RZ, 0xfc, !PT ;  /* 0x0000400037370812 */ /* 0x000fe400078efcff */
[----:B------:R-:W-:-:S04]  /*b8680*/  LOP3.LUT P0, RZ, R24, 0x40, RZ, 0xc0, !PT ;  /* 0x0000004018ff7812 */ /* 0x000fc8000780c0ff */
[----:B-1----:R-:W-:Y:S02]  /*b8690*/  ISETP.LT.AND P0, PT, R33, UR15, !P0 ;  /* 0x0000000f21007c0c */ /* 0x002fe4000c701270 */
        /* <DEDUP_REMOVED lines=48> */
[----:B------:R-:W-:Y:S01]  /*b89a0*/  LOP3.LUT R55, R55, 0xfffffffd, RZ, 0xc0, !PT ;  /* 0xfffffffd37377812 */ /* 0x000fe200078ec0ff */
[----:B------:R-:W-:Y:S01]  /*b89b0*/  STL.64 [R1+0x3768], R6 ;  /* 0x0037680601007387 */ /* 0x000fe20000100a00 */
[----:B------:R-:W-:Y:S02]  /*b89c0*/  LOP3.LUT R10, R27, 0xffff, RZ, 0xc0, !PT ;  /* 0x0000ffff1b0a7812 */ /* 0x000fe400078ec0ff */
[----:B------:R-:W-:Y:S01]  /*b89d0*/  LOP3.LUT R18, R32, 0xffff, RZ, 0xc0, !PT ;  /* 0x0000ffff20127812 */ /* 0x000fe200078ec0ff */
[----:B------:R-:W-:Y:S06]  /*b89e0*/  STL.64 [R1+0x3760], R4 ;  /* 0x0037600401007387 */ /* 0x000fec0000100a00 */
[----:B------:R-:W-:-:S02]  /*b89f0*/  @P0 LOP3.LUT R55, R55, 0x2, RZ, 0xfc, !PT ;  /* 0x0000000237370812 */ /* 0x000fc400078efcff */
[----:B------:R-:W-:Y:S01]  /*b8a00*/  LOP3.LUT P0, RZ, R3, 0x2000000, RZ, 0xc0, !PT ;  /* 0x0200000003ff7812 */ /* 0x000fe2000780c0ff */
[----:B------:R-:W-:Y:S03]  /*b8a10*/  STL [R1+0x3778], R48 ;  /* 0x0037783001007387 */ /* 0x000fe60000100800 */
[----:B------:R-:W-:Y:S01]  /*b8a20*/  ISETP.LT.AND P0, PT, R33, UR52, !P0 ;  /* 0x0000003421007c0c */ /* 0x000fe2000c701270 */
[----:B------:R-:W-:Y:S01]  /*b8a30*/  STL [R1+0x377c], R49 ;  /* 0x00377c3101007387 */ /* 0x000fe20000100800 */
[----:B------:R-:W-:Y:S02]  /*b8a40*/  SHF.R.U32.HI R9, RZ, 0x8, R10 ;  /* 0x00000008ff097819 */ /* 0x000fe4000001160a */
[----:B------:R-:W-:Y:S01]  /*b8a50*/  SHF.R.U32.HI R8, RZ, 0x8, R18 ;  /* 0x00000008ff087819 */ /* 0x000fe20000011612 */
[----:B------:R-:W-:Y:S04]  /*b8a60*/  STL [R1+0x3780], R50 ;  /* 0x0037803201007387 */ /* 0x000fe80000100800 */
[----:B------:R-:W-:Y:S01]  /*b8a70*/  STL [R1+0x3784], R52 ;  /* 0x0037843401007387 */ /* 0x000fe20000100800 */
[----:B------:R-:W-:-:S03]  /*b8a80*/  LOP3.LUT R55, R55, 0xfffffffe, RZ, 0xc0, !PT ;  /* 0xfffffffe37377812 */ /* 0x000fc600078ec0ff */
[----:B------:R-:W-:Y:S01]  /*b8a90*/  STL [R1+0x378c], R53 ;  /* 0x00378c3501007387 */ /* 0x000fe20000100800 */
[----:B------:R-:W-:-:S03]  /*b8aa0*/  LOP3.LUT R9, R9, 0xffff, RZ, 0xc0, !PT ;  /* 0x0000ffff09097812 */ /* 0x000fc600078ec0ff */
[----:B------:R-:W2:Y:S01]  /*b8ab0*/  LDL.LU R44, [R1+0x1198] ;  /* 0x00119800012c7983 */ /* 0x000ea20000300800 */
[----:B------:R-:W-:Y:S02]  /*b8ac0*/  LOP3.LUT R8, R8, 0xffff, RZ, 0xc0, !PT ;  /* 0x0000ffff08087812 */ /* 0x000fe400078ec0ff */
[----:B------:R-:W-:Y:S02]  /*b8ad0*/  @P0 LOP3.LUT R55, R55, 0x1, RZ, 0xfc, !PT ;  /* 0x0000000137370812 */ /* 0x000fe400078efcff */
[----:B------:R-:W-:Y:S02]  /*b8ae0*/  PRMT R0, R9, 0x3340, R8 ;  /* 0x0000334009007816 */ /* 0x000fe40000000008 */
[C---:B------:R-:W-:Y:S02]  /*b8af0*/  LOP3.LUT P1, RZ, R58.reuse, 0x4000, RZ, 0xc0, !PT ;  /* 0x000040003aff7812 */ /* 0x040fe4000782c0ff */
[C---:B------:R-:W-:Y:S02]  /*b8b00*/  LOP3.LUT P2, RZ, R58.reuse, 0x8000, RZ, 0xc0, !PT ;  /* 0x000080003aff7812 */ /* 0x040fe4000784c0ff */
[----:B------:R-:W-:-:S02]  /*b8b10*/  LOP3.LUT P3, RZ, R58, 0x10000, RZ, 0xc0, !PT ;  /* 0x000100003aff7812 */ /* 0x000fc4000786c0ff */
[C---:B------:R-:W-:Y:S02]  /*b8b20*/  LOP3.LUT P4, RZ, R58.reuse, 0x20000, RZ, 0xc0, !PT ;  /* 0x000200003aff7812 */ /* 0x040fe4000788c0ff */
[C---:B------:R-:W-:Y:S02]  /*b8b30*/  LOP3.LUT P5, RZ, R58.reuse, 0x40000, RZ, 0xc0, !PT ;  /* 0x000400003aff7812 */ /* 0x040fe400078ac0ff */
[----:B------:R-:W-:Y:S02]  /*b8b40*/  LOP3.LUT P6, RZ, R58, 0x80000, RZ, 0xc0, !PT ;  /* 0x000800003aff7812 */ /* 0x000fe400078cc0ff */
[----:B------:R-:W-:Y:S01]  /*b8b50*/  LOP3.LUT P0, RZ, R3, 0x1000000, RZ, 0xc0, !PT ;  /* 0x0100000003ff7812 */ /* 0x000fe2000780c0ff */
[----:B------:R0:W-:Y:S01]  /*b8b60*/  STL [R1+0x68], R0 ;  /* 0x0000680001007387 */ /* 0x0001e20000100800 */
[C---:B------:R-:W-:Y:S02]  /*b8b70*/  ISETP.LT.AND P1, PT, R33.reuse, UR60, !P1 ;  /* 0x0000003c21007c0c */ /* 0x040fe4000cf21270 */
[----:B------:R-:W-:-:S02]  /*b8b80*/  ISETP.LT.AND P0, PT, R33, UR56, !P0 ;  /* 0x0000003821007c0c */ /* 0x000fc4000c701270 */
[C---:B------:R-:W-:Y:S02]  /*b8b90*/  ISETP.LT.AND P2, PT, R33.reuse, UR64, !P2 ;  /* 0x0000004021007c0c */ /* 0x040fe4000d741270 */
[C---:B------:R-:W-:Y:S02]  /*b8ba0*/  ISETP.LT.AND P3, PT, R33.reuse, UR68, !P3 ;  /* 0x0000004421007c0c */ /* 0x040fe4000df61270 */
[C---:B------:R-:W-:Y:S02]  /*b8bb0*/  ISETP.LT.AND P4, PT, R33.reuse, UR72, !P4 ;  /* 0x0000004821007c0c */ /* 0x040fe4000e781270 */
[C---:B------:R-:W-:Y:S02]  /*b8bc0*/  ISETP.LT.AND P5, PT, R33.reuse, UR76, !P5 ;  /* 0x0000004c21007c0c */ /* 0x040fe4000efa1270 */
[----:B----4-:R-:W-:Y:S02]  /*b8bd0*/  ISETP.LT.AND P6, PT, R33, UR4, !P6 ;  /* 0x0000000421007c0c */ /* 0x010fe4000f7c1270 */
[----:B------:R-:W3:Y:S01]  /*b8be0*/  LDL.LU R33, [R1+0x1194] ;  /* 0x0011940001217983 */ /* 0x000ee20000300800 */
[----:B------:R-:W-:-:S03]  /*b8bf0*/  PRMT R9, R43, 0x3340, R1 ;  /* 0x000033402b097816 */ /* 0x000fc60000000001 */
[----:B------:R-:W4:Y:S01]  /*b8c00*/  LDL.LU R43, [R1+0x119c] ;  /* 0x00119c00012b7983 */ /* 0x000f220000300800 */
[----:B------:R-:W-:-:S03]  /*b8c10*/  PRMT R16, R31, 0x3340, R38 ;  /* 0x000033401f107816 */ /* 0x000fc60000000026 */
[----:B------:R-:W3:Y:S04]  /*b8c20*/  LDL.LU R27, [R1] ;  /* 0x00000000011b7983 */ /* 0x000ee80000300800 */
[----:B------:R-:W3:Y:S04]  /*b8c30*/  LDL.LU R32, [R1+0x1190] ;  /* 0x0011900001207983 */ /* 0x000ee80000300800 */
[----:B------:R-:W3:Y:S01]  /*b8c40*/  LDL.LU R38, [R1+0x11a8] ;  /* 0x0011a80001267983 */ /* 0x000ee20000300800 */
[----:B------:R-:W-:Y:S02]  /*b8c50*/  PRMT R18, R10, 0x3340, R18 ;  /* 0x000033400a127816 */ /* 0x000fe40000000012 */
[----:B------:R-:W-:Y:S01]  /*b8c60*/  PRMT R15, R40, 0x3340, R37 ;  /* 0x00003340280f7816 */ /* 0x000fe20000000025 */
[----:B------:R-:W3:Y:S01]  /*b8c70*/  LDL.LU R31, [R1+0x118c] ;  /* 0x00118c00011f7983 */ /* 0x000ee20000300800 */
[----:B------:R-:W-:-:S03]  /*b8c80*/  PRMT R10, R39, 0x3340, R1 ;  /* 0x00003340270a7816 */ /* 0x000fc60000000001 */
[----:B------:R-:W3:Y:S01]  /*b8c90*/  LDL.LU R37, [R1+0x64] ;  /* 0x0000640001257983 */ /* 0x000ee20000300800 */
[----:B0-----:R-:W-:Y:S02]  /*b8ca0*/  PRMT R0, R15, 0x5410, R10 ;  /* 0x000054100f007816 */ /* 0x001fe4000000000a */
[----:B------:R-:W-:Y:S01]  /*b8cb0*/  PRMT R17, R61, 0x3340, R41 ;  /* 0x000033403d117816 */ /* 0x000fe20000000029 */
[----:B------:R-:W3:Y:S01]  /*b8cc0*/  LDL.LU R40, [R1+0x11b4] ;  /* 0x0011b40001287983 */ /* 0x000ee20000300800 */
[----:B------:R-:W-:Y:S02]  /*b8cd0*/  PRMT R8, R60, 0x3340, R1 ;  /* 0x000033403c087816 */ /* 0x000fe40000000001 */
[----:B------:R-:W-:Y:S01]  /*b8ce0*/  PRMT R2, R16, 0x5410, R9 ;  /* 0x0000541010027816 */ /* 0x000fe20000000009 */
[----:B------:R-:W3:Y:S04]  /*b8cf0*/  LDL.LU R61, [R1+0x78] ;  /* 0x00007800013d7983 */ /* 0x000ee80000300800 */
[----:B------:R0:W-:Y:S04]  /*b8d00*/  STL [R1+0xa4], R0 ;  /* 0x0000a40001007387 */ /* 0x0001e80000100800 */
[----:B------:R1:W-:Y:S04]  /*b8d10*/  STL [R1+0xa0], R2 ;  /* 0x0000a00201007387 */ /* 0x0003e80000100800 */
[----:B------:R-:W3:Y:S01]  /*b8d20*/  LDL.LU R35, [R1+0x1420] ;  /* 0x0014200001237983 */ /* 0x000ee20000300800 */
[----:B0-----:R-:W-:-:S03]  /*b8d30*/  PRMT R0, R17, 0x5410, R8 ;  /* 0x0000541011007816 */ /* 0x001fc60000000008 */
[----:B------:R-:W3:Y:S04]  /*b8d40*/  LDL.LU R29, [R1+0x1188] ;  /* 0x00118800011d7983 */ /* 0x000ee80000300800 */
[----:B------:R4:W-:Y:S01]  /*b8d50*/  STL [R1+0x9c], R0 ;  /* 0x00009c0001007387 */ /* 0x0009e20000100800 */
[----:B------:R-:W-:-:S03]  /*b8d60*/  PRMT R12, R47, 0x3340, R1 ;  /* 0x000033402f0c7816 */ /* 0x000fc60000000001 */
[----:B------:R-:W3:Y:S01]  /*b8d70*/  LDL.LU R60, [R1+0x1298] ;  /* 0x00129800013c7983 */ /* 0x000ee20000300800 */
[----:B------:R-:W-:-:S03]  /*b8d80*/  PRMT R11, R46, 0x3340, R1 ;  /* 0x000033402e0b7816 */ /* 0x000fc60000000001 */
[----:B------:R-:W3:Y:S01]  /*b8d90*/  LDL.LU R34, [R1+0x1184] ;  /* 0x0011840001227983 */ /* 0x000ee20000300800 */
[----:B------:R-:W-:-:S03]  /*b8da0*/  PRMT R14, R45, 0x3340, R1 ;  /* 0x000033402d0e7816 */ /* 0x000fc60000000001 */
[----:B------:R-:W3:Y:S04]  /*b8db0*/  LDL.LU R47, [R1+0x128c] ;  /* 0x00128c00012f7983 */ /* 0x000ee80000300800 */
[----:B------:R-:W3:Y:S04]  /*b8dc0*/  LDL.LU R46, [R1+0x10f0] ;  /* 0x0010f000012e7983 */ /* 0x000ee80000300800 */
[----:B------:R-:W3:Y:S01]  /*b8dd0*/  LDL.LU R45, [R1+0x1274] ;  /* 0x00127400012d7983 */ /* 0x000ee20000300800 */
[----:B------:R-:W-:-:S03]  /*b8de0*/  PRMT R13, R42, 0x3340, R1 ;  /* 0x000033402a0d7816 */ /* 0x000fc60000000001 */
[----:B------:R-:W3:Y:S01]  /*b8df0*/  LDL.LU R42, [R1+0x1354] ;  /* 0x00135400012a7983 */ /* 0x000ee20000300800 */
[----:B--2---:R-:W-:-:S03]  /*b8e00*/  LOP3.LUT R39, R44, 0xffff, RZ, 0xc0, !PT ;  /* 0x0000ffff2c277812 */ /* 0x004fc600078ec0ff */
[----:B------:R-:W2:Y:S01]  /*b8e10*/  LDL.LU R44, [R1+0x1248] ;  /* 0x00124800012c7983 */ /* 0x000ea20000300800 */
[----:B------:R-:W-:-:S04]  /*b8e20*/  PRMT R8, R39, 0x3340, R1 ;  /* 0x0000334027087816 */ /* 0x000fc80000000001 */
[----:B-1----:R-:W-:-:S05]  /*b8e30*/  PRMT R2, R18, 0x5410, R8 ;  /* 0x0000541012027816 */ /* 0x002fca0000000008 */
[----:B------:R0:W-:Y:S01]  /*b8e40*/  STL [R1+0xa8], R2 ;  /* 0x0000a80201007387 */ /* 0x0001e20000100800 */
[----:B----4-:R-:W-:-:S03]  /*b8e50*/  PRMT R0, R43, 0x5410, R12 ;  /* 0x000054102b007816 */ /* 0x010fc6000000000c */
[----:B------:R-:W4:Y:S01]  /*b8e60*/  LDL.LU R43, [R1+0x12b0] ;  /* 0x0012b000012b7983 */ /* 0x000f220000300800 */
[----:B---3--:R-:W-:-:S04]  /*b8e70*/  LOP3.LUT R52, R33, 0xffff, RZ, 0xc0, !PT ;  /* 0x0000ffff21347812 */ /* 0x008fc800078ec0ff */
[--C-:B------:R-:W-:Y:S01]  /*b8e80*/  PRMT R8, R52, 0x3340, R1.reuse ;  /* 0x0000334034087816 */ /* 0x100fe20000000001 */
[----:B------:R1:W-:Y:S01]  /*b8e90*/  STL [R1+0xac], R0 ;  /* 0x0000ac0001007387 */ /* 0x0003e20000100800 */
[----:B------:R-:W-:Y:S02]  /*b8ea0*/  LOP3.LUT R50, R32, 0xffff, RZ, 0xc0, !PT ;  /* 0x0000ffff20327812 */ /* 0x000fe400078ec0ff */
[----:B0-----:R-:W-:Y:S02]  /*b8eb0*/  PRMT R2, R27, 0x5410, R8 ;  /* 0x000054101b027816 */ /* 0x001fe40000000008 */
[----:B------:R-:W-:Y:S02]  /*b8ec0*/  PRMT R8, R50, 0x3340, R1 ;  /* 0x0000334032087816 */ /* 0x000fe40000000001 */
[----:B-1----:R-:W-:Y:S01]  /*b8ed0*/  PRMT R0, R38, 0x5410, R11 ;  /* 0x0000541026007816 */ /* 0x002fe2000000000b */
[----:B------:R0:W-:Y:S04]  /*b8ee0*/  STL [R1+0x119c], R2 ;  /* 0x00119c0201007387 */ /* 0x0001e80000100800 */
[----:B------:R-:W3:Y:S04]  /*b8ef0*/  LDL.LU R28, [R1+0x11c4] ;  /* 0x0011c400011c7983 */ /* 0x000ee80000300800 */
[----:B------:R1:W-:Y:S01]  /*b8f00*/  STL [R1+0x11a0], R0 ;  /* 0x0011a00001007387 */ /* 0x0003e20000100800 */
[----:B0-----:R-:W-:-:S02]  /*b8f10*/  LOP3.LUT R2, R31, 0xffff, RZ, 0xc0, !PT ;  /* 0x0000ffff1f027812 */ /* 0x001fc400078ec0ff */
[----:B------:R-:W-:Y:S02]  /*b8f20*/  PRMT R4, R40, 0x5410, R14 ;  /* 0x0000541028047816 */ /* 0x000fe4000000000e */
[----:B-1----:R-:W-:Y:S02]  /*b8f30*/  PRMT R0, R37, 0x5410, R8 ;  /* 0x0000541025007816 */ /* 0x002fe40000000008 */
[----:B------:R-:W-:-:S03]  /*b8f40*/  PRMT R8, R2, 0x3340, R1 ;  /* 0x0000334002087816 */ /* 0x000fc60000000001 */
[----:B------:R0:W-:Y:S04]  /*b8f50*/  STL [R1+0x11a4], R0 ;  /* 0x0011a40001007387 */ /* 0x0001e80000100800 */
[----:B------:R-:W3:Y:S01]  /*b8f60*/  LDL.LU R33, [R1+0x90] ;  /* 0x0000900001217983 */ /* 0x000ee20000300800 */
[----:B0-----:R-:W-:-:S03]  /*b8f70*/  PRMT R0, R61, 0x5410, R8 ;  /* 0x000054103d007816 */ /* 0x001fc60000000008 */
[----:B------:R0:W-:Y:S04]  /*b8f80*/  STL [R1+0x11a8], R4 ;  /* 0x0011a80401007387 */ /* 0x0001e80000100800 */
[----:B------:R-:W3:Y:S04]  /*b8f90*/  LDL.LU R27, [R1+0x1104] ;  /* 0x00110400011b7983 */ /* 0x000ee80000300800 */
[----:B------:R1:W-:Y:S01]  /*b8fa0*/  STL [R1+0x11b4], R0 ;  /* 0x0011b40001007387 */ /* 0x0003e20000100800 */
[----:B0-----:R-:W-:-:S03]  /*b8fb0*/  PRMT R4, R35, 0x5410, R13 ;  /* 0x0000541023047816 */ /* 0x001fc6000000000d */
[----:B------:R-:W3:Y:S04]  /*b8fc0*/  LDL.LU R32, [R1+0x1280] ;  /* 0x0012800001207983 */ /* 0x000ee80000300800 */
[----:B------:R-:W3:Y:S01]  /*b8fd0*/  LDL.LU R38, [R1+0x13cc] ;  /* 0x0013cc0001267983 */ /* 0x000ee20000300800 */
[----:B-1----:R-:W-:-:S03]  /*b8fe0*/  PRMT R0, R60, 0x5410, R29 ;  /* 0x000054103c007816 */ /* 0x002fc6000000001d */
[----:B------:R-:W3:Y:S04]  /*b8ff0*/  LDL.LU R31, [R1+0x1278] ;  /* 0x00127800011f7983 */ /* 0x000ee80000300800 */
[----:B------:R-:W3:Y:S04]  /*b9000*/  LDL.LU R37, [R1+0x1328] ;  /* 0x0013280001257983 */ /* 0x000ee80000300800 */
[----:B------:R-:W3:Y:S04]  /*b9010*/  LDL.LU R40, [R1+0x13d4] ;  /* 0x0013d40001287983 */ /* 0x000ee80000300800 */
[----:B------:R-:W3:Y:S04]  /*b9020*/  LDL.LU R61, [R1+0x1284] ;  /* 0x00128400013d7983 */ /* 0x000ee80000300800 */
[----:B------:R-:W3:Y:S04]  /*b9030*/  LDL.LU R60, [R1+0x1334] ;  /* 0x00133400013c7983 */ /* 0x000ee80000300800 */
[----:B------:R0:W-:Y:S04]  /*b9040*/  STL [R1+0x11bc], R4 ;  /* 0x0011bc0401007387 */ /* 0x0001e80000100800 */
[----:B------:R1:W-:Y:S01]  /*b9050*/  STL [R1+0x1194], R0 ;  /* 0x0011940001007387 */ /* 0x0003e20000100800 */
[----:B0-----:R-:W-:-:S02]  /*b9060*/  PRMT R4, R47, 0x5410, R34 ;  /* 0x000054102f047816 */ /* 0x001fc40000000022 */
[----:B-1----:R-:W-:-:S03]  /*b9070*/  PRMT R0, R45, 0x5410, R46 ;  /* 0x000054102d007816 */ /* 0x002fc6000000002e */
[----:B------:R0:W-:Y:S01]  /*b9080*/  STL [R1+0x1198], R4 ;  /* 0x0011980401007387 */ /* 0x0001e20000100800 */
[----:B------:R-:W-:-:S03]  /*b9090*/  LOP3.LUT R11, R42, 0xffff, RZ, 0xc0, !PT ;  /* 0x0000ffff2a0b7812 */ /* 0x000fc600078ec0ff */
[----:B------:R3:W-:Y:S04]  /*b90a0*/  STL [R1+0x1190], R0 ;  /* 0x0011900001007387 */ /* 0x0007e80000100800 */
[----:B------:R-:W3:Y:S04]  /*b90b0*/  LDL.LU R47, [R1+0x138c] ;  /* 0x00138c00012f7983 */ /* 0x000ee80000300800 */
[----:B------:R-:W3:Y:S04]  /*b90c0*/  LDL.LU R46, [R1+0x124c] ;  /* 0x00124c00012e7983 */ /* 0x000ee80000300800 */
[----:B------:R-:W3:Y:S04]  /*b90d0*/  LDL.LU R45, [R1+0x12e0] ;  /* 0x0012e000012d7983 */ /* 0x000ee80000300800 */
[----:B------:R-:W3:Y:S01]  /*b90e0*/  LDL.LU R42, [R1+0x1394] ;  /* 0x00139400012a7983 */ /* 0x000ee20000300800 */
[----:B--2---:R-:W-:-:S03]  /*b90f0*/  LOP3.LUT R17, R44, 0xffff, RZ, 0xc0, !PT ;  /* 0x0000ffff2c117812 */ /* 0x004fc600078ec0ff */
[----:B------:R-:W2:Y:S01]  /*b9100*/  LDL.LU R44, [R1+0x1254] ;  /* 0x00125400012c7983 */ /* 0x000ea20000300800 */
[----:B----4-:R-:W-:-:S03]  /*b9110*/  LOP3.LUT R10, R43, 0xffff, RZ, 0xc0, !PT ;  /* 0x0000ffff2b0a7812 */ /* 0x010fc600078ec0ff */
[----:B------:R-:W4:Y:S01]  /*b9120*/  LDL.LU R43, [R1+0x12e8] ;  /* 0x0012e800012b7983 */ /* 0x000f220000300800 */
[----:B------:R-:W-:Y:S02]  /*b9130*/  PRMT R8, R17, 0x3340, R1 ;  /* 0x0000334011087816 */ /* 0x000fe40000000001 */
[----:B------:R-:W-:-:S04]  /*b9140*/  PRMT R9, R11, 0x3340, R10 ;  /* 0x000033400b097816 */ /* 0x000fc8000000000a */
[----:B0-----:R-:W-:Y:S02]  /*b9150*/  PRMT R4, R9, 0x5410, R8 ;  /* 0x0000541009047816 */ /* 0x001fe40000000008 */
[----:B---3--:R-:W-:-:S04]  /*b9160*/  LOP3.LUT R0, R28, 0xffff, RZ, 0xc0, !PT ;  /* 0x0000ffff1c007812 */ /* 0x008fc800078ec0ff */
[----:B------:R-:W-:Y:S01]  /*b9170*/  PRMT R8, R0, 0x3340, R1 ;  /* 0x0000334000087816 */ /* 0x000fe20000000001 */
[----:B------:R0:W-:Y:S03]  /*b9180*/  STL [R1+0x98], R4 ;  /* 0x0000980401007387 */ /* 0x0001e60000100800 */
[----:B------:R-:W-:-:S05]  /*b9190*/  PRMT R5, R33, 0x5410, R8 ;  /* 0x0000541021057816 */ /* 0x000fca0000000008 */
[----:B------:R-:W-:Y:S01]  /*b91a0*/  STL [R1+0x11c4], R5 ;  /* 0x0011c40501007387 */ /* 0x000fe20000100800 */
[----:B0-----:R-:W-:-:S05]  /*b91b0*/  PRMT R4, R32, 0x5410, R27 ;  /* 0x0000541020047816 */ /* 0x001fca000000001b */
[----:B------:R0:W-:Y:S01]  /*b91c0*/  STL [R1+0x118c], R4 ;  /* 0x00118c0401007387 */ /* 0x0001e20000100800 */
[----:B------:R-:W-:-:S03]  /*b91d0*/  LOP3.LUT R13, R60, 0xffff, RZ, 0xc0, !PT ;  /* 0x0000ffff3c0d7812 */ /* 0x000fc600078ec0ff */
[----:B------:R-:W3:Y:S01]  /*b91e0*/  LDL.LU R60, [R1+0x1210] ;  /* 0x00121000013c7983 */ /* 0x000ee20000300800 */
        /* <DEDUP_REMOVED lines=8> */
[----:B--2---:R-:W-:-:S03]  /*b9270*/  LOP3.LUT R19, R44, 0xffff, RZ, 0xc0, !PT ;  /* 0x0000ffff2c137812 */ /* 0x004fc600078ec0ff */
[----:B------:R-:W2:Y:S01]  /*b9280*/  LDL.LU R44, [R1+0x12c0] ;  /* 0x0012c000012c7983 */ /* 0x000ea20000300800 */
[----:B----4-:R-:W-:-:S03]  /*b9290*/  LOP3.LUT R20, R43, 0xffff, RZ, 0xc0, !PT ;  /* 0x0000ffff2b147812 */ /* 0x010fc600078ec0ff */
[----:B------:R-:W4:Y:S01]  /*b92a0*/  LDL.LU R43, [R1+0x136c] ;  /* 0x00136c00012b7983 */ /* 0x000f220000300800 */
[----:B------:R-:W-:Y:S02]  /*b92b0*/  SHF.R.U32.HI R9, RZ, 0x8, R11 ;  /* 0x00000008ff097819 */ /* 0x000fe4000001160b */
[----:B------:R-:W-:Y:S01]  /*b92c0*/  SHF.R.U32.HI R41, RZ, 0x8, R10 ;  /* 0x00000008ff297819 */ /* 0x000fe2000001160a */
[----:B------:R-:W4:Y:S01]  /*b92d0*/  LDL.LU R23, [R1+0x120c] ;  /* 0x00120c0001177983 */ /* 0x000f220000300800 */
[----:B------:R-:W-:Y:S02]  /*b92e0*/  LOP3.LUT R9, R9, 0xffff, RZ, 0xc0, !PT ;  /* 0x0000ffff09097812 */ /* 0x000fe400078ec0ff */
[----:B------:R-:W-:Y:S01]  /*b92f0*/  LOP3.LUT R41, R41, 0xffff, RZ, 0xc0, !PT ;  /* 0x0000ffff29297812 */ /* 0x000fe200078ec0ff */
[----:B------:R-:W4:Y:S01]  /*b9300*/  LDL.LU R53, [R1+0x12cc] ;  /* 0x0012cc0001357983 */ /* 0x000f220000300800 */
[----:B------:R-:W-:Y:S02]  /*b9310*/  LOP3.LUT R11, R38, 0xffff, RZ, 0xc0, !PT ;  /* 0x0000ffff260b7812 */ /* 0x000fe400078ec0ff */
[----:B------:R-:W-:Y:S01]  /*b9320*/  LOP3.LUT R18, R31, 0xffff, RZ, 0xc0, !PT ;  /* 0x0000ffff1f127812 */ /* 0x000fe200078ec0ff */
[----:B------:R-:W4:Y:S01]  /*b9330*/  LDL.LU R49, [R1+0x1204] ;  /* 0x0012040001317983 */ /* 0x000f220000300800 */
[----:B------:R-:W-:-:S02]  /*b9340*/  LOP3.LUT R10, R37, 0xffff, RZ, 0xc0, !PT ;  /* 0x0000ffff250a7812 */ /* 0x000fc400078ec0ff */
[----:B------:R-:W-:Y:S01]  /*b9350*/  PRMT R41, R9, 0x3340, R41 ;  /* 0x0000334009297816 */ /* 0x000fe20000000029 */
[----:B------:R-:W4:Y:S01]  /*b9360*/  LDL.LU R48, [R1+0x12b8] ;  /* 0x0012b80001307983 */ /* 0x000f220000300800 */
[----:B------:R-:W-:Y:S02]  /*b9370*/  PRMT R8, R18, 0x3340, R1 ;  /* 0x0000334012087816 */ /* 0x000fe40000000001 */
[----:B------:R-:W-:Y:S01]  /*b9380*/  PRMT R9, R11, 0x3340, R10 ;  /* 0x000033400b097816 */ /* 0x000fe2000000000a */
[----:B------:R-:W4:Y:S01]  /*b9390*/  LDL.LU R34, [R1+0x11fc] ;  /* 0x0011fc0001227983 */ /* 0x000f220000300800 */
[----:B------:R-:W-:Y:S02]  /*b93a0*/  LOP3.LUT R14, R40, 0xffff, RZ, 0xc0, !PT ;  /* 0x0000ffff280e7812 */ /* 0x000fe400078ec0ff */
[----:B------:R-:W-:Y:S01]  /*b93b0*/  LOP3.LUT R12, R61, 0xffff, RZ, 0xc0, !PT ;  /* 0x0000ffff3d0c7812 */ /* 0x000fe200078ec0ff */
[----:B------:R-:W4:Y:S01]  /*b93c0*/  LDL.LU R33, [R1+0x12a8] ;  /* 0x0012a80001217983 */ /* 0x000f220000300800 */
[----:B------:R-:W-:-:S02]  /*b93d0*/  PRMT R6, R9, 0x5410, R8 ;  /* 0x0000541009067816 */ /* 0x000fc40000000008 */
[----:B------:R-:W-:Y:S01]  /*b93e0*/  PRMT R8, R12, 0x3340, R1 ;  /* 0x000033400c087816 */ /* 0x000fe20000000001 */
[----:B------:R-:W4:Y:S01]  /*b93f0*/  LDL.LU R27, [R1+0x13fc] ;  /* 0x0013fc00011b7983 */ /* 0x000f220000300800 */
[----:B------:R-:W-:Y:S02]  /*b9400*/  PRMT R9, R14, 0x3340, R13 ;  /* 0x000033400e097816 */ /* 0x000fe4000000000d */
[----:B------:R-:W-:Y:S01]  /*b9410*/  SHF.R.U32.HI R31, RZ, 0x8, R10 ;  /* 0x00000008ff1f7819 */ /* 0x000fe2000001160a */
[----:B------:R-:W4:Y:S01]  /*b9420*/  LDL.LU R38, [R1+0x12d4] ;  /* 0x0012d40001267983 */ /* 0x000f220000300800 */
[----:B------:R-:W-:Y:S02]  /*b9430*/  PRMT R7, R9, 0x5410, R8 ;  /* 0x0000541009077816 */ /* 0x000fe40000000008 */
[----:B------:R-:W-:Y:S01]  /*b9440*/  PRMT R8, R22, 0x3340, R1 ;  /* 0x0000334016087816 */ /* 0x000fe20000000001 */
[----:B------:R-:W4:Y:S01]  /*b9450*/  LDL.LU R37, [R1+0x137c] ;  /* 0x00137c0001257983 */ /* 0x000f220000300800 */
[----:B------:R-:W-:-:S04]  /*b9460*/  PRMT R9, R16, 0x3340, R15 ;  /* 0x0000334010097816 */ /* 0x000fc8000000000f */
[----:B0-----:R-:W-:Y:S02]  /*b9470*/  PRMT R4, R9, 0x5410, R8 ;  /* 0x0000541009047816 */ /* 0x001fe40000000008 */
[----:B------:R-:W-:Y:S02]  /*b9480*/  PRMT R8, R19, 0x3340, R1 ;  /* 0x0000334013087816 */ /* 0x000fe40000000001 */
[----:B------:R-:W-:-:S04]  /*b9490*/  PRMT R9, R21, 0x3340, R20 ;  /* 0x0000334015097816 */ /* 0x000fc80000000014 */
[----:B------:R-:W-:Y:S02]  /*b94a0*/  PRMT R5, R9, 0x5410, R8 ;  /* 0x0000541009057816 */ /* 0x000fe40000000008 */
[----:B------:R-:W-:Y:S02]  /*b94b0*/  SHF.R.U32.HI R8, RZ, 0x8, R11 ;  /* 0x00000008ff087819 */ /* 0x000fe4000001160b */
[----:B------:R-:W-:Y:S02]  /*b94c0*/  LOP3.LUT R31, R31, 0xffff, RZ, 0xc0, !PT ;  /* 0x0000ffff1f1f7812 */ /* 0x000fe400078ec0ff */
[----:B------:R-:W-:Y:S02]  /*b94d0*/  LOP3.LUT R8, R8, 0xffff, RZ, 0xc0, !PT ;  /* 0x0000ffff08087812 */ /* 0x000fe400078ec0ff */
[----:B------:R-:W-:Y:S02]  /*b94e0*/  SHF.R.U32.HI R32, RZ, 0x8, R13 ;  /* 0x00000008ff207819 */ /* 0x000fe4000001160d */
[----:B------:R-:W-:-:S02]  /*b94f0*/  PRMT R31, R8, 0x3340, R31 ;  /* 0x00003340081f7816 */ /* 0x000fc4000000001f */
[----:B------:R-:W-:Y:S02]  /*b9500*/  SHF.R.U32.HI R8, RZ, 0x8, R14 ;  /* 0x00000008ff087819 */ /* 0x000fe4000001160e */
[----:B------:R-:W-:Y:S02]  /*b9510*/  LOP3.LUT R32, R32, 0xffff, RZ, 0xc0, !PT ;  /* 0x0000ffff20207812 */ /* 0x000fe400078ec0ff */
[----:B------:R-:W-:Y:S02]  /*b9520*/  LOP3.LUT R8, R8, 0xffff, RZ, 0xc0, !PT ;  /* 0x0000ffff08087812 */ /* 0x000fe400078ec0ff */
[----:B------:R-:W-:Y:S02]  /*b9530*/  SHF.R.U32.HI R35, RZ, 0x8, R15 ;  /* 0x00000008ff237819 */ /* 0x000fe4000001160f */
[----:B------:R-:W-:Y:S02]  /*b9540*/  PRMT R32, R8, 0x3340, R32 ;  /* 0x0000334008207816 */ /* 0x000fe40000000020 */
[----:B------:R-:W-:-:S02]  /*b9550*/  SHF.R.U32.HI R8, RZ, 0x8, R16 ;  /* 0x00000008ff087819 */ /* 0x000fc40000011610 */
[----:B------:R-:W-:Y:S02]  /*b9560*/  LOP3.LUT R35, R35, 0xffff, RZ, 0xc0, !PT ;  /* 0x0000ffff23237812 */ /* 0x000fe400078ec0ff */
[----:B------:R-:W-:Y:S02]  /*b9570*/  LOP3.LUT R8, R8, 0xffff, RZ, 0xc0, !PT ;  /* 0x0000ffff08087812 */ /* 0x000fe400078ec0ff */
[----:B------:R-:W-:Y:S02]  /*b9580*/  SHF.R.U32.HI R30, RZ, 0x8, R20 ;  /* 0x00000008ff1e7819 */ /* 0x000fe40000011614 */
[----:B------:R-:W-:Y:S02]  /*b9590*/  PRMT R35, R8, 0x3340, R35 ;  /* 0x0000334008237816 */ /* 0x000fe40000000023 */
[----:B------:R-:W-:Y:S02]  /*b95a0*/  SHF.R.U32.HI R8, RZ, 0x8, R21 ;  /* 0x00000008ff087819 */ /* 0x000fe40000011615 */
[----:B------:R-:W-:-:S02]  /*b95b0*/  LOP3.LUT R30, R30, 0xffff, RZ, 0xc0, !PT ;  /* 0x0000ffff1e1e7812 */ /* 0x000fc400078ec0ff */
[----:B------:R-:W-:Y:S02]  /*b95c0*/  LOP3.LUT R8, R8, 0xffff, RZ, 0xc0, !PT ;  /* 0x0000ffff08087812 */ /* 0x000fe400078ec0ff */
[----:B------:R-:W-:Y:S02]  /*b95d0*/  SHF.R.U32.HI R28, RZ, 0x8, R12 ;  /* 0x00000008ff1c7819 */ /* 0x000fe4000001160c */
[----:B------:R-:W-:Y:S02]  /*b95e0*/  PRMT R30, R8, 0x3340, R30 ;  /* 0x00003340081e7816 */ /* 0x000fe4000000001e */
[----:B---3--:R-:W-:Y:S02]  /*b95f0*/  PRMT R9, R47, 0x5410, R60 ;  /* 0x000054102f097816 */ /* 0x008fe4000000003c */
[----:B------:R-:W-:-:S03]  /*b9600*/  PRMT R8, R45, 0x5410, R46 ;  /* 0x000054102d087816 */ /* 0x000fc6000000002e */
[----:B------:R-:W-:Y:S01]  /*b9610*/  STL [R1+0x1184], R9 ;  /* 0x0011840901007387 */ /* 0x000fe20000100800 */
[----:B------:R-:W-:-:S03]  /*b9620*/  LOP3.LUT R11, R42, 0xffff, RZ, 0xc0, !PT ;  /* 0x0000ffff2a0b7812 */ /* 0x000fc600078ec0ff */
[----:B------:R0:W-:Y:S04]  /*b9630*/  STL [R1+0x1188], R8 ;  /* 0x0011880801007387 */ /* 0x0001e80000100800 */
[----:B------:R-:W3:Y:S04]  /*b9640*/  LDL.LU R40, [R1+0x1200] ;  /* 0x0012000001287983 */ /* 0x000ee80000300800 */
[----:B------:R-:W3:Y:S01]  /*b9650*/  LDL.LU R61, [R1+0x12b4] ;  /* 0x0012b400013d7983 */ /* 0x000ee20000300800 */
[----:B--2---:R-:W-:-:S04]  /*b9660*/  LOP3.LUT R12, R44, 0xffff, RZ, 0xc0, !PT ;  /* 0x0000ffff2c0c7812 */ /* 0x004fc800078ec0ff */
[----:B0-----:R-:W-:Y:S02]  /*b9670*/  PRMT R8, R12, 0x3340, R1 ;  /* 0x000033400c087816 */ /* 0x001fe40000000001 */
[----:B----4-:R-:W-:-:S04]  /*b9680*/  LOP3.LUT R10, R43, 0xffff, RZ, 0xc0, !PT ;  /* 0x0000ffff2b0a7812 */ /* 0x010fc800078ec0ff */
[----:B------:R-:W-:-:S04]  /*b9690*/  PRMT R9, R11, 0x3340, R10 ;  /* 0x000033400b097816 */ /* 0x000fc8000000000a */
[----:B------:R-:W-:-:S05]  /*b96a0*/  PRMT R8, R9, 0x5410, R8 ;  /* 0x0000541009087816 */ /* 0x000fca0000000008 */
[----:B------:R0:W-:Y:S04]  /*b96b0*/  STL [R1+0x90], R8 ;  /* 0x0000900801007387 */ /* 0x0001e80000100800 */
[----:B------:R-:W2:Y:S04]  /*b96c0*/  LDL.LU R60, [R1+0x11f8] ;  /* 0x0011f800013c7983 */ /* 0x000ea80000300800 */
[----:B------:R-:W2:Y:S04]  /*b96d0*/  LDL.LU R47, [R1+0x12a0] ;  /* 0x0012a000012f7983 */ /* 0x000ea80000300800 */
[----:B------:R-:W4:Y:S04]  /*b96e0*/  LDL.LU R46, [R1+0x11f0] ;  /* 0x0011f000012e7983 */ /* 0x000f280000300800 */
[----:B------:R-:W4:Y:S04]  /*b96f0*/  LDL.LU R45, [R1+0x1290] ;  /* 0x00129000012d7983 */ /* 0x000f280000300800 */
[----:B------:R-:W4:Y:S04]  /*b9700*/  LDL.LU R42, [R1+0x13e0] ;  /* 0x0013e000012a7983 */ /* 0x000f280000300800 */
[----:B------:R-:W4:Y:S04]  /*b9710*/  LDL.LU R44, [R1+0x129c] ;  /* 0x00129c00012c7983 */ /* 0x000f280000300800 */
[----:B------:R-:W4:Y:S01]  /*b9720*/  LDL.LU R43, [R1+0x1348] ;  /* 0x00134800012b7983 */ /* 0x000f220000300800 */
[----:B0-----:R-:W-:-:S02]  /*b9730*/  SHF.R.U32.HI R8, RZ, 0x8, R11 ;  /* 0x00000008ff087819 */ /* 0x001fc4000001160b */
[----:B------:R-:W-:Y:S02]  /*b9740*/  SHF.R.U32.HI R36, RZ, 0x8, R10 ;  /* 0x00000008ff247819 */ /* 0x000fe4000001160a */
[----:B------:R-:W-:Y:S02]  /*b9750*/  LOP3.LUT R8, R8, 0xffff, RZ, 0xc0, !PT ;  /* 0x0000ffff08087812 */ /* 0x000fe400078ec0ff */
[----:B------:R-:W-:Y:S02]  /*b9760*/  LOP3.LUT R36, R36, 0xffff, RZ, 0xc0, !PT ;  /* 0x0000ffff24247812 */ /* 0x000fe400078ec0ff */
[----:B------:R-:W-:Y:S02]  /*b9770*/  PRMT R10, R53, 0x5410, R23 ;  /* 0x00005410350a7816 */ /* 0x000fe40000000017 */
[----:B------:R-:W-:Y:S02]  /*b9780*/  PRMT R36, R8, 0x3340, R36 ;  /* 0x0000334008247816 */ /* 0x000fe40000000024 */
[----:B------:R-:W-:Y:S01]  /*b9790*/  PRMT R9, R48, 0x5410, R49 ;  /* 0x0000541030097816 */ /* 0x000fe20000000031 */
[----:B------:R0:W-:Y:S01]  /*b97a0*/  STL [R1+0x10fc], R10 ;  /* 0x0010fc0a01007387 */ /* 0x0001e20000100800 */
[----:B------:R-:W-:-:S02]  /*b97b0*/  PRMT R8, R33, 0x5410, R34 ;  /* 0x0000541021087816 */ /* 0x000fc40000000022 */
[----:B------:R-:W-:Y:S02]  /*b97c0*/  LOP3.LUT R11, R27, 0xffff, RZ, 0xc0, !PT ;  /* 0x0000ffff1b0b7812 */ /* 0x000fe400078ec0ff */
[----:B------:R-:W-:Y:S01]  /*b97d0*/  LOP3.LUT R13, R38, 0xffff, RZ, 0xc0, !PT ;  /* 0x0000ffff260d7812 */ /* 0x000fe200078ec0ff */
[----:B------:R1:W-:Y:S01]  /*b97e0*/  STL [R1+0x1100], R9 ;  /* 0x0011000901007387 */ /* 0x0003e20000100800 */
[----:B0-----:R-:W-:-:S03]  /*b97f0*/  LOP3.LUT R10, R37, 0xffff, RZ, 0xc0, !PT ;  /* 0x0000ffff250a7812 */ /* 0x001fc600078ec0ff */
[----:B------:R0:W-:Y:S01]  /*b9800*/  STL [R1+0x1104], R8 ;  /* 0x0011040801007387 */ /* 0x0001e20000100800 */
[----:B-1----:R-:W-:Y:S02]  /*b9810*/  PRMT R9, R11, 0x3340, R10 ;  /* 0x000033400b097816 */ /* 0x002fe4000000000a */
[----:B0-----:R-:W-:-:S04]  /*b9820*/  PRMT R8, R13, 0x3340, R1 ;  /* 0x000033400d087816 */ /* 0x001fc80000000001 */
[----:B------:R-:W-:Y:S02]  /*b9830*/  PRMT R8, R9, 0x5410, R8 ;  /* 0x0000541009087816 */ /* 0x000fe40000000008 */
[----:B------:R-:W-:-:S03]  /*b9840*/  SHF.R.U32.HI R9, RZ, 0x8, R11 ;  /* 0x00000008ff097819 */ /* 0x000fc6000001160b */
[----:B------:R0:W-:Y:S01]  /*b9850*/  STL [R1+0x8c], R8 ;  /* 0x00008c0801007387 */ /* 0x0001e20000100800 */
[----:B------:R-:W-:Y:S02]  /*b9860*/  LOP3.LUT R9, R9, 0xffff, RZ, 0xc0, !PT ;  /* 0x0000ffff09097812 */ /* 0x000fe400078ec0ff */
[----:B0-----:R-:W-:-:S04]  /*b9870*/  SHF.R.U32.HI R8, RZ, 0x8, R10 ;  /* 0x00000008ff087819 */ /* 0x001fc8000001160a */
[----:B------:R-:W-:-:S04]  /*b9880*/  LOP3.LUT R8, R8, 0xffff, RZ, 0xc0, !PT ;  /* 0x0000ffff08087812 */ /* 0x000fc800078ec0ff */
[----:B------:R-:W-:Y:S02]  /*b9890*/  PRMT R49, R9, 0x3340, R8 ;  /* 0x0000334009317816 */ /* 0x000fe40000000008 */
[----:B------:R-:W-:Y:S02]  /*b98a0*/  SHF.R.U32.HI R25, RZ, 0x8, R19 ;  /* 0x00000008ff197819 */ /* 0x000fe40000011613 */
[----:B---3--:R-:W-:-:S05]  /*b98b0*/  PRMT R10, R61, 0x5410, R40 ;  /* 0x000054103d0a7816 */ /* 0x008fca0000000028 */
[----:B------:R0:W-:Y:S01]  /*b98c0*/  STL [R1+0xe34], R10 ;  /* 0x000e340a01007387 */ /* 0x0001e20000100800 */
[----:B--2---:R-:W-:Y:S02]  /*b98d0*/  PRMT R9, R47, 0x5410, R60 ;  /* 0x000054102f097816 */ /* 0x004fe4000000003c */
[----:B----4-:R-:W-:-:S03]  /*b98e0*/  PRMT R8, R45, 0x5410, R46 ;  /* 0x000054102d087816 */ /* 0x010fc6000000002e */
[----:B------:R1:W-:Y:S04]  /*b98f0*/  STL [R1+0x10f0], R9 ;  /* 0x0010f00901007387 */ /* 0x0003e80000100800 */
[----:B------:R2:W-:Y:S04]  /*b9900*/  STL [R1+0x10f8], R8 ;  /* 0x0010f80801007387 */ /* 0x0005e80000100800 */
[----:B------:R-:W3:Y:S01]  /*b9910*/  LDL.LU R19, [R1+0x11f4] ;  /* 0x0011f40001137983 */ /* 0x000ee20000300800 */
[----:B------:R-:W-:-:S03]  /*b9920*/  LOP3.LUT R11, R43, 0xffff, RZ, 0xc0, !PT ;  /* 0x0000ffff2b0b7812 */ /* 0x000fc600078ec0ff */
[----:B------:R-:W3:Y:S01]  /*b9930*/  LDL.LU R43, [R1+0x1294] ;  /* 0x00129400012b7983 */ /* 0x000ee20000300800 */
[----:B------:R-:W-:-:S03]  /*b9940*/  SHF.R.U32.HI R26, RZ, 0x8, R18 ;  /* 0x00000008ff1a7819 */ /* 0x000fc60000011612 */
[----:B------:R-:W4:Y:S04]  /*b9950*/  LDL.LU R20, [R1+0x11ec] ;  /* 0x0011ec0001147983 */ /* 0x000f280000300800 */
[----:B------:R-:W4:Y:S04]  /*b9960*/  LDL.LU R15, [R1+0x1288] ;  /* 0x00128800010f7983 */ /* 0x000f280000300800 */
[----:B------:R-:W4:Y:S04]  /*b9970*/  LDL.LU R16, [R1+0x11e4] ;  /* 0x0011e40001107983 */ /* 0x000f280000300800 */
[----:B------:R-:W4:Y:S04]  /*b9980*/  LDL.LU R18, [R1+0x1270] ;  /* 0x0012700001127983 */ /* 0x000f280000300800 */
[----:B------:R-:W4:Y:S04]  /*b9990*/  LDL.LU R14, [R1+0x13ec] ;  /* 0x0013ec00010e7983 */ /* 0x000f280000300800 */
[----:B------:R-:W4:Y:S04]  /*b99a0*/  LDL.LU R27, [R1+0x12ac] ;  /* 0x0012ac00011b7983 */ /* 0x000f280000300800 */
[----:B------:R-:W4:Y:S01]  /*b99b0*/  LDL.LU R48, [R1+0x1360] ;  /* 0x0013600001307983 */ /* 0x000f220000300800 */
[----:B------:R-:W-:-:S02]  /*b99c0*/  SHF.R.U32.HI R23, RZ, 0x8, R12 ;  /* 0x00000008ff177819 */ /* 0x000fc4000001160c */
[----:B------:R-:W-:Y:S02]  /*b99d0*/  LOP3.LUT R12, R42, 0xffff, RZ, 0xc0, !PT ;  /* 0x0000ffff2a0c7812 */ /* 0x000fe400078ec0ff */
[----:B0-----:R-:W-:Y:S02]  /*b99e0*/  LOP3.LUT R10, R44, 0xffff, RZ, 0xc0, !PT ;  /* 0x0000ffff2c0a7812 */ /* 0x001fe400078ec0ff */
[----:B-1----:R-:W-:Y:S02]  /*b99f0*/  PRMT R9, R12, 0x3340, R11 ;  /* 0x000033400c097816 */ /* 0x002fe4000000000b */
[----:B--2---:R-:W-:Y:S02]  /*b9a00*/  PRMT R8, R10, 0x3340, R1 ;  /* 0x000033400a087816 */ /* 0x004fe40000000001 */
[----:B------:R-:W-:Y:S02]  /*b9a10*/  SHF.R.U32.HI R29, RZ, 0x8, R17 ;  /* 0x00000008ff1d7819 */ /* 0x000fe40000011611 */
[----:B------:R-:W-:Y:S01]  /*b9a20*/  PRMT R8, R9, 0x5410, R8 ;  /* 0x0000541009087816 */ /* 0x000fe20000000008 */
[----:B------:R-:W2:Y:S04]  /*b9a30*/  LDL.LU R17, [R1+0x11e8] ;  /* 0x0011e80001117983 */ /* 0x000ea80000300800 */
[----:B------:R-:W2:Y:S04]  /*b9a40*/  LDL.LU R53, [R1+0x127c] ;  /* 0x00127c0001357983 */ /* 0x000ea80000300800 */
[----:B------:R0:W-:Y:S04]  /*b9a50*/  STL [R1+0x88], R8 ;  /* 0x0000880801007387 */ /* 0x0001e80000100800 */
[----:B------:R-:W2:Y:S04]  /*b9a60*/  LDL.LU R34, [R1+0x11e0] ;  /* 0x0011e00001227983 */ /* 0x000ea80000300800 */
[----:B------:R-:W2:Y:S04]  /*b9a70*/  LDL.LU R33, [R1+0x126c] ;  /* 0x00126c0001217983 */ /* 0x000ea80000300800 */
[----:B------:R-:W2:Y:S04]  /*b9a80*/  LDL.LU R38, [R1+0x11d8] ;  /* 0x0011d80001267983 */ /* 0x000ea80000300800 */
[----:B------:R-:W2:Y:S04]  /*b9a90*/  LDL.LU R40, [R1+0x1264] ;  /* 0x0012640001287983 */ /* 0x000ea80000300800 */
[----:B------:R-:W2:Y:S01]  /*b9aa0*/  LDL.LU R61, [R1+0x11d0] ;  /* 0x0011d000013d7983 */ /* 0x000ea20000300800 */
[----:B0-----:R-:W-:-:S03]  /*b9ab0*/  SHF.R.U32.HI R8, RZ, 0x8, R12 ;  /* 0x00000008ff087819 */ /* 0x001fc6000001160c */
[----:B------:R-:W2:Y:S01]  /*b9ac0*/  LDL.LU R60, [R1+0x125c] ;  /* 0x00125c00013c7983 */ /* 0x000ea20000300800 */
[----:B------:R-:W-:-:S03]  /*b9ad0*/  SHF.R.U32.HI R37, RZ, 0x8, R11 ;  /* 0x00000008ff257819 */ /* 0x000fc6000001160b */
[----:B------:R-:W2:Y:S04]  /*b9ae0*/  LDL.LU R47, [R1+0x1408] ;  /* 0x00140800012f7983 */ /* 0x000ea80000300800 */
[----:B------:R-:W2:Y:S04]  /*b9af0*/  LDL.LU R46, [R1+0x1320] ;  /* 0x00132000012e7983 */ /* 0x000ea80000300800 */
[----:B------:R-:W2:Y:S01]  /*b9b00*/  LDL.LU R45, [R1+0x13c8] ;  /* 0x0013c800012d7983 */ /* 0x000ea20000300800 */
[----:B------:R-:W-:Y:S02]  /*b9b10*/  LOP3.LUT R8, R8, 0xffff, RZ, 0xc0, !PT ;  /* 0x0000ffff08087812 */ /* 0x000fe400078ec0ff */
[----:B------:R-:W-:Y:S01]  /*b9b20*/  LOP3.LUT R37, R37, 0xffff, RZ, 0xc0, !PT ;  /* 0x0000ffff25257812 */ /* 0x000fe200078ec0ff */
[----:B------:R-:W2:Y:S03]  /*b9b30*/  LDL.LU R42, [R1+0x140c] ;  /* 0x00140c00012a7983 */ /* 0x000ea60000300800 */
[----:B------:R-:W-:Y:S01]  /*b9b40*/  PRMT R37, R8, 0x3340, R37 ;  /* 0x0000334008257816 */ /* 0x000fe20000000025 */
[----:B------:R-:W2:Y:S01]  /*b9b50*/  LDL.LU R44, [R1+0x1324] ;  /* 0x00132400012c7983 */ /* 0x000ea20000300800 */
[----:B---3--:R-:W-:-:S03]  /*b9b60*/  PRMT R8, R43, 0x5410, R19 ;  /* 0x000054102b087816 */ /* 0x008fc60000000013 */
[----:B------:R-:W3:Y:S01]  /*b9b70*/  LDL.LU R43, [R1+0x13d0] ;  /* 0x0013d000012b7983 */ /* 0x000ee20000300800 */
[----:B------:R-:W-:-:S03]  /*b9b80*/  SHF.R.U32.HI R21, RZ, 0x8, R10 ;  /* 0x00000008ff157819 */ /* 0x000fc6000001160a */
[----:B------:R0:W-:Y:S01]  /*b9b90*/  STL [R1+0x10f4], R8 ;  /* 0x0010f40801007387 */ /* 0x0001e20000100800 */
[----:B----4-:R-:W-:Y:S02]  /*b9ba0*/  PRMT R9, R15, 0x5410, R20 ;  /* 0x000054100f097816 */ /* 0x010fe40000000014 */
[----:B0-----:R-:W-:-:S03]  /*b9bb0*/  PRMT R8, R18, 0x5410, R16 ;  /* 0x0000541012087816 */ /* 0x001fc60000000010 */
[----:B------:R-:W-:Y:S01]  /*b9bc0*/  STL [R1+0x154], R9 ;  /* 0x0001540901007387 */ /* 0x000fe20000100800 */
[----:B------:R-:W-:-:S03]  /*b9bd0*/  LOP3.LUT R11, R14, 0xffff, RZ, 0xc0, !PT ;  /* 0x0000ffff0e0b7812 */ /* 0x000fc600078ec0ff */
[----:B------:R0:W-:Y:S01]  /*b9be0*/  STL [R1+0x15c], R8 ;  /* 0x00015c0801007387 */ /* 0x0001e20000100800 */
[----:B------:R-:W-:Y:S02]  /*b9bf0*/  LOP3.LUT R27, R27, 0xffff, RZ, 0xc0, !PT ;  /* 0x0000ffff1b1b7812 */ /* 0x000fe400078ec0ff */
[----:B------:R-:W-:Y:S02]  /*b9c00*/  LOP3.LUT R10, R48, 0xffff, RZ, 0xc0, !PT ;  /* 0x0000ffff300a7812 */ /* 0x000fe400078ec0ff */
[----:B0-----:R-:W-:Y:S02]  /*b9c10*/  PRMT R8, R27, 0x3340, R1 ;  /* 0x000033401b087816 */ /* 0x001fe40000000001 */
[----:B------:R-:W-:-:S04]  /*b9c20*/  PRMT R9, R11, 0x3340, R10 ;  /* 0x000033400b097816 */ /* 0x000fc8000000000a */
[----:B------:R-:W-:Y:S02]  /*b9c30*/  PRMT R8, R9, 0x5410, R8 ;  /* 0x0000541009087816 */ /* 0x000fe40000000008 */
[----:B------:R-:W-:-:S03]  /*b9c40*/  SHF.R.U32.HI R9, RZ, 0x8, R11 ;  /* 0x00000008ff097819 */ /* 0x000fc6000001160b */
[----:B------:R0:W-:Y:S01]  /*b9c50*/  STL [R1+0x84], R8 ;  /* 0x0000840801007387 */ /* 0x0001e20000100800 */
[----:B------:R-:W-:Y:S02]  /*b9c60*/  LOP3.LUT R9, R9, 0xffff, RZ, 0xc0, !PT ;  /* 0x0000ffff09097812 */ /* 0x000fe400078ec0ff */
[----:B0-----:R-:W-:-:S04]  /*b9c70*/  SHF.R.U32.HI R8, RZ, 0x8, R10 ;  /* 0x00000008ff087819 */ /* 0x001fc8000001160a */
[----:B------:R-:W-:-:S04]  /*b9c80*/  LOP3.LUT R8, R8, 0xffff, RZ, 0xc0, !PT ;  /* 0x0000ffff08087812 */ /* 0x000fc800078ec0ff */
[----:B------:R-:W-:Y:S02]  /*b9c90*/  PRMT R48, R9, 0x3340, R8 ;  /* 0x0000334009307816 */ /* 0x000fe40000000008 */
[----:B--2---:R-:W-:Y:S02]  /*b9ca0*/  PRMT R8, R53, 0x5410, R17 ;  /* 0x0000541035087816 */ /* 0x004fe40000000011 */
[----:B------:R-:W-:Y:S02]  /*b9cb0*/  PRMT R10, R33, 0x5410, R34 ;  /* 0x00005410210a7816 */ /* 0x000fe40000000022 */
[----:B------:R-:W-:Y:S01]  /*b9cc0*/  PRMT R9, R40, 0x5410, R38 ;  /* 0x0000541028097816 */ /* 0x000fe20000000026 */
[----:B------:R0:W-:Y:S04]  /*b9cd0*/  STL [R1+0x158], R8 ;  /* 0x0001580801007387 */ /* 0x0001e80000100800 */
[----:B------:R1:W-:Y:S01]  /*b9ce0*/  STL [R1+0x144], R10 ;  /* 0x0001440a01007387 */ /* 0x0003e20000100800 */
[----:B0-----:R-:W-:-:S02]  /*b9cf0*/  PRMT R8, R60, 0x5410, R61 ;  /* 0x000054103c087816 */ /* 0x001fc4000000003d */
[----:B------:R-:W-:Y:S01]  /*b9d00*/  LOP3.LUT R12, R47, 0xffff, RZ, 0xc0, !PT ;  /* 0x0000ffff2f0c7812 */ /* 0x000fe200078ec0ff */
[----:B------:R0:W-:Y:S01]  /*b9d10*/  STL [R1+0x14c], R9 ;  /* 0x00014c0901007387 */ /* 0x0001e20000100800 */
[----:B------:R-:W-:Y:S02]  /*b9d20*/  LOP3.LUT R14, R46, 0xffff, RZ, 0xc0, !PT ;  /* 0x0000ffff2e0e7812 */ /* 0x000fe400078ec0ff */
[----:B-1----:R-:W-:Y:S01]  /*b9d30*/  LOP3.LUT R10, R45, 0xffff, RZ, 0xc0, !PT ;  /* 0x0000ffff2d0a7812 */ /* 0x002fe200078ec0ff */
[----:B------:R1:W-:Y:S03]  /*b9d40*/  STL [R1+0x150], R8 ;  /* 0x0001500801007387 */ /* 0x0003e60000100800 */
[----:B0-----:R-:W-:Y:S01]  /*b9d50*/  PRMT R9, R12, 0x3340, R10 ;  /* 0x000033400c097816 */ /* 0x001fe2000000000a */
[----:B------:R-:W2:Y:S01]  /*b9d60*/  LDL.LU R16, [R1+0x1268] ;  /* 0x0012680001107983 */ /* 0x000ea20000300800 */
[----:B------:R-:W-:-:S02]  /*b9d70*/  SHF.R.U32.HI R19, RZ, 0x8, R13 ;  /* 0x00000008ff137819 */ /* 0x000fc4000001160d */
[--C-:B-1----:R-:W-:Y:S01]  /*b9d80*/  PRMT R8, R14, 0x3340, R1.reuse ;  /* 0x000033400e087816 */ /* 0x102fe20000000001 */
[----:B------:R-:W4:Y:S01]  /*b9d90*/  LDL.LU R17, [R1+0x11d4] ;  /* 0x0011d40001117983 */ /* 0x000f220000300800 */
[----:B------:R-:W-:Y:S02]  /*b9da0*/  LOP3.LUT R13, R42, 0xffff, RZ, 0xc0, !PT ;  /* 0x0000ffff2a0d7812 */ /* 0x000fe400078ec0ff */
[----:B------:R-:W-:Y:S01]  /*b9db0*/  PRMT R8, R9, 0x5410, R8 ;  /* 0x0000541009087816 */ /* 0x000fe20000000008 */
[----:B------:R-:W4:Y:S01]  /*b9dc0*/  LDL.LU R47, [R1+0x1260] ;  /* 0x00126000012f7983 */ /* 0x000f220000300800 */
[----:B------:R-:W-:Y:S02]  /*b9dd0*/  LOP3.LUT R15, R44, 0xffff, RZ, 0xc0, !PT ;  /* 0x0000ffff2c0f7812 */ /* 0x000fe400078ec0ff */
[----:B------:R-:W-:Y:S01]  /*b9de0*/  SHF.R.U32.HI R24, RZ, 0x8, R22 ;  /* 0x00000008ff187819 */ /* 0x000fe20000011616 */
[----:B------:R-:W2:Y:S04]  /*b9df0*/  LDL.LU R60, [R1+0x1258] ;  /* 0x00125800013c7983 */ /* 0x000ea80000300800 */
[----:B------:R-:W2:Y:S04]  /*b9e00*/  LDL.LU R22, [R1+0x11c8] ;  /* 0x0011c80001167983 */ /* 0x000ea80000300800 */
[----:B------:R0:W-:Y:S04]  /*b9e10*/  STL [R1+0x78], R8 ;  /* 0x0000780801007387 */ /* 0x0001e80000100800 */
[----:B------:R-:W2:Y:S04]  /*b9e20*/  LDL.LU R61, [R1+0x1250] ;  /* 0x00125000013d7983 */ /* 0x000ea80000300800 */
[----:B------:R-:W2:Y:S01]  /*b9e30*/  LDL.LU R20, [R1+0x11c0] ;  /* 0x0011c00001147983 */ /* 0x000ea20000300800 */
[----:B0-----:R-:W-:-:S03]  /*b9e40*/  PRMT R8, R15, 0x3340, R1 ;  /* 0x000033400f087816 */ /* 0x001fc60000000001 */
[----:B------:R-:W2:Y:S04]  /*b9e50*/  LDL.LU R53, [R1+0x1244] ;  /* 0x0012440001357983 */ /* 0x000ea80000300800 */
[----:B------:R-:W2:Y:S04]  /*b9e60*/  LDL.LU R45, [R1+0x11b8] ;  /* 0x0011b800012d7983 */ /* 0x000ea80000300800 */
[----:B------:R-:W2:Y:S04]  /*b9e70*/  LDL.LU R42, [R1+0x1240] ;  /* 0x00124000012a7983 */ /* 0x000ea80000300800 */
[----:B------:R-:W2:Y:S01]  /*b9e80*/  LDL.LU R44, [R1+0x1400] ;  /* 0x00140000012c7983 */ /* 0x000ea20000300800 */
[----:B---3--:R-:W-:-:S03]  /*b9e90*/  LOP3.LUT R11, R43, 0xffff, RZ, 0xc0, !PT ;  /* 0x0000ffff2b0b7812 */ /* 0x008fc600078ec0ff */
[----:B------:R-:W3:Y:S01]  /*b9ea0*/  LDL.LU R43, [R1+0x12fc] ;  /* 0x0012fc00012b7983 */ /* 0x000ee20000300800 */
[----:B------:R-:W-:-:S03]  /*b9eb0*/  PRMT R9, R13, 0x3340, R11 ;  /* 0x000033400d097816 */ /* 0x000fc6000000000b */
[----:B------:R-:W3:Y:S01]  /*b9ec0*/  LDL.LU R18, [R1+0x13a8] ;  /* 0x0013a80001127983 */ /* 0x000ee20000300800 */
[----:B------:R-:W-:-:S03]  /*b9ed0*/  PRMT R8, R9, 0x5410, R8 ;  /* 0x0000541009087816 */ /* 0x000fc60000000008 */
[----:B------:R-:W3:Y:S01]  /*b9ee0*/  LDL.LU R34, [R1+0x1404] ;  /* 0x0014040001227983 */ /* 0x000ee20000300800 */
[----:B------:R-:W-:-:S03]  /*b9ef0*/  SHF.R.U32.HI R9, RZ, 0x8, R13 ;  /* 0x00000008ff097819 */ /* 0x000fc6000001160d */
[----:B------:R0:W-:Y:S04]  /*b9f00*/  STL [R1+0x70], R8 ;  /* 0x0000700801007387 */ /* 0x0001e80000100800 */
[----:B------:R-:W3:Y:S04]  /*b9f10*/  LDL.LU R38, [R1+0x1300] ;  /* 0x0013000001267983 */ /* 0x000ee80000300800 */
[----:B------:R-:W3:Y:S01]  /*b9f20*/  LDL.LU R40, [R1+0x13ac] ;  /* 0x0013ac0001287983 */ /* 0x000ee20000300800 */
[----:B0-----:R-:W-:-:S03]  /*b9f30*/  SHF.R.U32.HI R8, RZ, 0x8, R12 ;  /* 0x00000008ff087819 */ /* 0x001fc6000001160c */
[----:B------:R-:W3:Y:S04]  /*b9f40*/  LDL.LU R13, [R1+0x11cc] ;  /* 0x0011cc00010d7983 */ /* 0x000ee80000300800 */
[----:B------:R-:W3:Y:S01]  /*b9f50*/  LDL.LU R12, [R1+0x11dc] ;  /* 0x0011dc00010c7983 */ /* 0x000ee20000300800 */
[----:B------:R-:W-:Y:S02]  /*b9f60*/  SHF.R.U32.HI R46, RZ, 0x8, R10 ;  /* 0x00000008ff2e7819 */ /* 0x000fe4000001160a */
[----:B------:R-:W-:Y:S02]  /*b9f70*/  LOP3.LUT R8, R8, 0xffff, RZ, 0xc0, !PT ;  /* 0x0000ffff08087812 */ /* 0x000fe400078ec0ff */
[----:B------:R-:W-:Y:S02]  /*b9f80*/  LOP3.LUT R46, R46, 0xffff, RZ, 0xc0, !PT ;  /* 0x0000ffff2e2e7812 */ /* 0x000fe400078ec0ff */
[----:B------:R-:W-:-:S02]  /*b9f90*/  SHF.R.U32.HI R33, RZ, 0x8, R11 ;  /* 0x00000008ff217819 */ /* 0x000fc4000001160b */
[----:B------:R-:W-:Y:S02]  /*b9fa0*/  PRMT R46, R8, 0x3340, R46 ;  /* 0x00003340082e7816 */ /* 0x000fe4000000002e */
[----:B------:R-:W-:Y:S02]  /*b9fb0*/  LOP3.LUT R9, R9, 0xffff, RZ, 0xc0, !PT ;  /* 0x0000ffff09097812 */ /* 0x000fe400078ec0ff */
[----:B------:R-:W-:-:S04]  /*b9fc0*/  LOP3.LUT R33, R33, 0xffff, RZ, 0xc0, !PT ;  /* 0x0000ffff21217812 */ /* 0x000fc800078ec0ff */
[----:B------:R-:W-:Y:S02]  /*b9fd0*/  PRMT R33, R9, 0x3340, R33 ;  /* 0x0000334009217816 */ /* 0x000fe40000000021 */
[----:B----4-:R-:W-:Y:S02]  /*b9fe0*/  PRMT R47, R47, 0x5410, R17 ;  /* 0x000054102f2f7816 */ /* 0x010fe40000000011 */
[----:B------:R-:W-:Y:S02]  /*b9ff0*/  SHF.R.U32.HI R17, RZ, 0x8, R15 ;  /* 0x00000008ff117819 */ /* 0x000fe4000001160f */
[----:B--2---:R-:W-:Y:S02]  /*ba000*/  PRMT R61, R61, 0x5410, R22 ;  /* 0x000054103d3d7816 */ /* 0x004fe40000000016 */
[----:B------:R-:W-:Y:S02]  /*ba010*/  PRMT R20, R53, 0x5410, R20 ;  /* 0x0000541035147816 */ /* 0x000fe40000000014 */
[----:B------:R-:W-:-:S02]  /*ba020*/  PRMT R45, R42, 0x5410, R45 ;  /* 0x000054102a2d7816 */ /* 0x000fc4000000002d */
[----:B---3--:R-:W-:Y:S02]  /*ba030*/  LOP3.LUT R10, R18, 0xffff, RZ, 0xc0, !PT ;  /* 0x0000ffff120a7812 */ /* 0x008fe400078ec0ff */
[----:B------:R-:W-:Y:S02]  /*ba040*/  LOP3.LUT R15, R38, 0xffff, RZ, 0xc0, !PT ;  /* 0x0000ffff260f7812 */ /* 0x000fe400078ec0ff */
[----:B------:R-:W-:Y:S02]  /*ba050*/  PRMT R8, R16, 0x5410, R12 ;  /* 0x0000541010087816 */ /* 0x000fe4000000000c */
[----:B------:R-:W-:Y:S02]  /*ba060*/  SHF.R.U32.HI R16, RZ, 0x8, R14 ;  /* 0x00000008ff107819 */ /* 0x000fe4000001160e */
[----:B------:R-:W-:Y:S02]  /*ba070*/  LOP3.LUT R12, R44, 0xffff, RZ, 0xc0, !PT ;  /* 0x0000ffff2c0c7812 */ /* 0x000fe400078ec0ff */
[----:B------:R-:W-:Y:S01]  /*ba080*/  LOP3.LUT R14, R43, 0xffff, RZ, 0xc0, !PT ;  /* 0x0000ffff2b0e7812 */ /* 0x000fe200078ec0ff */
[----:B------:R0:W-:Y:S01]  /*ba090*/  STL [R1+0x148], R8 ;  /* 0x0001480801007387 */ /* 0x0001e20000100800 */
[----:B------:R-:W-:-:S03]  /*ba0a0*/  PRMT R9, R12, 0x3340, R10 ;  /* 0x000033400c097816 */ /* 0x000fc6000000000a */
[----:B------:R-:W2:Y:S01]  /*ba0b0*/  LDL.LU R53, [R1+0x11b0] ;  /* 0x0011b00001357983 */ /* 0x000ea20000300800 */
[----:B------:R-:W-:-:S03]  /*ba0c0*/  PRMT R60, R60, 0x5410, R13 ;  /* 0x000054103c3c7816 */ /* 0x000fc6000000000d */
[----:B------:R-:W2:Y:S01]  /*ba0d0*/  LDL.LU R43, [R1+0x123c] ;  /* 0x00123c00012b7983 */ /* 0x000ea20000300800 */
[----:B0-----:R-:W-:-:S03]  /*ba0e0*/  PRMT R8, R14, 0x3340, R1 ;  /* 0x000033400e087816 */ /* 0x001fc60000000001 */
[----:B------:R-:W3:Y:S01]  /*ba0f0*/  LDL.LU R42, [R1+0x1180] ;  /* 0x00118000012a7983 */ /* 0x000ee20000300800 */
[----:B------:R-:W-:-:S03]  /*ba100*/  PRMT R9, R9, 0x5410, R8 ;  /* 0x0000541009097816 */ /* 0x000fc60000000008 */
[----:B------:R-:W3:Y:S01]  /*ba110*/  LDL.LU R44, [R1+0x1238] ;  /* 0x00123800012c7983 */ /* 0x000ee20000300800 */
[----:B------:R-:W-:Y:S02]  /*ba120*/  LOP3.LUT R13, R34, 0xffff, RZ, 0xc0, !PT ;  /* 0x0000ffff220d7812 */ /* 0x000fe400078ec0ff */
[----:B------:R-:W-:Y:S01]  /*ba130*/  LOP3.LUT R11, R40, 0xffff, RZ, 0xc0, !PT ;  /* 0x0000ffff280b7812 */ /* 0x000fe200078ec0ff */
[----:B------:R-:W4:Y:S01]  /*ba140*/  LDL.LU R18, [R1+0x1234] ;  /* 0x0012340001127983 */ /* 0x000f220000300800 */
[----:B------:R-:W-:-:S03]  /*ba150*/  PRMT R8, R15, 0x3340, R1 ;  /* 0x000033400f087816 */ /* 0x000fc60000000001 */
[----:B------:R-:W4:Y:S04]  /*ba160*/  LDL.LU R22, [R1+0x122c] ;  /* 0x00122c0001167983 */ /* 0x000f280000300800 */
[----:B------:R-:W4:Y:S04]  /*ba170*/  LDL.LU R40, [R1+0x1214] ;  /* 0x0012140001287983 */ /* 0x000f280000300800 */
[----:B------:R0:W-:Y:S02]  /*ba180*/  STL [R1+0x74], R9 ;  /* 0x0000740901007387 */ /* 0x0001e40000100800 */
[----:B0-----:R-:W-:-:S04]  /*ba190*/  PRMT R9, R13, 0x3340, R11 ;  /* 0x000033400d097816 */ /* 0x001fc8000000000b */
[----:B------:R-:W-:Y:S02]  /*ba1a0*/  PRMT R8, R9, 0x5410, R8 ;  /* 0x0000541009087816 */ /* 0x000fe40000000008 */
[----:B------:R-:W-:Y:S02]  /*ba1b0*/  SHF.R.U32.HI R9, RZ, 0x8, R13 ;  /* 0x00000008ff097819 */ /* 0x000fe4000001160d */
[----:B------:R-:W4:Y:S04]  /*ba1c0*/  LDL.LU R13, [R1+0x140] ;  /* 0x00014000010d7983 */ /* 0x000f280000300800 */
[----:B------:R0:W-:Y:S02]  /*ba1d0*/  STL [R1+0x6c], R8 ;  /* 0x00006c0801007387 */ /* 0x0001e40000100800 */
[----:B0-----:R-:W-:-:S02]  /*ba1e0*/  SHF.R.U32.HI R8, RZ, 0x8, R12 ;  /* 0x00000008ff087819 */ /* 0x001fc4000001160c */
        /* <DEDUP_REMOVED lines=8> */
[----:B------:R-:W-:-:S02]  /*ba270*/  LOP3.LUT R34, R34, 0xffff, RZ, 0xc0, !PT ;  /* 0x0000ffff22227812 */ /* 0x000fc400078ec0ff */
[----:B------:R-:W-:Y:S02]  /*ba280*/  PRMT R38, R8, 0x3340, R38 ;  /* 0x0000334008267816 */ /* 0x000fe40000000026 */
[----:B------:R-:W4:Y:S01]  /*ba290*/  LDL.LU R8, [R1+0x1218] ;  /* 0x0012180001087983 */ /* 0x000f220000300800 */
[----:B------:R-:W-:-:S03]  /*ba2a0*/  PRMT R34, R9, 0x3340, R34 ;  /* 0x0000334009227816 */ /* 0x000fc60000000022 */
[----:B------:R-:W4:Y:S01]  /*ba2b0*/  LDL.LU R9, [R1+0x94] ;  /* 0x0000940001097983 */ /* 0x000f220000300800 */
[----:B--2---:R-:W-:-:S03]  /*ba2c0*/  PRMT R43, R43, 0x5410, R53 ;  /* 0x000054102b2b7816 */ /* 0x004fc60000000035 */
[----:B------:R-:W2:Y:S01]  /*ba2d0*/  LDL.LU R53, [R1+0x378c] ;  /* 0x00378c0001357983 */ /* 0x000ea20000300800 */
[----:B---3--:R-:W-:-:S03]  /*ba2e0*/  PRMT R44, R44, 0x5410, R42 ;  /* 0x000054102c2c7816 */ /* 0x008fc6000000002a */
[----:B------:R-:W3:Y:S01]  /*ba2f0*/  LDL.LU R42, [R1+0x3788] ;  /* 0x00378800012a7983 */ /* 0x000ee20000300800 */
[----:B----4-:R-:W-:Y:S02]  /*ba300*/  PRMT R22, R22, 0x5410, R13 ;  /* 0x0000541016167816 */ /* 0x010fe4000000000d */
[----:B------:R-:W-:Y:S02]  /*ba310*/  SHF.R.U32.HI R13, RZ, 0x8, R27 ;  /* 0x00000008ff0d7819 */ /* 0x000fe4000001161b */
[----:B------:R-:W4:Y:S01]  /*ba320*/  LDL.LU R27, [R1+0x1224] ;  /* 0x00122400011b7983 */ /* 0x000f220000300800 */
[----:B------:R-:W-:Y:S02]  /*ba330*/  PRMT R18, R18, 0x5410, R12 ;  /* 0x0000541012127816 */ /* 0x000fe4000000000c */
[----:B------:R-:W-:Y:S02]  /*ba340*/  SHF.R.U32.HI R12, RZ, 0x8, R39 ;  /* 0x00000008ff0c7819 */ /* 0x000fe40000011627 */
[----:B------:R-:W4:Y:S01]  /*ba350*/  LDL.LU R39, [R1+0xe8] ;  /* 0x0000e80001277983 */ /* 0x000f220000300800 */
[----:B------:R-:W-:-:S02]  /*ba360*/  LOP3.LUT R28, R28, 0xffff, RZ, 0xc0, !PT ;  /* 0x0000ffff1c1c7812 */ /* 0x000fc400078ec0ff */
[----:B------:R-:W-:Y:S02]  /*ba370*/  LOP3.LUT R26, R26, 0xffff, RZ, 0xc0, !PT ;  /* 0x0000ffff1a1a7812 */ /* 0x000fe400078ec0ff */
[----:B------:R-:W-:Y:S02]  /*ba380*/  LOP3.LUT R25, R25, 0xffff, RZ, 0xc0, !PT ;  /* 0x0000ffff19197812 */ /* 0x000fe400078ec0ff */
[----:B------:R-:W-:Y:S02]  /*ba390*/  LOP3.LUT R29, R29, 0xffff, RZ, 0xc0, !PT ;  /* 0x0000ffff1d1d7812 */ /* 0x000fe400078ec0ff */
[----:B------:R-:W-:Y:S02]  /*ba3a0*/  LOP3.LUT R24, R24, 0xffff, RZ, 0xc0, !PT ;  /* 0x0000ffff18187812 */ /* 0x000fe400078ec0ff */
[----:B------:R-:W-:Y:S02]  /*ba3b0*/  PRMT R28, R28, 0x3340, R1 ;  /* 0x000033401c1c7816 */ /* 0x000fe40000000001 */
[----:B------:R-:W-:-:S02]  /*ba3c0*/  SHF.R.U32.HI R15, RZ, 0x8, R15 ;  /* 0x00000008ff0f7819 */ /* 0x000fc4000001160f */
[----:B------:R-:W-:Y:S02]  /*ba3d0*/  PRMT R40, R40, 0x5410, R11 ;  /* 0x0000541028287816 */ /* 0x000fe4000000000b */
[--C-:B------:R-:W-:Y:S02]  /*ba3e0*/  PRMT R26, R26, 0x3340, R1.reuse ;  /* 0x000033401a1a7816 */ /* 0x100fe40000000001 */
[----:B------:R-:W-:Y:S02]  /*ba3f0*/  LOP3.LUT R19, R19, 0xffff, RZ, 0xc0, !PT ;  /* 0x0000ffff13137812 */ /* 0x000fe400078ec0ff */
[----:B------:R-:W-:Y:S02]  /*ba400*/  LOP3.LUT R17, R17, 0xffff, RZ, 0xc0, !PT ;  /* 0x0000ffff11117812 */ /* 0x000fe400078ec0ff */
[----:B------:R-:W-:Y:S02]  /*ba410*/  SHF.R.U32.HI R11, RZ, 0x8, R52 ;  /* 0x00000008ff0b7819 */ /* 0x000fe40000011634 */
[----:B------:R-:W-:Y:S01]  /*ba420*/  PRMT R25, R25, 0x3340, R1 ;  /* 0x0000334019197816 */ /* 0x000fe20000000001 */
[----:B------:R-:W2:Y:S01]  /*ba430*/  LDL.LU R52, [R1+0x3784] ;  /* 0x0037840001347983 */ /* 0x000ea20000300800 */
[----:B------:R-:W-:-:S02]  /*ba440*/  LOP3.LUT R23, R23, 0xffff, RZ, 0xc0, !PT ;  /* 0x0000ffff17177812 */ /* 0x000fc400078ec0ff */
[----:B------:R-:W-:Y:S02]  /*ba450*/  SHF.R.U32.HI R14, RZ, 0x8, R14 ;  /* 0x00000008ff0e7819 */ /* 0x000fe4000001160e */
[--C-:B------:R-:W-:Y:S02]  /*ba460*/  PRMT R29, R29, 0x3340, R1.reuse ;  /* 0x000033401d1d7816 */ /* 0x100fe40000000001 */
[----:B------:R-:W-:Y:S02]  /*ba470*/  PRMT R24, R24, 0x3340, R1 ;  /* 0x0000334018187816 */ /* 0x000fe40000000001 */
[----:B------:R-:W-:Y:S02]  /*ba480*/  LOP3.LUT R16, R16, 0xffff, RZ, 0xc0, !PT ;  /* 0x0000ffff10107812 */ /* 0x000fe400078ec0ff */
[----:B------:R-:W-:Y:S02]  /*ba490*/  LOP3.LUT R21, R21, 0xffff, RZ, 0xc0, !PT ;  /* 0x0000ffff15157812 */ /* 0x000fe400078ec0ff */
[----:B------:R-:W-:-:S02]  /*ba4a0*/  LOP3.LUT R15, R15, 0xffff, RZ, 0xc0, !PT ;  /* 0x0000ffff0f0f7812 */ /* 0x000fc400078ec0ff */
[--C-:B------:R-:W-:Y:S02]  /*ba4b0*/  PRMT R19, R19, 0x3340, R1.reuse ;  /* 0x0000334013137816 */ /* 0x100fe40000000001 */
[--C-:B------:R-:W-:Y:S02]  /*ba4c0*/  PRMT R17, R17, 0x3340, R1.reuse ;  /* 0x0000334011117816 */ /* 0x100fe40000000001 */
[----:B------:R-:W-:Y:S02]  /*ba4d0*/  PRMT R32, R32, 0x5410, R28 ;  /* 0x0000541020207816 */ /* 0x000fe4000000001c */
[----:B------:R-:W-:Y:S02]  /*ba4e0*/  PRMT R23, R23, 0x3340, R1 ;  /* 0x0000334017177816 */ /* 0x000fe40000000001 */
[----:B------:R-:W-:Y:S02]  /*ba4f0*/  LOP3.LUT R14, R14, 0xffff, RZ, 0xc0, !PT ;  /* 0x0000ffff0e0e7812 */ /* 0x000fe400078ec0ff */
[----:B------:R-:W-:-:S02]  /*ba500*/  PRMT R31, R31, 0x5410, R26 ;  /* 0x000054101f1f7816 */ /* 0x000fc4000000001a */
[----:B------:R-:W-:Y:S02]  /*ba510*/  PRMT R16, R16, 0x3340, R1 ;  /* 0x0000334010107816 */ /* 0x000fe40000000001 */
[----:B------:R-:W-:Y:S02]  /*ba520*/  PRMT R41, R41, 0x5410, R29 ;  /* 0x0000541029297816 */ /* 0x000fe4000000001d */
[----:B------:R-:W-:Y:S02]  /*ba530*/  PRMT R30, R30, 0x5410, R25 ;  /* 0x000054101e1e7816 */ /* 0x000fe40000000019 */
[--C-:B------:R-:W-:Y:S02]  /*ba540*/  PRMT R21, R21, 0x3340, R1.reuse ;  /* 0x0000334015157816 */ /* 0x100fe40000000001 */
[----:B------:R-:W-:Y:S02]  /*ba550*/  PRMT R15, R15, 0x3340, R1 ;  /* 0x000033400f0f7816 */ /* 0x000fe40000000001 */
[----:B------:R-:W-:-:S02]  /*ba560*/  PRMT R29, R35, 0x5410, R24 ;  /* 0x00005410231d7816 */ /* 0x000fc40000000018 */
[----:B------:R-:W-:Y:S02]  /*ba570*/  PRMT R35, R49, 0x5410, R19 ;  /* 0x0000541031237816 */ /* 0x000fe40000000013 */
[----:B------:R-:W-:Y:S02]  /*ba580*/  PRMT R14, R14, 0x3340, R1 ;  /* 0x000033400e0e7816 */ /* 0x000fe40000000001 */
[----:B------:R-:W-:Y:S02]  /*ba590*/  PRMT R36, R36, 0x5410, R23 ;  /* 0x0000541024247816 */ /* 0x000fe40000000017 */
[----:B------:R-:W-:Y:S02]  /*ba5a0*/  PRMT R33, R33, 0x5410, R17 ;  /* 0x0000541021217816 */ /* 0x000fe40000000011 */
[----:B------:R-:W-:Y:S02]  /*ba5b0*/  PRMT R23, R46, 0x5410, R16 ;  /* 0x000054102e177816 */ /* 0x000fe40000000010 */
[----:B------:R-:W-:-:S02]  /*ba5c0*/  PRMT R37, R37, 0x5410, R21 ;  /* 0x0000541025257816 */ /* 0x000fc40000000015 */
[----:B------:R-:W-:Y:S02]  /*ba5d0*/  PRMT R21, R34, 0x5410, R15 ;  /* 0x0000541022157816 */ /* 0x000fe4000000000f */
[----:B------:R-:W-:Y:S02]  /*ba5e0*/  PRMT R19, R38, 0x5410, R14 ;  /* 0x0000541026137816 */ /* 0x000fe4000000000e */
[----:B---3--:R-:W-:Y:S02]  /*ba5f0*/  PRMT R42, R42, 0x5410, R10 ;  /* 0x000054102a2a7816 */ /* 0x008fe4000000000a */
[----:B------:R-:W-:Y:S02]  /*ba600*/  SHF.R.U32.HI R10, RZ, 0x8, R50 ;  /* 0x00000008ff0a7819 */ /* 0x000fe40000011632 */
[----:B------:R-:W3:Y:S01]  /*ba610*/  LDL.LU R50, [R1+0x3780] ;  /* 0x0037800001327983 */ /* 0x000ee20000300800 */
[----:B----4-:R-:W-:Y:S02]  /*ba620*/  PRMT R27, R27, 0x5410, R39 ;  /* 0x000054101b1b7816 */ /* 0x010fe40000000027 */
[----:B------:R-:W-:-:S02]  /*ba630*/  PRMT R39, R8, 0x5410, R9 ;  /* 0x0000541008277816 */ /* 0x000fc40000000009 */
[----:B------:R-:W-:Y:S02]  /*ba640*/  SHF.R.U32.HI R9, RZ, 0x8, R2 ;  /* 0x00000008ff097819 */ /* 0x000fe40000011602 */
[----:B------:R-:W-:Y:S01]  /*ba650*/  SHF.R.U32.HI R8, RZ, 0x8, R0 ;  /* 0x00000008ff087819 */ /* 0x000fe20000011600 */
[----:B------:R-:W4:Y:S04]  /*ba660*/  LDL.LU R2, [R1+0x1220] ;  /* 0x0012200001027983 */ /* 0x000f280000300800 */
        /* <DEDUP_REMOVED lines=11> */
[----:B------:R-:W-:-:S02]  /*ba720*/  LOP3.LUT R13, R13, 0xffff, RZ, 0xc0, !PT ;  /* 0x0000ffff0d0d7812 */ /* 0x000fc400078ec0ff */
[----:B------:R-:W-:Y:S01]  /*ba730*/  LOP3.LUT R12, R12, 0xffff, RZ, 0xc0, !PT ;  /* 0x0000ffff0c0c7812 */ /* 0x000fe200078ec0ff */
[----:B------:R-:W3:Y:S01]  /*ba740*/  LDL.LU R14, [R1+0x12c8] ;  /* 0x0012c800010e7983 */ /* 0x000ee20000300800 */
[----:B------:R-:W-:Y:S02]  /*ba750*/  LOP3.LUT R10, R10, 0xffff, RZ, 0xc0, !PT ;  /* 0x0000ffff0a0a7812 */ /* 0x000fe400078ec0ff */
[----:B------:R-:W-:Y:S02]  /*ba760*/  LOP3.LUT R11, R11, 0xffff, RZ, 0xc0, !PT ;  /* 0x0000ffff0b0b7812 */ /* 0x000fe400078ec0ff */
[--C-:B------:R-:W-:Y:S02]  /*ba770*/  PRMT R13, R13, 0x3340, R1.reuse ;  /* 0x000033400d0d7816 */ /* 0x100fe40000000001 */
[----:B------:R-:W-:Y:S02]  /*ba780*/  LOP3.LUT R9, R9, 0xffff, RZ, 0xc0, !PT ;  /* 0x0000ffff09097812 */ /* 0x000fe400078ec0ff */
[----:B------:R-:W-:-:S02]  /*ba790*/  PRMT R12, R12, 0x3340, R1 ;  /* 0x000033400c0c7816 */ /* 0x000fc40000000001 */
[--C-:B------:R-:W-:Y:S02]  /*ba7a0*/  PRMT R10, R10, 0x3340, R1.reuse ;  /* 0x000033400a0a7816 */ /* 0x100fe40000000001 */
[--C-:B------:R-:W-:Y:S02]  /*ba7b0*/  PRMT R11, R11, 0x3340, R1.reuse ;  /* 0x000033400b0b7816 */ /* 0x100fe40000000001 */
[----:B------:R-:W-:Y:S02]  /*ba7c0*/  PRMT R9, R9, 0x3340, R1 ;  /* 0x0000334009097816 */ /* 0x000fe40000000001 */
[----:B------:R-:W-:Y:S02]  /*ba7d0*/  PRMT R34, R48, 0x5410, R13 ;  /* 0x0000541030227816 */ /* 0x000fe4000000000d */
[----:B------:R-:W3:Y:S04]  /*ba7e0*/  LDL.LU R48, [R1+0x3778] ;  /* 0x0037780001307983 */ /* 0x000ee80000300800 */
[----:B------:R-:W3:Y:S01]  /*ba7f0*/  LDL.LU R13, [R1+0x1310] ;  /* 0x00131000010d7983 */ /* 0x000ee20000300800 */
[----:B----4-:R-:W-:-:S02]  /*ba800*/  PRMT R10, R2, 0x5410, R10 ;  /* 0x00005410020a7816 */ /* 0x010fc4000000000a */
[----:B--2---:R-:W-:Y:S02]  /*ba810*/  PRMT R9, R0, 0x5410, R9 ;  /* 0x0000541000097816 */ /* 0x004fe40000000009 */
[----:B---3--:R-:W-:Y:S02]  /*ba820*/  PRMT R46, R46, 0x5410, R11 ;  /* 0x000054102e2e7816 */ /* 0x008fe4000000000b */
[----:B------:R-:W-:Y:S02]  /*ba830*/  PRMT R38, R38, 0x5410, R12 ;  /* 0x0000541026267816 */ /* 0x000fe4000000000c */
[----:B------:R-:W2:Y:S04]  /*ba840*/  LDL.LU R12, [R1+0x1314] ;  /* 0x00131400010c7983 */ /* 0x000ea80000300800 */
[----:B------:R-:W3:Y:S04]  /*ba850*/  LDL.LU R11, [R1+0x12a4] ;  /* 0x0012a400010b7983 */ /* 0x000ee80000300800 */
[----:B------:R-:W4:Y:S04]  /*ba860*/  LDL.LU R2, [R1+0x3774] ;  /* 0x0037740001027983 */ /* 0x000f280000300800 */
[----:B------:R0:W-:Y:S04]  /*ba870*/  STL [R1+0x140], R10 ;  /* 0x0001400a01007387 */ /* 0x0001e80000100800 */
[----:B0-----:R-:W3:Y:S04]  /*ba880*/  LDL.LU R10, [R1+0x12e4] ;  /* 0x0012e400010a7983 */ /* 0x001ee80000300800 */
[----:B------:R-:W4:Y:S04]  /*ba890*/  LDL.LU R0, [R1+0x3770] ;  /* 0x0037700001007983 */ /* 0x000f280000300800 */
[----:B------:R0:W-:Y:S04]  /*ba8a0*/  STL [R1+0xe30], R9 ;  /* 0x000e300901007387 */ /* 0x0001e80000100800 */
[----:B0-----:R-:W4:Y:S01]  /*ba8b0*/  LDL.LU R9, [R1+0x1230] ;  /* 0x0012300001097983 */ /* 0x001f220000300800 */
[----:B------:R-:W-:-:S04]  /*ba8c0*/  LOP3.LUT R8, R8, 0xffff, RZ, 0xc0, !PT ;  /* 0x0000ffff08087812 */ /* 0x000fc800078ec0ff */
[----:B------:R-:W-:Y:S02]  /*ba8d0*/  PRMT R8, R8, 0x3340, R1 ;  /* 0x0000334008087816 */ /* 0x000fe40000000001 */
[----:B------:R-:W-:Y:S02]  /*ba8e0*/  LOP3.LUT R16, R16, 0xffff, RZ, 0xc0, !PT ;  /* 0x0000ffff10107812 */ /* 0x000fe400078ec0ff */
[----:B------:R-:W-:Y:S02]  /*ba8f0*/  LOP3.LUT R13, R13, 0xffff, RZ, 0xc0, !PT ;  /* 0x0000ffff0d0d7812 */ /* 0x000fe400078ec0ff */
[----:B------:R-:W-:Y:S02]  /*ba900*/  LOP3.LUT R14, R14, 0xffff, RZ, 0xc0, !PT ;  /* 0x0000ffff0e0e7812 */ /* 0x000fe400078ec0ff */
[----:B------:R-:W-:Y:S02]  /*ba910*/  LOP3.LUT R15, R15, 0xffff, RZ, 0xc0, !PT ;  /* 0x0000ffff0f0f7812 */ /* 0x000fe400078ec0ff */
[----:B------:R-:W-:-:S02]  /*ba920*/  PRMT R24, R24, 0x4210, R16 ;  /* 0x0000421018187816 */ /* 0x000fc40000000010 */
[----:B------:R-:W-:Y:S02]  /*ba930*/  PRMT R16, R18, 0x5210, R16 ;  /* 0x0000521012107816 */ /* 0x000fe40000000010 */
[----:B--2---:R-:W-:Y:S02]  /*ba940*/  LOP3.LUT R12, R12, 0xffff, RZ, 0xc0, !PT ;  /* 0x0000ffff0c0c7812 */ /* 0x004fe400078ec0ff */
[----:B---3--:R-:W-:-:S04]  /*ba950*/  LOP3.LUT R10, R10, 0xffff, RZ, 0xc0, !PT ;  /* 0x0000ffff0a0a7812 */ /* 0x008fc800078ec0ff */
[--C-:B------:R-:W-:Y:S02]  /*ba960*/  PRMT R28, R28, 0x4210, R10.reuse ;  /* 0x000042101c1c7816 */ /* 0x100fe4000000000a */
[----:B------:R-:W-:Y:S02]  /*ba970*/  PRMT R20, R20, 0x5210, R10 ;  /* 0x0000521014147816 */ /* 0x000fe4000000000a */
[----:B----4-:R-:W-:-:S05]  /*ba980*/  PRMT R8, R9, 0x5410, R8 ;  /* 0x0000541009087816 */ /* 0x010fca0000000008 */
[----:B------:R0:W-:Y:S01]  /*ba990*/  STL [R1+0x1180], R8 ;  /* 0x0011800801007387 */ /* 0x0001e20000100800 */
[----:B------:R-:W-:Y:S02]  /*ba9a0*/  PRMT R9, R6, 0x4210, R13 ;  /* 0x0000421006097816 */ /* 0x000fe4000000000d */
[----:B------:R-:W-:Y:S02]  /*ba9b0*/  PRMT R10, R5, 0x4210, R14 ;  /* 0x00004210050a7816 */ /* 0x000fe4000000000e */
[----:B0-----:R-:W-:Y:S02]  /*ba9c0*/  LOP3.LUT R8, R11, 0xffff, RZ, 0xc0, !PT ;  /* 0x0000ffff0b087812 */ /* 0x001fe400078ec0ff */
[----:B------:R-:W-:Y:S02]  /*ba9d0*/  PRMT R11, R4, 0x4210, R15 ;  /* 0x00004210040b7816 */ /* 0x000fe4000000000f */
[--C-:B------:R-:W-:Y:S02]  /*ba9e0*/  PRMT R26, R26, 0x4210, R8.reuse ;  /* 0x000042101a1a7816 */ /* 0x100fe40000000008 */
[----:B------:R-:W-:-:S02]  /*ba9f0*/  PRMT R18, R27, 0x5210, R8 ;  /* 0x000052101b127816 */ /* 0x000fc40000000008 */
[----:B------:R-:W-:Y:S02]  /*baa00*/  PRMT R8, R7, 0x4210, R12 ;  /* 0x0000421007087816 */ /* 0x000fe4000000000c */
[----:B------:R-:W0:Y:S04]  /*baa10*/  LDS.128 R4, [R0] ;  /* 0x0000000000047984 */ /* 0x000e280000000c00 */
[----:B0-----:R-:W-:Y:S04]  /*baa20*/  STL.64 [R1], R4 ;  /* 0x0000000401007387 */ /* 0x001fe80000100a00 */
[----:B------:R0:W-:Y:S04]  /*baa30*/  STL.64 [R1+0x8], R6 ;  /* 0x0000080601007387 */ /* 0x0001e80000100a00 */
[----:B0-----:R-:W2:Y:S04]  /*baa40*/  LDL.LU.64 R6, [R1+0x3768] ;  /* 0x0037680001067983 */ /* 0x001ea80000300a00 */
[----:B------:R-:W3:Y:S01]  /*baa50*/  LDL.LU.64 R4, [R1+0x3760] ;  /* 0x0037600001047983 */ /* 0x000ee20000300a00 */
[----:B------:R-:W-:-:S04]  /*baa60*/  LOP3.LUT R17, R17, 0xffff, RZ, 0xc0, !PT ;  /* 0x0000ffff11117812 */ /* 0x000fc800078ec0ff */
[--C-:B------:R-:W-:Y:S02]  /*baa70*/  PRMT R25, R25, 0x4210, R17.reuse ;  /* 0x0000421019197816 */ /* 0x100fe40000000011 */
[----:B------:R-:W-:Y:S02]  /*baa80*/  PRMT R17, R22, 0x5210, R17 ;  /* 0x0000521016117816 */ /* 0x000fe40000000011 */
[----:B------:R-:W4:Y:S01]  /*baa90*/  LDL.LU R22, [R1+0x1330] ;  /* 0x0013300001167983 */ /* 0x000f220000300800 */
[----:B------:R-:W-:-:S03]  /*baaa0*/  NOP ;  /* 0x0000000000007918 */ /* 0x000fc60000000000 */
[----:B------:R-:W3:Y:S04]  /*baab0*/  LDL.LU R27, [R1+0x74] ;  /* 0x00007400011b7983 */ /* 0x000ee80000300800 */
[----:B--2---:R0:W-:Y:S04]  /*baac0*/  STL [R1+0x3800], R7 ;  /* 0x0038000701007387 */ /* 0x0041e80000100800 */
[----:B0-----:R-:W2:Y:S04]  /*baad0*/  LDL.LU R7, [R1+0x6c] ;  /* 0x00006c0001077983 */ /* 0x001ea80000300800 */
[----:B------:R0:W-:Y:S04]  /*baae0*/  STL [R1+0x37fc], R48 ;  /* 0x0037fc3001007387 */ /* 0x0001e80000100800 */
        /* <DEDUP_REMOVED lines=8> */
[----:B0-----:R-:W3:Y:S01]  /*bab70*/  LDL.LU R52, [R1+0x132c] ;  /* 0x00132c0001347983 */ /* 0x001ee20000300800 */
[----:B------:R-:W-:-:S02]  /*bab80*/  LOP3.LUT R2, R2, 0xbfffffff, RZ, 0xc0, !PT ;  /* 0xbfffffff02027812 */ /* 0x000fc400078ec0ff */
[----:B------:R-:W-:Y:S01]  /*bab90*/  LOP3.LUT R3, R3, 0xffffffef, RZ, 0xc0, !PT ;  /* 0xffffffef03037812 */ /* 0x000fe200078ec0ff */
[----:B------:R0:W-:Y:S01]  /*baba0*/  STSM.16.M88.4 [R0], R8 ;  /* 0x0000000800007844 */ /* 0x0001e20000000200 */
[----:B------:R-:W-:-:S03]  /*babb0*/  @P0 LOP3.LUT R2, R2, 0x40000000, RZ, 0xfc, !PT ;  /* 0x4000000002020812 */ /* 0x000fc600078efcff */
[----:B------:R-:W-:Y:S01]  /*babc0*/  STL [R1+0x37b8], R53 ;  /* 0x0037b83501007387 */ /* 0x000fe20000100800 */
[----:B------:R-:W-:-:S03]  /*babd0*/  LOP3.LUT P0, RZ, R2, 0x20, RZ, 0xc0, !PT ;  /* 0x0000002002ff7812 */ /* 0x000fc6000780c0ff */
[----:B------:R-:W-:Y:S04]  /*babe0*/  STL.64 [R1+0x3788], R54 ;  /* 0x0037883601007387 */ /* 0x000fe80000100a00 */
[----:B------:R-:W-:Y:S01]  /*babf0*/  STL.64 [R1+0x3768], R56 ;  /* 0x0037683801007387 */ /* 0x000fe20000100a00 */
[----:B0-----:R-:W-:-:S03]  /*bac00*/  PRMT R8, R32, 0x5210, R12 ;  /* 0x0000521020087816 */ /* 0x001fc6000000000c */
[----:B------:R-:W-:Y:S01]  /*bac10*/  STL.64 [R1+0x3760], R58 ;  /* 0x0037603a01007387 */ /* 0x000fe20000100a00 */
[----:B------:R-:W-:Y:S02]  /*bac20*/  PRMT R9, R31, 0x5210, R13 ;  /* 0x000052101f097816 */ /* 0x000fe4000000000d */
[----:B------:R-:W-:Y:S02]  /*bac30*/  PRMT R10, R30, 0x5210, R14 ;  /* 0x000052101e0a7816 */ /* 0x000fe4000000000e */
[----:B------:R-:W-:Y:S01]  /*bac40*/  PRMT R11, R29, 0x5210, R15 ;  /* 0x000052101d0b7816 */ /* 0x000fe2000000000f */
[----:B------:R-:W-:Y:S01]  /*bac50*/  NOP ;  /* 0x0000000000007918 */ /* 0x000fe20000000000 */
[----:B------:R-:W0:Y:S01]  /*bac60*/  LDS.128 R12, [R0] ;  /* 0x00000000000c7984 */ /* 0x000e220000000c00 */
[----:B------:R-:W-:-:S03]  /*bac70*/  NOP ;  /* 0x0000000000007918 */ /* 0x000fc60000000000 */
[----:B------:R4:W-:Y:S01]  /*bac80*/  STSM.16.M88.4 [R0], R8 ;  /* 0x0000000800007844 */ /* 0x0009e20000000200 */
[----:B------:R-:W-:Y:S02]  /*bac90*/  @P0 LOP3.LUT R3, R3, 0x10, RZ, 0xfc, !PT ;  /* 0x0000001003030812 */ /* 0x000fe400078efcff */
[----:B------:R-:W-:Y:S02]  /*baca0*/  LOP3.LUT P0, RZ, R2, 0x80000, RZ, 0xc0, !PT ;  /* 0x0008000002ff7812 */ /* 0x000fe4000780c0ff */
[----:B------:R-:W-:-:S11]  /*bacb0*/  LOP3.LUT R3, R3, 0xffffffdf, RZ, 0xc0, !PT ;  /* 0xffffffdf03037812 */ /* 0x000fd600078ec0ff */
[----:B------:R-:W-:Y:S02]  /*bacc0*/  @P0 LOP3.LUT R3, R3, 0x20, RZ, 0xfc, !PT ;  /* 0x0000002003030812 */ /* 0x000fe400078efcff */
[----:B------:R-:W-:Y:S02]  /*bacd0*/  LOP3.LUT P0, RZ, R2, 0x2000, RZ, 0xc0, !PT ;  /* 0x0000200002ff7812 */ /* 0x000fe4000780c0ff */
[----:B------:R-:W-:-:S11]  /*bace0*/  LOP3.LUT R3, R3, 0xffffffbf, RZ, 0xc0, !PT ;  /* 0xffffffbf03037812 */ /* 0x000fd600078ec0ff */
[----:B------:R-:W-:Y:S01]  /*bacf0*/  @P0 LOP3.LUT R3, R3, 0x40, RZ, 0xfc, !PT ;  /* 0x0000004003030812 */ /* 0x000fe200078efcff */
[----:B0-----:R2:W-:Y:S01]  /*bad00*/  STL.64 [R1+0x130], R12 ;  /* 0x0001300c01007387 */ /* 0x0015e20000100a00 */
[----:B------:R-:W-:Y:S02]  /*bad10*/  LOP3.LUT P0, RZ, R2, 0x100, RZ, 0xc0, !PT ;  /* 0x0000010002ff7812 */ /* 0x000fe4000780c0ff */
[----:B------:R-:W-:Y:S01]  /*bad20*/  LOP3.LUT R3, R3, 0xffffff7f, RZ, 0xc0, !PT ;  /* 0xffffff7f03037812 */ /* 0x000fe200078ec0ff */
[----:B------:R0:W-:Y:S10]  /*bad30*/  STL.64 [R1+0x138], R14 ;  /* 0x0001380e01007387 */ /* 0x0001f40000100a00 */
[----:B------:R-:W-:-:S02]  /*bad40*/  @P0 LOP3.LUT R3, R3, 0x80, RZ, 0xfc, !PT ;  /* 0x0000008003030812 */ /* 0x000fc400078efcff */
[C---:B------:R-:W-:Y:S02]  /*bad50*/  LOP3.LUT P0, RZ, R2.reuse, 0x4000, RZ, 0xc0, !PT ;  /* 0x0000400002ff7812 */ /* 0x040fe4000780c0ff */
[----:B------:R-:W-:-:S04]  /*bad60*/  LOP3.LUT R2, R2, 0xdfffffff, RZ, 0xc0, !PT ;  /* 0xdfffffff02027812 */ /* 0x000fc800078ec0ff */
[----:B------:R-:W-:-:S04]  /*bad70*/  @P1 LOP3.LUT R2, R2, 0x20000000, RZ, 0xfc, !PT ;  /* 0x2000000002021812 */ /* 0x000fc800078efcff */
        /* <DEDUP_REMOVED lines=15> */
[----:B------:R-:W-:Y:S02]  /*bae70*/  LOP3.LUT P6, RZ, R2, 0x40000, RZ, 0xc0, !PT ;  /* 0x0004000002ff7812 */ /* 0x000fe400078cc0ff */
[----:B----4-:R-:W-:Y:S02]  /*bae80*/  LOP3.LUT R8, R22, 0xffff, RZ, 0xc0, !PT ;  /* 0x0000ffff16087812 */ /* 0x010fe400078ec0ff */
[----:B------:R-:W4:Y:S04]  /*bae90*/  LDL.LU R22, [R1+0x1344] ;  /* 0x0013440001167983 */ /* 0x000f280000300800 */
[----:B------:R-:W4:Y:S04]  /*baea0*/  LDL.LU R32, [R1+0x1340] ;  /* 0x0013400001207983 */ /* 0x000f280000300800 */
[----:B------:R-:W4:Y:S01]  /*baeb0*/  LDL.LU R58, [R1+0x12f0] ;  /* 0x0012f000013a7983 */ /* 0x000f220000300800 */
[----:B--2---:R-:W-:-:S02]  /*baec0*/  PRMT R12, R49, 0x4210, R8 ;  /* 0x00004210310c7816 */ /* 0x004fc40000000008 */
[----:B---3--:R-:W-:-:S04]  /*baed0*/  LOP3.LUT R11, R50, 0xffff, RZ, 0xc0, !PT ;  /* 0x0000ffff320b7812 */ /* 0x008fc800078ec0ff */
[----:B0-----:R-:W-:Y:S02]  /*baee0*/  PRMT R15, R27, 0x4210, R11 ;  /* 0x000042101b0f7816 */ /* 0x001fe4000000000b */
[----:B------:R-:W-:Y:S02]  /*baef0*/  LOP3.LUT R10, R51, 0xffff, RZ, 0xc0, !PT ;  /* 0x0000ffff330a7812 */ /* 0x000fe400078ec0ff */
[----:B------:R-:W2:Y:S02]  /*baf00*/  LDL.LU R51, [R1+0x12ec] ;  /* 0x0012ec0001337983 */ /* 0x000ea40000300800 */
[----:B------:R-:W-:Y:S02]  /*baf10*/  PRMT R14, R7, 0x4210, R10 ;  /* 0x00004210070e7816 */ /* 0x000fe4000000000a */
[----:B------:R-:W3:Y:S04]  /*baf20*/  LDL.LU R59, [R1+0x90] ;  /* 0x00009000013b7983 */ /* 0x000ee80000300800 */
[----:B------:R-:W3:Y:S04]  /*baf30*/  LDL.LU R50, [R1+0x8c] ;  /* 0x00008c0001327983 */ /* 0x000ee80000300800 */
[----:B------:R-:W3:Y:S01]  /*baf40*/  LDL.LU R49, [R1+0x88] ;  /* 0x0000880001317983 */ /* 0x000ee20000300800 */
[----:B------:R-:W-:Y:S01]  /*baf50*/  LOP3.LUT R9, R52, 0xffff, RZ, 0xc0, !PT ;  /* 0x0000ffff34097812 */ /* 0x000fe200078ec0ff */
[----:B------:R-:W-:-:S02]  /*baf60*/  NOP ;  /* 0x0000000000007918 */ /* 0x000fc40000000000 */
[----:B------:R-:W3:Y:S01]  /*baf70*/  LDL.LU R27, [R1+0x84] ;  /* 0x00008400011b7983 */ /* 0x000ee20000300800 */
[----:B------:R-:W-:-:S03]  /*baf80*/  PRMT R13, R48, 0x4210, R9 ;  /* 0x00004210300d7816 */ /* 0x000fc60000000009 */
[----:B------:R-:W0:Y:S01]  /*baf90*/  LDS.128 R52, [R0] ;  /* 0x0000000000347984 */ /* 0x000e220000000c00 */
[----:B------:R-:W-:-:S03]  /*bafa0*/  NOP ;  /* 0x0000000000007918 */ /* 0x000fc60000000000 */
[----:B------:R-:W-:Y:S01]  /*bafb0*/  STSM.16.M88.4 [R0], R12 ;  /* 0x0000000c00007844 */ /* 0x000fe20000000200 */
[----:B0-----:R-:W-:-:S03]  /*bafc0*/  IMAD.MOV.U32 R7, RZ, RZ, R52 ;  /* 0x000000ffff077224 */ /* 0x001fc600078e0034 */
[----:B------:R-:W-:Y:S04]  /*bafd0*/  STL [R1+0x124], R53 ;  /* 0x0001243501007387 */ /* 0x000fe80000100800 */
[----:B------:R-:W-:Y:S04]  /*bafe0*/  STL [R1+0x12c], R55 ;  /* 0x00012c3701007387 */ /* 0x000fe80000100800 */
[----:B------:R-:W-:Y:S04]  /*baff0*/  STL.64 [R1+0x3818], R6 ;  /* 0x0038180601007387 */ /* 0x000fe80000100a00 */
[----:B------:R-:W-:Y:S01]  /*bb000*/  STL.64 [R1+0x3810], R4 ;  /* 0x0038100401007387 */ /* 0x000fe20000100a00 */
[----:B------:R-:W-:-:S03]  /*bb010*/  NOP ;  /* 0x0000000000007918 */ /* 0x000fc60000000000 */
[----:B------:R-:W0:Y:S01]  /*bb020*/  LDS.128 R4, [R0] ;  /* 0x0000000000047984 */ /* 0x000e220000000c00 */
[----:B------:R-:W-:Y:S02]  /*bb030*/  PRMT R8, R33, 0x5210, R8 ;  /* 0x0000521021087816 */ /* 0x000fe40000000008 */
[----:B------:R-:W-:Y:S02]  /*bb040*/  PRMT R9, R23, 0x5210, R9 ;  /* 0x0000521017097816 */ /* 0x000fe40000000009 */
[----:B------:R-:W-:Y:S02]  /*bb050*/  PRMT R10, R21, 0x5210, R10 ;  /* 0x00005210150a7816 */ /* 0x000fe4000000000a */
[----:B------:R-:W-:Y:S01]  /*bb060*/  PRMT R11, R19, 0x5210, R11 ;  /* 0x00005210130b7816 */ /* 0x000fe2000000000b */
[----:B------:R-:W-:Y:S01]  /*bb070*/  IMAD.MOV.U32 R48, RZ, RZ, R54 ;  /* 0x000000ffff307224 */ /* 0x000fe200078e0036 */
[----:B------:R-:W-:-:S03]  /*bb080*/  NOP ;  /* 0x0000000000007918 */ /* 0x000fc60000000000 */
[----:B------:R4:W-:Y:S04]  /*bb090*/  STSM.16.M88.4 [R0], R8 ;  /* 0x0000000800007844 */ /* 0x0009e80000000200 */
[----:B0-----:R-:W-:Y:S04]  /*bb0a0*/  STL.64 [R1+0x110], R4 ;  /* 0x0001100401007387 */ /* 0x001fe80000100a00 */
[----:B------:R-:W-:Y:S01]  /*bb0b0*/  STL.64 [R1+0x118], R6 ;  /* 0x0001180601007387 */ /* 0x000fe20000100a00 */
[----:B------:R-:W-:-:S03]  /*bb0c0*/  NOP ;  /* 0x0000000000007918 */ /* 0x000fc60000000000 */
[----:B------:R-:W3:Y:S04]  /*bb0d0*/  LDL.LU R56, [R1+0x135c] ;  /* 0x00135c0001387983 */ /* 0x000ee80000300800 */
[----:B------:R-:W3:Y:S04]  /*bb0e0*/  LDL.LU R57, [R1+0x1358] ;  /* 0x0013580001397983 */ /* 0x000ee80000300800 */
[----:B------:R-:W3:Y:S04]  /*bb0f0*/  LDL.LU R54, [R1+0x1308] ;  /* 0x0013080001367983 */ /* 0x000ee80000300800 */
[----:B------:R-:W3:Y:S04]  /*bb100*/  LDL.LU R55, [R1+0x1304] ;  /* 0x0013040001377983 */ /* 0x000ee80000300800 */
[----:B------:R-:W3:Y:S04]  /*bb110*/  LDL.LU R53, [R1+0xa4] ;  /* 0x0000a40001357983 */ /* 0x000ee80000300800 */
[----:B------:R-:W3:Y:S04]  /*bb120*/  LDL.LU R52, [R1+0xa0] ;  /* 0x0000a00001347983 */ /* 0x000ee80000300800 */
[----:B------:R-:W0:Y:S01]  /*bb130*/  LDS.128 R4, [R0] ;  /* 0x0000000000047984 */ /* 0x000e220000000c00 */
[----:B----4-:R-:W-:-:S03]  /*bb140*/  LOP3.LUT R8, R22, 0xffff, RZ, 0xc0, !PT ;  /* 0x0000ffff16087812 */ /* 0x010fc600078ec0ff */
[----:B------:R-:W4:Y:S01]  /*bb150*/  LDL.LU R22, [R1+0x9c] ;  /* 0x00009c0001167983 */ /* 0x000f220000300800 */
[----:B------:R-:W-:Y:S02]  /*bb160*/  LOP3.LUT R9, R32, 0xffff, RZ, 0xc0, !PT ;  /* 0x0000ffff20097812 */ /* 0x000fe400078ec0ff */
[----:B------:R-:W-:Y:S02]  /*bb170*/  LOP3.LUT R10, R58, 0xffff, RZ, 0xc0, !PT ;  /* 0x0000ffff3a0a7812 */ /* 0x000fe400078ec0ff */
[----:B--2---:R-:W-:Y:S02]  /*bb180*/  LOP3.LUT R11, R51, 0xffff, RZ, 0xc0, !PT ;  /* 0x0000ffff330b7812 */ /* 0x004fe400078ec0ff */
[----:B------:R-:W2:Y:S01]  /*bb190*/  LDL.LU R51, [R1+0x98] ;  /* 0x0000980001337983 */ /* 0x000ea20000300800 */
[----:B---3--:R-:W-:Y:S02]  /*bb1a0*/  PRMT R12, R59, 0x4210, R8 ;  /* 0x000042103b0c7816 */ /* 0x008fe40000000008 */
[----:B------:R-:W-:-:S02]  /*bb1b0*/  PRMT R13, R50, 0x4210, R9 ;  /* 0x00004210320d7816 */ /* 0x000fc40000000009 */
[----:B------:R-:W3:Y:S01]  /*bb1c0*/  LDL.LU R50, [R1+0x130c] ;  /* 0x00130c0001327983 */ /* 0x000ee20000300800 */
[----:B------:R-:W-:-:S03]  /*bb1d0*/  PRMT R14, R49, 0x4210, R10 ;  /* 0x00004210310e7816 */ /* 0x000fc6000000000a */
[----:B0-----:R-:W-:Y:S01]  /*bb1e0*/  STL.64 [R1+0x100], R4 ;  /* 0x0001000401007387 */ /* 0x001fe20000100a00 */
[----:B------:R-:W-:Y:S01]  /*bb1f0*/  PRMT R15, R27, 0x4210, R11 ;  /* 0x000042101b0f7816 */ /* 0x000fe2000000000b */
[----:B------:R-:W-:-:S04]  /*bb200*/  NOP ;  /* 0x0000000000007918 */ /* 0x000fc80000000000 */
[----:B------:R-:W-:Y:S04]  /*bb210*/  STSM.16.M88.4 [R0], R12 ;  /* 0x0000000c00007844 */ /* 0x000fe80000000200 */
[----:B------:R-:W-:Y:S01]  /*bb220*/  STL.64 [R1+0x108], R6 ;  /* 0x0001080601007387 */ /* 0x000fe20000100a00 */
[----:B------:R-:W-:-:S03]  /*bb230*/  NOP ;  /* 0x0000000000007918 */ /* 0x000fc60000000000 */
[----:B------:R-:W0:Y:S04]  /*bb240*/  LDS.128 R4, [R0] ;  /* 0x0000000000047984 */ /* 0x000e280000000c00 */
[----:B0-----:R-:W-:Y:S04]  /*bb250*/  STL [R1+0xf4], R5 ;  /* 0x0000f40501007387 */ /* 0x001fe80000100800 */
[----:B------:R-:W-:Y:S04]  /*bb260*/  STL.64 [R1+0xf8], R6 ;  /* 0x0000f80601007387 */ /* 0x000fe80000100a00 */
[----:B------:R-:W3:Y:S01]  /*bb270*/  LDL.LU R27, [R1+0xa8] ;  /* 0x0000a800011b7983 */ /* 0x000ee20000300800 */
[----:B------:R-:W-:-:S02]  /*bb280*/  PRMT R8, R36, 0x5210, R8 ;  /* 0x0000521024087816 */ /* 0x000fc40000000008 */
[----:B------:R-:W-:Y:S02]  /*bb290*/  PRMT R9, R35, 0x5210, R9 ;  /* 0x0000521023097816 */ /* 0x000fe40000000009 */
[----:B------:R-:W-:Y:S02]  /*bb2a0*/  PRMT R10, R37, 0x5210, R10 ;  /* 0x00005210250a7816 */ /* 0x000fe4000000000a */
[----:B------:R-:W-:Y:S01]  /*bb2b0*/  PRMT R11, R34, 0x5210, R11 ;  /* 0x00005210220b7816 */ /* 0x000fe2000000000b */
[----:B------:R-:W-:Y:S01]  /*bb2c0*/  IMAD.MOV.U32 R49, RZ, RZ, R4 ;  /* 0x000000ffff317224 */ /* 0x000fe200078e0004 */
[----:B------:R-:W-:-:S03]  /*bb2d0*/  NOP ;  /* 0x0000000000007918 */ /* 0x000fc60000000000 */
[----:B------:R0:W-:Y:S01]  /*bb2e0*/  STSM.16.M88.4 [R0], R8 ;  /* 0x0000000800007844 */ /* 0x0001e20000000200 */
[----:B------:R-:W-:-:S03]  /*bb2f0*/  NOP ;  /* 0x0000000000007918 */ /* 0x000fc60000000000 */
[----:B------:R-:W-:Y:S04]  /*bb300*/  STL.64 [R1+0x3808], R48 ;  /* 0x0038083001007387 */ /* 0x000fe80000100a00 */
[----:B------:R-:W1:Y:S01]  /*bb310*/  LDS.128 R4, [R0] ;  /* 0x0000000000047984 */ /* 0x000e620000000c00 */
[----:B0-----:R-:W-:-:S03]  /*bb320*/  LOP3.LUT R9, R57, 0xffff, RZ, 0xc0, !PT ;  /* 0x0000ffff39097812 */ /* 0x001fc600078ec0ff */
[----:B------:R-:W3:Y:S01]  /*bb330*/  LDL.LU R57, [R1+0x1370] ;  /* 0x0013700001397983 */ /* 0x000ee20000300800 */
[----:B------:R-:W-:Y:S02]  /*bb340*/  LOP3.LUT R10, R54, 0xffff, RZ, 0xc0, !PT ;  /* 0x0000ffff360a7812 */ /* 0x000fe400078ec0ff */
[----:B------:R-:W-:Y:S02]  /*bb350*/  LOP3.LUT R11, R55, 0xffff, RZ, 0xc0, !PT ;  /* 0x0000ffff370b7812 */ /* 0x000fe400078ec0ff */
[----:B----4-:R-:W-:Y:S02]  /*bb360*/  PRMT R14, R22, 0x4210, R10 ;  /* 0x00004210160e7816 */ /* 0x010fe4000000000a */
[----:B------:R-:W4:Y:S04]  /*bb370*/  LDL.LU R22, [R1+0x131c] ;  /* 0x00131c0001167983 */ /* 0x000f280000300800 */
[----:B------:R-:W4:Y:S04]  /*bb380*/  LDL.LU R54, [R1+0x1318] ;  /* 0x0013180001367983 */ /* 0x000f280000300800 */
[----:B------:R-:W4:Y:S01]  /*bb390*/  LDL.LU R55, [R1+0x1428] ;  /* 0x0014280001377983 */ /* 0x000f220000300800 */
[----:B------:R-:W-:-:S02]  /*bb3a0*/  LOP3.LUT R8, R56, 0xffff, RZ, 0xc0, !PT ;  /* 0x0000ffff38087812 */ /* 0x000fc400078ec0ff */
[--C-:B------:R-:W-:Y:S02]  /*bb3b0*/  PRMT R13, R52, 0x4210, R9.reuse ;  /* 0x00004210340d7816 */ /* 0x100fe40000000009 */
[--C-:B------:R-:W-:Y:S01]  /*bb3c0*/  PRMT R12, R53, 0x4210, R8.reuse ;  /* 0x00004210350c7816 */ /* 0x100fe20000000008 */
[----:B-1----:R-:W-:Y:S04]  /*bb3d0*/  STL.64 [R1+0xe0], R4 ;  /* 0x0000e00401007387 */ /* 0x002fe80000100a00 */
[----:B------:R-:W-:Y:S01]  /*bb3e0*/  STL.64 [R1+0xe8], R6 ;  /* 0x0000e80601007387 */ /* 0x000fe20000100a00 */
[----:B------:R-:W-:Y:S01]  /*bb3f0*/  NOP ;  /* 0x0000000000007918 */ /* 0x000fe20000000000 */
[----:B------:R-:W-:Y:S02]  /*bb400*/  PRMT R8, R39, 0x5210, R8 ;  /* 0x0000521027087816 */ /* 0x000fe40000000008 */
[----:B------:R-:W-:-:S02]  /*bb410*/  PRMT R9, R40, 0x5210, R9 ;  /* 0x0000521028097816 */ /* 0x000fc40000000009 */
[----:B--2---:R-:W-:-:S05]  /*bb420*/  PRMT R15, R51, 0x4210, R11 ;  /* 0x00004210330f7816 */ /* 0x004fca000000000b */
[----:B------:R-:W-:Y:S01]  /*bb430*/  STSM.16.M88.4 [R0], R12 ;  /* 0x0000000c00007844 */ /* 0x000fe20000000200 */
[----:B------:R-:W-:-:S03]  /*bb440*/  NOP ;  /* 0x0000000000007918 */ /* 0x000fc60000000000 */
[----:B------:R-:W0:Y:S01]  /*bb450*/  LDS.128 R4, [R0] ;  /* 0x0000000000047984 */ /* 0x000e220000000c00 */
[----:B------:R-:W-:Y:S02]  /*bb460*/  PRMT R10, R42, 0x5210, R10 ;  /* 0x000052102a0a7816 */ /* 0x000fe4000000000a */
[----:B------:R-:W-:Y:S01]  /*bb470*/  PRMT R11, R41, 0x5210, R11 ;  /* 0x00005210290b7816 */ /* 0x000fe2000000000b */
[----:B------:R-:W-:Y:S01]  /*bb480*/  NOP ;  /* 0x0000000000007918 */ /* 0x000fe20000000000 */
[----:B---3--:R-:W-:-:S03]  /*bb490*/  LOP3.LUT R19, R50, 0xffff, RZ, 0xc0, !PT ;  /* 0x0000ffff32137812 */ /* 0x008fc600078ec0ff */
[----:B------:R-:W-:Y:S01]  /*bb4a0*/  STSM.16.M88.4 [R0], R8 ;  /* 0x0000000800007844 */ /* 0x000fe20000000200 */
[----:B------:R-:W-:-:S03]  /*bb4b0*/  NOP ;  /* 0x0000000000007918 */ /* 0x000fc60000000000 */
[----:B0-----:R-:W-:Y:S04]  /*bb4c0*/  STL.64 [R1+0xd0], R4 ;  /* 0x0000d00401007387 */ /* 0x001fe80000100a00 */
[----:B------:R-:W-:Y:S04]  /*bb4d0*/  STL [R1+0xd8], R6 ;  /* 0x0000d80601007387 */ /* 0x000fe80000100800 */
[----:B------:R-:W2:Y:S01]  /*bb4e0*/  LDL.LU R53, [R1+0x1424] ;  /* 0x0014240001357983 */ /* 0x000ea20000300800 */
[----:B------:R-:W-:-:S03]  /*bb4f0*/  IMAD.MOV.U32 R51, RZ, RZ, R7 ;  /* 0x000000ffff337224 */ /* 0x000fc600078e0007 */
[----:B------:R-:W3:Y:S04]  /*bb500*/  LDL.LU R52, [R1+0xac] ;  /* 0x0000ac0001347983 */ /* 0x000ee80000300800 */
[----:B------:R-:W0:Y:S01]  /*bb510*/  LDS.128 R4, [R0] ;  /* 0x0000000000047984 */ /* 0x000e220000000c00 */
[----:B------:R-:W-:Y:S01]  /*bb520*/  PRMT R27, R27, 0x4210, R19 ;  /* 0x000042101b1b7816 */ /* 0x000fe20000000013 */
[----:B------:R-:W-:-:S04]  /*bb530*/  NOP ;  /* 0x0000000000007918 */ /* 0x000fc80000000000 */
[----:B------:R-:W-:Y:S01]  /*bb540*/  STSM.16.M88.4 [R0], R24 ;  /* 0x0000001800007844 */ /* 0x000fe20000000200 */
[----:B------:R-:W-:-:S03]  /*bb550*/  NOP ;  /* 0x0000000000007918 */ /* 0x000fc60000000000 */
[----:B------:R-:W1:Y:S04]  /*bb560*/  LDS.128 R8, [R0] ;  /* 0x0000000000087984 */ /* 0x000e680000000c00 */
[----:B------:R0:W-:Y:S02]  /*bb570*/  STL [R1+0x37e0], R51 ;  /* 0x0037e03301007387 */ /* 0x0001e40000100800 */
[----:B0-----:R-:W-:Y:S02]  /*bb580*/  IMAD.MOV.U32 R50, RZ, RZ, R4 ;  /* 0x000000ffff327224 */ /* 0x001fe400078e0004 */
[----:B------:R-:W-:Y:S01]  /*bb590*/  IMAD.MOV.U32 R51, RZ, RZ, R5 ;  /* 0x000000ffff337224 */ /* 0x000fe200078e0005 */
[----:B------:R0:W-:Y:S04]  /*bb5a0*/  STL.64 [R1+0xc8], R6 ;  /* 0x0000c80601007387 */ /* 0x0001e80000100a00 */
[----:B------:R-:W-:Y:S04]  /*bb5b0*/  STL.64 [R1+0x37e8], R50 ;  /* 0x0037e83201007387 */ /* 0x000fe80000100a00 */
[----:B------:R-:W3:Y:S04]  /*bb5c0*/  LDL.LU R5, [R1+0x1384] ;  /* 0x0013840001057983 */ /* 0x000ee80000300800 */
[----:B0-----:R-:W3:Y:S04]  /*bb5d0*/  LDL.LU R6, [R1+0x1380] ;  /* 0x0013800001067983 */ /* 0x001ee80000300800 */
[----:B------:R-:W3:Y:S04]  /*bb5e0*/  LDL.LU R32, [R1+0x133c] ;  /* 0x00133c0001207983 */ /* 0x000ee80000300800 */
[----:B-1----:R-:W-:Y:S01]  /*bb5f0*/  STL [R1+0xb0], R8 ;  /* 0x0000b00801007387 */ /* 0x002fe20000100800 */
[----:B------:R-:W-:-:S03]  /*bb600*/  LOP3.LUT R21, R57, 0xffff, RZ, 0xc0, !PT ;  /* 0x0000ffff39157812 */ /* 0x000fc600078ec0ff */
[----:B------:R-:W-:Y:S04]  /*bb610*/  STL.64 [R1+0xb8], R10 ;  /* 0x0000b80a01007387 */ /* 0x000fe80000100a00 */
[----:B------:R-:W3:Y:S04]  /*bb620*/  LDL.LU R7, [R1+0x1338] ;  /* 0x0013380001077983 */ /* 0x000ee80000300800 */
[----:B------:R-:W3:Y:S04]  /*bb630*/  LDL.LU R56, [R1+0x1438] ;  /* 0x0014380001387983 */ /* 0x000ee80000300800 */
[----:B------:R-:W3:Y:S01]  /*bb640*/  LDL.LU R57, [R1+0x1434] ;  /* 0x0014340001397983 */ /* 0x000ee20000300800 */
[----:B----4-:R-:W-:-:S03]  /*bb650*/  LOP3.LUT R23, R54, 0xffff, RZ, 0xc0, !PT ;  /* 0x0000ffff36177812 */ /* 0x010fc600078ec0ff */
[----:B------:R-:W4:Y:S01]  /*bb660*/  LDL.LU R54, [R1+0x1430] ;  /* 0x0014300001367983 */ /* 0x000f220000300800 */
[----:B------:R-:W-:-:S03]  /*bb670*/  PRMT R29, R55, 0x4210, R21 ;  /* 0x00004210371d7816 */ /* 0x000fc60000000015 */
[----:B------:R-:W4:Y:S01]  /*bb680*/  LDL.LU R55, [R1+0x119c] ;  /* 0x00119c0001377983 */ /* 0x000f220000300800 */
[----:B------:R-:W-:Y:S01]  /*bb690*/  PRMT R19, R38, 0x5210, R19 ;  /* 0x0000521026137816 */ /* 0x000fe20000000013 */
[----:B------:R-:W-:-:S04]  /*bb6a0*/  NOP ;  /* 0x0000000000007918 */ /* 0x000fc80000000000 */
[----:B------:R-:W-:Y:S01]  /*bb6b0*/  STSM.16.M88.4 [R0], R16 ;  /* 0x0000001000007844 */ /* 0x000fe20000000200 */
[----:B------:R-:W-:Y:S01]  /*bb6c0*/  IMAD.MOV.U32 R59, RZ, RZ, R9 ;  /* 0x000000ffff3b7224 */ /* 0x000fe200078e0009 */
[----:B------:R-:W-:Y:S02]  /*bb6d0*/  NOP ;  /* 0x0000000000007918 */ /* 0x000fe40000000000 */
[----:B------:R-:W0:Y:S01]  /*bb6e0*/  LDS.128 R8, [R0] ;  /* 0x0000000000087984 */ /* 0x000e220000000c00 */
[----:B------:R-:W-:-:S03]  /*bb6f0*/  LOP3.LUT R22, R22, 0xffff, RZ, 0xc0, !PT ;  /* 0x0000ffff16167812 */ /* 0x000fc600078ec0ff */
[----:B0-----:R-:W-:Y:S01]  /*bb700*/  STL.64 [R1+0xa8], R10 ;  /* 0x0000a80a01007387 */ /* 0x001fe20000100a00 */
[----:B------:R-:W-:-:S05]  /*bb710*/  IMAD.MOV.U32 R58, RZ, RZ, R9 ;  /* 0x000000ffff3a7224 */ /* 0x000fca00078e0009 */
[----:B------:R-:W-:Y:S01]  /*bb720*/  STL.64 [R1+0x37f0], R58 ;  /* 0x0037f03a01007387 */ /* 0x000fe20000100a00 */
[----:B--2---:R-:W-:Y:S02]  /*bb730*/  PRMT R30, R53, 0x4210, R22 ;  /* 0x00004210351e7816 */ /* 0x004fe40000000016 */
[----:B---3--:R-:W-:Y:S01]  /*bb740*/  PRMT R31, R52, 0x4210, R23 ;  /* 0x00004210341f7816 */ /* 0x008fe20000000017 */
[----:B------:R-:W-:-:S04]  /*bb750*/  NOP ;  /* 0x0000000000007918 */ /* 0x000fc80000000000 */
[----:B------:R-:W-:Y:S01]  /*bb760*/  STSM.16.M88.4 [R0], R28 ;  /* 0x0000001c00007844 */ /* 0x000fe20000000200 */
[----:B------:R-:W-:Y:S01]  /*bb770*/  IMAD.MOV.U32 R52, RZ, RZ, R8 ;  /* 0x000000ffff347224 */ /* 0x000fe200078e0008 */
[----:B------:R-:W-:Y:S02]  /*bb780*/  NOP ;  /* 0x0000000000007918 */ /* 0x000fe40000000000 */
[----:B------:R-:W0:Y:S02]  /*bb790*/  LDS.128 R8, [R0] ;  /* 0x0000000000087984 */ /* 0x000e240000000c00 */
[----:B0-----:R-:W-:Y:S02]  /*bb7a0*/  IMAD.MOV.U32 R53, RZ, RZ, R10 ;  /* 0x000000ffff357224 */ /* 0x001fe400078e000a */
[----:B------:R0:W-:Y:S01]  /*bb7b0*/  STL.64 [R1+0x90], R8 ;  /* 0x0000900801007387 */ /* 0x0001e20000100a00 */
[----:B------:R-:W-:-:S03]  /*bb7c0*/  LOP3.LUT R12, R5, 0xffff, RZ, 0xc0, !PT ;  /* 0x0000ffff050c7812 */ /* 0x000fc600078ec0ff */
[----:B------:R1:W-:Y:S04]  /*bb7d0*/  STL [R1+0x9c], R11 ;  /* 0x00009c0b01007387 */ /* 0x0003e80000100800 */
[----:B------:R-:W-:Y:S01]  /*bb7e0*/  STL [R1+0x37c8], R53 ;  /* 0x0037c83501007387 */ /* 0x000fe20000100800 */
[----:B------:R-:W-:-:S03]  /*bb7f0*/  LOP3.LUT R14, R32, 0xffff, RZ, 0xc0, !PT ;  /* 0x0000ffff200e7812 */ /* 0x000fc600078ec0ff */
[----:B------:R-:W2:Y:S04]  /*bb800*/  LDL.LU R36, [R1+0x139c] ;  /* 0x00139c0001247983 */ /* 0x000ea80000300800 */
[----:B------:R-:W3:Y:S04]  /*bb810*/  LDL.LU R33, [R1+0x1398] ;  /* 0x0013980001217983 */ /* 0x000ee80000300800 */
[----:B------:R-:W3:Y:S04]  /*bb820*/  LDL.LU R4, [R1+0x1350] ;  /* 0x0013500001047983 */ /* 0x000ee80000300800 */
[----:B------:R-:W3:Y:S01]  /*bb830*/  LDL.LU R5, [R1+0x134c] ;  /* 0x00134c0001057983 */ /* 0x000ee20000300800 */
[----:B------:R-:W-:-:S03]  /*bb840*/  LOP3.LUT R15, R7, 0xffff, RZ, 0xc0, !PT ;  /* 0x0000ffff070f7812 */ /* 0x000fc600078ec0ff */
[----:B------:R-:W3:Y:S01]  /*bb850*/  LDL.LU R32, [R1+0x1448] ;  /* 0x0014480001207983 */ /* 0x000ee20000300800 */
[----:B0-----:R-:W-:-:S03]  /*bb860*/  PRMT R8, R56, 0x4210, R12 ;  /* 0x0000421038087816 */ /* 0x001fc6000000000c */
[----:B------:R-:W3:Y:S01]  /*bb870*/  LDL.LU R56, [R1+0x1444] ;  /* 0x0014440001387983 */ /* 0x000ee20000300800 */
[----:B----4-:R-:W-:-:S03]  /*bb880*/  PRMT R10, R54, 0x4210, R14 ;  /* 0x00004210360a7816 */ /* 0x010fc6000000000e */
[----:B------:R-:W4:Y:S01]  /*bb890*/  LDL.LU R54, [R1+0x1440] ;  /* 0x0014400001367983 */ /* 0x000f220000300800 */
[----:B-1----:R-:W-:-:S03]  /*bb8a0*/  PRMT R11, R55, 0x4210, R15 ;  /* 0x00004210370b7816 */ /* 0x002fc6000000000f */
[----:B------:R-:W4:Y:S01]  /*bb8b0*/  LDL.LU R55, [R1+0x11a0] ;  /* 0x0011a00001377983 */ /* 0x000f220000300800 */
[----:B------:R-:W-:Y:S02]  /*bb8c0*/  PRMT R21, R45, 0x5210, R21 ;  /* 0x000052102d157816 */ /* 0x000fe40000000015 */
[----:B------:R-:W-:Y:S02]  /*bb8d0*/  PRMT R22, R43, 0x5210, R22 ;  /* 0x000052102b167816 */ /* 0x000fe40000000016 */
[----:B------:R-:W-:Y:S01]  /*bb8e0*/  PRMT R23, R44, 0x5210, R23 ;  /* 0x000052102c177816 */ /* 0x000fe20000000017 */
[----:B------:R-:W-:-:S04]  /*bb8f0*/  NOP ;  /* 0x0000000000007918 */ /* 0x000fc80000000000 */
[----:B------:R-:W-:Y:S01]  /*bb900*/  STSM.16.M88.4 [R0], R20 ;  /* 0x0000001400007844 */ /* 0x000fe20000000200 */
[----:B------:R-:W-:-:S03]  /*bb910*/  NOP ;  /* 0x0000000000007918 */ /* 0x000fc60000000000 */
[----:B------:R-:W0:Y:S01]  /*bb920*/  LDS.128 R16, [R0] ;  /* 0x0000000000107984 */ /* 0x000e220000000c00 */
[----:B------:R-:W-:-:S04]  /*bb930*/  LOP3.LUT R13, R6, 0xffff, RZ, 0xc0, !PT ;  /* 0x0000ffff060d7812 */ /* 0x000fc800078ec0ff */
[----:B------:R-:W-:Y:S01]  /*bb940*/  PRMT R9, R57, 0x4210, R13 ;  /* 0x0000421039097816 */ /* 0x000fe2000000000d */
[----:B------:R-:W-:-:S04]  /*bb950*/  NOP ;  /* 0x0000000000007918 */ /* 0x000fc80000000000 */
[----:B------:R1:W-:Y:S02]  /*bb960*/  STSM.16.M88.4 [R0], R8 ;  /* 0x0000000800007844 */ /* 0x0003e40000000200 */
[----:B-1----:R-:W-:Y:S02]  /*bb970*/  PRMT R8, R47, 0x5210, R12 ;  /* 0x000052102f087816 */ /* 0x002fe4000000000c */
[----:B------:R-:W-:Y:S02]  /*bb980*/  PRMT R9, R60, 0x5210, R13 ;  /* 0x000052103c097816 */ /* 0x000fe4000000000d */
[----:B------:R-:W-:Y:S02]  /*bb990*/  PRMT R10, R61, 0x5210, R14 ;  /* 0x000052103d0a7816 */ /* 0x000fe4000000000e */
[----:B------:R-:W-:Y:S01]  /*bb9a0*/  PRMT R11, R46, 0x5210, R15 ;  /* 0x000052102e0b7816 */ /* 0x000fe2000000000f */
[----:B------:R-:W-:Y:S01]  /*bb9b0*/  NOP ;  /* 0x0000000000007918 */ /* 0x000fe20000000000 */
[----:B0-----:R-:W-:Y:S01]  /*bb9c0*/  STL [R1+0x84], R17 ;  /* 0x0000841101007387 */ /* 0x001fe20000100800 */
[----:B------:R-:W-:-:S03]  /*bb9d0*/  IMAD.MOV.U32 R53, RZ, RZ, R16 ;  /* 0x000000ffff357224 */ /* 0x000fc600078e0010 */
[----:B------:R-:W-:Y:S04]  /*bb9e0*/  STL.64 [R1+0x88], R18 ;  /* 0x0000881201007387 */ /* 0x000fe80000100a00 */
[----:B------:R-:W4:Y:S04]  /*bb9f0*/  LDL.LU R37, [R1+0x144] ;  /* 0x0001440001257983 */ /* 0x000f280000300800 */
[----:B------:R-:W4:Y:S04]  /*bba00*/  LDL.LU R35, [R1+0x14c] ;  /* 0x00014c0001237983 */ /* 0x000f280000300800 */
[----:B------:R-:W4:Y:S04]  /*bba10*/  LDL.LU R6, [R1+0x150] ;  /* 0x0001500001067983 */ /* 0x000f280000300800 */
[----:B------:R-:W0:Y:S01]  /*bba20*/  LDS.128 R16, [R0] ;  /* 0x0000000000107984 */ /* 0x000e220000000c00 */
[----:B------:R-:W-:-:S03]  /*bba30*/  NOP ;  /* 0x0000000000007918 */ /* 0x000fc60000000000 */
[----:B------:R-:W4:Y:S04]  /*bba40*/  LDL.LU R7, [R1+0x148] ;  /* 0x0001480001077983 */ /* 0x000f280000300800 */
[----:B------:R-:W-:Y:S01]  /*bba50*/  STSM.16.M88.4 [R0], R8 ;  /* 0x0000000800007844 */ /* 0x000fe20000000200 */
[----:B------:R-:W-:-:S03]  /*bba60*/  NOP ;  /* 0x0000000000007918 */ /* 0x000fc60000000000 */
[----:B------:R-:W1:Y:S04]  /*bba70*/  LDS.128 R8, [R0] ;  /* 0x0000000000087984 */ /* 0x000e680000000c00 */
[----:B0-----:R-:W-:Y:S01]  /*bba80*/  STL [R1+0x74], R17 ;  /* 0x0000741101007387 */ /* 0x001fe20000100800 */
[----:B------:R-:W-:-:S03]  /*bba90*/  IMAD.MOV.U32 R57, RZ, RZ, R16 ;  /* 0x000000ffff397224 */ /* 0x000fc600078e0010 */
[----:B------:R4:W-:Y:S01]  /*bbaa0*/  STL.64 [R1+0x78], R18 ;  /* 0x0000781201007387 */ /* 0x0009e20000100a00 */
[----:B--2---:R-:W-:-:S03]  /*bbab0*/  LOP3.LUT R12, R36, 0xffff, RZ, 0xc0, !PT ;  /* 0x0000ffff240c7812 */ /* 0x004fc600078ec0ff */
[----:B------:R-:W2:Y:S01]  /*bbac0*/  LDL.LU R36, [R1+0x13b4] ;  /* 0x0013b40001247983 */ /* 0x000ea20000300800 */
[----:B---3--:R-:W-:-:S03]  /*bbad0*/  LOP3.LUT R13, R33, 0xffff, RZ, 0xc0, !PT ;  /* 0x0000ffff210d7812 */ /* 0x008fc600078ec0ff */
[----:B------:R-:W3:Y:S01]  /*bbae0*/  LDL.LU R33, [R1+0x13b0] ;  /* 0x0013b00001217983 */ /* 0x000ee20000300800 */
[----:B------:R-:W-:-:S03]  /*bbaf0*/  LOP3.LUT R14, R4, 0xffff, RZ, 0xc0, !PT ;  /* 0x0000ffff040e7812 */ /* 0x000fc600078ec0ff */
[----:B------:R-:W3:Y:S01]  /*bbb00*/  LDL.LU R4, [R1+0x1368] ;  /* 0x0013680001047983 */ /* 0x000ee20000300800 */
[----:B------:R-:W-:-:S03]  /*bbb10*/  LOP3.LUT R15, R5, 0xffff, RZ, 0xc0, !PT ;  /* 0x0000ffff050f7812 */ /* 0x000fc600078ec0ff */
[----:B------:R-:W3:Y:S01]  /*bbb20*/  LDL.LU R5, [R1+0x1364] ;  /* 0x0013640001057983 */ /* 0x000ee20000300800 */
[----:B------:R-:W-:-:S03]  /*bbb30*/  PRMT R16, R32, 0x4210, R12 ;  /* 0x0000421020107816 */ /* 0x000fc6000000000c */
[----:B------:R-:W3:Y:S01]  /*bbb40*/  LDL.LU R32, [R1+0x1454] ;  /* 0x0014540001207983 */ /* 0x000ee20000300800 */
[----:B----4-:R-:W-:-:S03]  /*bbb50*/  PRMT R18, R54, 0x4210, R14 ;  /* 0x0000421036127816 */ /* 0x010fc6000000000e */
[----:B------:R-:W4:Y:S01]  /*bbb60*/  LDL.LU R54, [R1+0x1450] ;  /* 0x0014500001367983 */ /* 0x000f220000300800 */
[----:B------:R-:W-:-:S03]  /*bbb70*/  PRMT R19, R55, 0x4210, R15 ;  /* 0x0000421037137816 */ /* 0x000fc6000000000f */
[----:B-1----:R-:W-:Y:S04]  /*bbb80*/  STL [R1+0x64], R9 ;  /* 0x0000640901007387 */ /* 0x002fe80000100800 */
[----:B------:R-:W-:Y:S04]  /*bbb90*/  STL.64 [R1+0x68], R10 ;  /* 0x0000680a01007387 */ /* 0x000fe80000100a00 */
[----:B------:R-:W4:Y:S04]  /*bbba0*/  LDL.LU R49, [R1+0x144c] ;  /* 0x00144c0001317983 */ /* 0x000f280000300800 */
[----:B------:R-:W4:Y:S01]  /*bbbb0*/  LDL.LU R55, [R1+0x11a4] ;  /* 0x0011a40001377983 */ /* 0x000f220000300800 */
[----:B------:R-:W-:Y:S01]  /*bbbc0*/  PRMT R17, R56, 0x4210, R13 ;  /* 0x0000421038117816 */ /* 0x000fe2000000000d */
[----:B------:R-:W-:Y:S01]  /*bbbd0*/  IMAD.MOV.U32 R56, RZ, RZ, R8 ;  /* 0x000000ffff387224 */ /* 0x000fe200078e0008 */
[----:B------:R-:W-:-:S04]  /*bbbe0*/  NOP ;  /* 0x0000000000007918 */ /* 0x000fc80000000000 */
[----:B------:R-:W-:Y:S04]  /*bbbf0*/  STL.64 [R1+0x37c0], R56 ;  /* 0x0037c03801007387 */ /* 0x000fe80000100a00 */
[----:B------:R-:W4:Y:S04]  /*bbc00*/  LDL.LU R34, [R1+0x154] ;  /* 0x0001540001227983 */ /* 0x000f280000300800 */
[----:B------:R-:W-:Y:S01]  /*bbc10*/  STSM.16.M88.4 [R0], R16 ;  /* 0x0000001000007844 */ /* 0x000fe20000000200 */
[----:B------:R-:W-:-:S03]  /*bbc20*/  NOP ;  /* 0x0000000000007918 */ /* 0x000fc60000000000 */
[----:B------:R-:W0:Y:S01]  /*bbc30*/  LDS.128 R8, [R0] ;  /* 0x0000000000087984 */ /* 0x000e220000000c00 */
[----:B------:R-:W-:-:S03]  /*bbc40*/  PRMT R13, R37, 0x5210, R13 ;  /* 0x00005210250d7816 */ /* 0x000fc6000000000d */
[----:B------:R-:W4:Y:S01]  /*bbc50*/  LDL.LU R37, [R1+0x15c] ;  /* 0x00015c0001257983 */ /* 0x000f220000300800 */
[----:B------:R-:W-:-:S03]  /*bbc60*/  PRMT R14, R6, 0x5210, R14 ;  /* 0x00005210060e7816 */ /* 0x000fc6000000000e */
[----:B------:R-:W4:Y:S01]  /*bbc70*/  LDL.LU R6, [R1+0x158] ;  /* 0x0001580001067983 */ /* 0x000f220000300800 */
[----:B------:R-:W-:-:S03]  /*bbc80*/  PRMT R15, R7, 0x5210, R15 ;  /* 0x00005210070f7816 */ /* 0x000fc6000000000f */
[----:B------:R-:W4:Y:S01]  /*bbc90*/  LDL.LU R7, [R1+0x140] ;  /* 0x0001400001077983 */ /* 0x000f220000300800 */
[----:B------:R-:W-:Y:S01]  /*bbca0*/  PRMT R12, R35, 0x5210, R12 ;  /* 0x00005210230c7816 */ /* 0x000fe2000000000c */
[----:B------:R-:W-:Y:S02]  /*bbcb0*/  NOP ;  /* 0x0000000000007918 */ /* 0x000fe40000000000 */
[----:B0-----:R-:W-:Y:S04]  /*bbcc0*/  STL.64 [R1+0x37a8], R8 ;  /* 0x0037a80801007387 */ /* 0x001fe80000100a00 */
[----:B------:R-:W-:Y:S04]  /*bbcd0*/  STL.64 [R1+0x3790], R10 ;  /* 0x0037900a01007387 */ /* 0x000fe80000100a00 */
[----:B------:R-:W4:Y:S01]  /*bbce0*/  LDL.LU R35, [R1+0x13c4] ;  /* 0x0013c40001237983 */ /* 0x000f220000300800 */
        /* <DEDUP_REMOVED lines=13> */
[----:B------:R-:W4:Y:S04]  /*bbdc0*/  LDL.LU R55, [R1+0x11a8] ;  /* 0x0011a80001377983 */ /* 0x000f280000300800 */
[----:B------:R-:W-:Y:S01]  /*bbdd0*/  STSM.16.M88.4 [R0], R12 ;  /* 0x0000000c00007844 */ /* 0x000fe20000000200 */
[----:B------:R-:W-:-:S03]  /*bbde0*/  NOP ;  /* 0x0000000000007918 */ /* 0x000fc60000000000 */
[----:B------:R-:W0:Y:S01]  /*bbdf0*/  LDS.128 R12, [R0] ;  /* 0x00000000000c7984 */ /* 0x000e220000000c00 */
[----:B------:R-:W-:Y:S01]  /*bbe00*/  PRMT R18, R49, 0x4210, R22 ;  /* 0x0000421031127816 */ /* 0x000fe20000000016 */
[----:B------:R-:W-:Y:S01]  /*bbe10*/  NOP ;  /* 0x0000000000007918 */ /* 0x000fe20000000000 */
[----:B------:R-:W-:-:S03]  /*bbe20*/  PRMT R20, R34, 0x5210, R20 ;  /* 0x0000521022147816 */ /* 0x000fc60000000014 */
[----:B------:R-:W-:Y:S01]  /*bbe30*/  STSM.16.M88.4 [R0], R16 ;  /* 0x0000001000007844 */ /* 0x000fe20000000200 */
[----:B------:R-:W-:-:S03]  /*bbe40*/  NOP ;  /* 0x0000000000007918 */ /* 0x000fc60000000000 */
[----:B------:R-:W1:Y:S04]  /*bbe50*/  LDS.128 R16, [R0] ;  /* 0x0000000000107984 */ /* 0x000e680000000c00 */
[----:B0-----:R-:W-:Y:S01]  /*bbe60*/  STL.64 [R1+0x37a0], R12 ;  /* 0x0037a00c01007387 */ /* 0x001fe20000100a00 */
[----:B------:R-:W-:-:S03]  /*bbe70*/  PRMT R22, R37, 0x5210, R22 ;  /* 0x0000521025167816 */ /* 0x000fc60000000016 */
[----:B------:R-:W-:Y:S04]  /*bbe80*/  STL.64 [R1+0x3798], R14 ;  /* 0x0037980e01007387 */ /* 0x000fe80000100a00 */
[----:B------:R-:W4:Y:S01]  /*bbe90*/  LDL.LU R34, [R1+0xe34] ;  /* 0x000e340001227983 */ /* 0x000f220000300800 */
[----:B------:R-:W-:-:S03]  /*bbea0*/  PRMT R21, R6, 0x5210, R21 ;  /* 0x0000521006157816 */ /* 0x000fc60000000015 */
[----:B------:R-:W4:Y:S04]  /*bbeb0*/  LDL.LU R37, [R1+0x10f0] ;  /* 0x0010f00001257983 */ /* 0x000f280000300800 */
[----:B------:R-:W4:Y:S01]  /*bbec0*/  LDL.LU R6, [R1+0x10f8] ;  /* 0x0010f80001067983 */ /* 0x000f220000300800 */
[----:B------:R-:W-:Y:S01]  /*bbed0*/  PRMT R23, R7, 0x5210, R23 ;  /* 0x0000521007177816 */ /* 0x000fe20000000017 */
[----:B------:R-:W-:Y:S02]  /*bbee0*/  NOP ;  /* 0x0000000000007918 */ /* 0x000fe40000000000 */
[----:B------:R-:W4:Y:S04]  /*bbef0*/  LDL.LU R7, [R1+0x10f4] ;  /* 0x0010f40001077983 */ /* 0x000f280000300800 */
[----:B-1----:R-:W-:Y:S04]  /*bbf00*/  STL.64 [R1+0x3778], R16 ;  /* 0x0037781001007387 */ /* 0x002fe80000100a00 */
[----:B------:R-:W-:Y:S01]  /*bbf10*/  STL.64 [R1+0x3770], R18 ;  /* 0x0037701201007387 */ /* 0x000fe20000100a00 */
[----:B------:R-:W-:-:S02]  /*bbf20*/  LOP3.LUT R28, R35, 0xffff, RZ, 0xc0, !PT ;  /* 0x0000ffff231c7812 */ /* 0x000fc400078ec0ff */
[----:B--2---:R-:W-:Y:S02]  /*bbf30*/  LOP3.LUT R29, R36, 0xffff, RZ, 0xc0, !PT ;  /* 0x0000ffff241d7812 */ /* 0x004fe400078ec0ff */
[----:B------:R-:W2:Y:S01]  /*bbf40*/  LDL.LU R36, [R1+0x13dc] ;  /* 0x0013dc0001247983 */ /* 0x000ea20000300800 */
[----:B---3--:R-:W-:-:S03]  /*bbf50*/  LOP3.LUT R30, R33, 0xffff, RZ, 0xc0, !PT ;  /* 0x0000ffff211e7812 */ /* 0x008fc600078ec0ff */
[----:B------:R-:W3:Y:S01]  /*bbf60*/  LDL.LU R35, [R1+0x13d8] ;  /* 0x0013d80001237983 */ /* 0x000ee20000300800 */
[----:B------:R-:W-:-:S03]  /*bbf70*/  LOP3.LUT R31, R4, 0xffff, RZ, 0xc0, !PT ;  /* 0x0000ffff041f7812 */ /* 0x000fc600078ec0ff */
[----:B------:R-:W3:Y:S01]  /*bbf80*/  LDL.LU R33, [R1+0x1390] ;  /* 0x0013900001217983 */ /* 0x000ee20000300800 */
[----:B------:R-:W-:-:S03]  /*bbf90*/  PRMT R25, R32, 0x4210, R29 ;  /* 0x0000421020197816 */ /* 0x000fc6000000001d */
[----:B------:R-:W3:Y:S01]  /*bbfa0*/  LDL.LU R32, [R1+0x1388] ;  /* 0x0013880001207983 */ /* 0x000ee20000300800 */
[----:B----4-:R-:W-:-:S03]  /*bbfb0*/  PRMT R26, R54, 0x4210, R30 ;  /* 0x00004210361a7816 */ /* 0x010fc6000000001e */
[----:B------:R-:W4:Y:S04]  /*bbfc0*/  LDL.LU R54, [R1+0x146c] ;  /* 0x00146c0001367983 */ /* 0x000f280000300800 */
[----:B------:R-:W4:Y:S01]  /*bbfd0*/  LDL.LU R4, [R1+0x1468] ;  /* 0x0014680001047983 */ /* 0x000f220000300800 */
[----:B------:R-:W-:-:S03]  /*bbfe0*/  PRMT R27, R55, 0x4210, R31 ;  /* 0x00004210371b7816 */ /* 0x000fc6000000001f */
[----:B------:R-:W4:Y:S04]  /*bbff0*/  LDL.LU R55, [R1+0x1464] ;  /* 0x0014640001377983 */ /* 0x000f280000300800 */
[----:B------:R-:W-:Y:S01]  /*bc000*/  STSM.16.M88.4 [R0], R20 ;  /* 0x0000001400007844 */ /* 0x000fe20000000200 */
[----:B------:R-:W-:-:S03]  /*bc010*/  NOP ;  /* 0x0000000000007918 */ /* 0x000fc60000000000 */
[----:B------:R-:W0:Y:S01]  /*bc020*/  LDS.128 R20, [R0] ;  /* 0x0000000000147984 */ /* 0x000e220000000c00 */
[----:B------:R-:W-:Y:S01]  /*bc030*/  PRMT R24, R5, 0x4210, R28 ;  /* 0x0000421005187816 */ /* 0x000fe2000000001c */
[----:B------:R-:W-:Y:S02]  /*bc040*/  NOP ;  /* 0x0000000000007918 */ /* 0x000fe40000000000 */
[----:B------:R-:W4:Y:S04]  /*bc050*/  LDL.LU R5, [R1+0x11b4] ;  /* 0x0011b40001057983 */ /* 0x000f280000300800 */
[----:B------:R-:W-:Y:S01]  /*bc060*/  STSM.16.M88.4 [R0], R24 ;  /* 0x0000001800007844 */ /* 0x000fe20000000200 */
[----:B------:R-:W-:-:S03]  /*bc070*/  NOP ;  /* 0x0000000000007918 */ /* 0x000fc60000000000 */
[----:B------:R-:W1:Y:S04]  /*bc080*/  LDS.128 R24, [R0] ;  /* 0x0000000000187984 */ /* 0x000e680000000c00 */
[----:B0-----:R-:W-:Y:S04]  /*bc090*/  STL.64 [R1+0x37b0], R20 ;  /* 0x0037b01401007387 */ /* 0x001fe80000100a00 */
[----:B------:R0:W-:Y:S01]  /*bc0a0*/  STL.64 [R1+0x3780], R22 ;  /* 0x0037801601007387 */ /* 0x0001e20000100a00 */
[----:B------:R-:W-:-:S03]  /*bc0b0*/  PRMT R30, R6, 0x5210, R30 ;  /* 0x00005210061e7816 */ /* 0x000fc6000000001e */
[----:B------:R-:W4:Y:S01]  /*bc0c0*/  LDL.LU R6, [R1+0x10fc] ;  /* 0x0010fc0001067983 */ /* 0x000f220000300800 */
[----:B------:R-:W-:-:S03]  /*bc0d0*/  PRMT R31, R7, 0x5210, R31 ;  /* 0x00005210071f7816 */ /* 0x000fc6000000001f */
[----:B------:R-:W4:Y:S04]  /*bc0e0*/  LDL.LU R7, [R1+0x1100] ;  /* 0x0011000001077983 */ /* 0x000f280000300800 */
[----:B------:R-:W4:Y:S04]  /*bc0f0*/  LDL.LU R50, [R1+0x1104] ;  /* 0x0011040001327983 */ /* 0x000f280000300800 */
[----:B------:R-:W4:Y:S01]  /*bc100*/  LDL.LU R51, [R1+0xe30] ;  /* 0x000e300001337983 */ /* 0x000f220000300800 */
[----:B------:R-:W-:-:S03]  /*bc110*/  PRMT R29, R34, 0x5210, R29 ;  /* 0x00005210221d7816 */ /* 0x000fc6000000001d */
[----:B-1----:R-:W-:Y:S04]  /*bc120*/  STL.64 [R1+0x37d0], R26 ;  /* 0x0037d01a01007387 */ /* 0x002fe80000100a00 */
[----:B------:R1:W-:Y:S04]  /*bc130*/  STL.64 [R1+0x3820], R24 ;  /* 0x0038201801007387 */ /* 0x0003e80000100a00 */
[----:B------:R-:W4:Y:S04]  /*bc140*/  LDL.LU R48, [R1+0x13e8] ;  /* 0x0013e80001307983 */ /* 0x000f280000300800 */
[----:B------:R-:W4:Y:S01]  /*bc150*/  LDL.LU R49, [R1+0x13e4] ;  /* 0x0013e40001317983 */ /* 0x000f220000300800 */
[----:B--2---:R-:W-:-:S02]  /*bc160*/  LOP3.LUT R36, R36, 0xffff, RZ, 0xc0, !PT ;  /* 0x0000ffff24247812 */ /* 0x004fc400078ec0ff */
[----:B---3--:R-:W-:Y:S02]  /*bc170*/  LOP3.LUT R38, R33, 0xffff, RZ, 0xc0, !PT ;  /* 0x0000ffff21267812 */ /* 0x008fe400078ec0ff */
[----:B------:R-:W-:Y:S02]  /*bc180*/  LOP3.LUT R39, R32, 0xffff, RZ, 0xc0, !PT ;  /* 0x0000ffff20277812 */ /* 0x000fe400078ec0ff */
[----:B----4-:R-:W-:Y:S02]  /*bc190*/  PRMT R32, R54, 0x4210, R36 ;  /* 0x0000421036207816 */ /* 0x010fe40000000024 */
[----:B------:R-:W2:Y:S01]  /*bc1a0*/  LDL.LU R54, [R1+0x13a4] ;  /* 0x0013a40001367983 */ /* 0x000ea20000300800 */
[----:B------:R-:W-:-:S03]  /*bc1b0*/  PRMT R34, R55, 0x4210, R38 ;  /* 0x0000421037227816 */ /* 0x000fc60000000026 */
[----:B------:R-:W3:Y:S01]  /*bc1c0*/  LDL.LU R55, [R1+0x13a0] ;  /* 0x0013a00001377983 */ /* 0x000ee20000300800 */
[----:B------:R-:W-:Y:S01]  /*bc1d0*/  PRMT R28, R37, 0x5210, R28 ;  /* 0x00005210251c7816 */ /* 0x000fe2000000001c */
[----:B------:R-:W-:Y:S01]  /*bc1e0*/  NOP ;  /* 0x0000000000007918 */ /* 0x000fe20000000000 */
[----:B------:R-:W-:Y:S01]  /*bc1f0*/  LOP3.LUT R37, R35, 0xffff, RZ, 0xc0, !PT ;  /* 0x0000ffff23257812 */ /* 0x000fe200078ec0ff */
[----:B------:R-:W4:Y:S04]  /*bc200*/  LDL.LU R40, [R1+0x1478] ;  /* 0x0014780001287983 */ /* 0x000f280000300800 */
[----:B------:R-:W4:Y:S01]  /*bc210*/  LDL.LU R41, [R1+0x1474] ;  /* 0x0014740001297983 */ /* 0x000f220000300800 */
[----:B------:R-:W-:-:S03]  /*bc220*/  PRMT R33, R4, 0x4210, R37 ;  /* 0x0000421004217816 */ /* 0x000fc60000000025 */
[----:B------:R-:W4:Y:S01]  /*bc230*/  LDL.LU R42, [R1+0x1470] ;  /* 0x00147000012a7983 */ /* 0x000f220000300800 */
[----:B------:R-:W-:-:S03]  /*bc240*/  PRMT R35, R5, 0x4210, R39 ;  /* 0x0000421005237816 */ /* 0x000fc60000000027 */
[----:B------:R-:W4:Y:S04]  /*bc250*/  LDL.LU R43, [R1+0x11bc] ;  /* 0x0011bc00012b7983 */ /* 0x000f280000300800 */
[----:B------:R-:W4:Y:S04]  /*bc260*/  LDL.LU R4, [R1+0x1190] ;  /* 0x0011900001047983 */ /* 0x000f280000300800 */
[----:B------:R-:W4:Y:S01]  /*bc270*/  LDL.LU R5, [R1+0x118c] ;  /* 0x00118c0001057983 */ /* 0x000f220000300800 */
[----:B------:R-:W-:-:S03]  /*bc280*/  PRMT R36, R6, 0x5210, R36 ;  /* 0x0000521006247816 */ /* 0x000fc60000000024 */
[----:B------:R-:W4:Y:S01]  /*bc290*/  LDL.LU R6, [R1+0x1184] ;  /* 0x0011840001067983 */ /* 0x000f220000300800 */
[----:B------:R-:W-:-:S03]  /*bc2a0*/  PRMT R38, R7, 0x5210, R38 ;  /* 0x0000521007267816 */ /* 0x000fc60000000026 */
[----:B------:R-:W4:Y:S01]  /*bc2b0*/  LDL.LU R7, [R1+0x1188] ;  /* 0x0011880001077983 */ /* 0x000f220000300800 */
[----:B------:R-:W-:-:S03]  /*bc2c0*/  PRMT R37, R50, 0x5210, R37 ;  /* 0x0000521032257816 */ /* 0x000fc60000000025 */
[----:B------:R-:W4:Y:S01]  /*bc2d0*/  LDL.LU R58, [R1+0x13f4] ;  /* 0x0013f400013a7983 */ /* 0x000f220000300800 */
[----:B------:R-:W-:-:S03]  /*bc2e0*/  PRMT R39, R51, 0x5210, R39 ;  /* 0x0000521033277816 */ /* 0x000fc60000000027 */
[----:B------:R-:W4:Y:S04]  /*bc2f0*/  LDL.LU R59, [R1+0x13f0] ;  /* 0x0013f000013b7983 */ /* 0x000f280000300800 */
[----:B------:R-:W1:Y:S04]  /*bc300*/  LDL.LU R50, [R1+0x13bc] ;  /* 0x0013bc0001327983 */ /* 0x000e680000300800 */
[----:B------:R-:W4:Y:S01]  /*bc310*/  LDL.LU R51, [R1+0x13b8] ;  /* 0x0013b80001337983 */ /* 0x000f220000300800 */
[----:B------:R-:W-:-:S03]  /*bc320*/  LOP3.LUT R44, R48, 0xffff, RZ, 0xc0, !PT ;  /* 0x0000ffff302c7812 */ /* 0x000fc600078ec0ff */
[----:B------:R-:W4:Y:S01]  /*bc330*/  LDL.LU R48, [R1+0x1484] ;  /* 0x0014840001307983 */ /* 0x000f220000300800 */
[----:B------:R-:W-:-:S03]  /*bc340*/  LOP3.LUT R45, R49, 0xffff, RZ, 0xc0, !PT ;  /* 0x0000ffff312d7812 */ /* 0x000fc600078ec0ff */
[----:B------:R-:W4:Y:S01]  /*bc350*/  LDL.LU R49, [R1+0x1480] ;  /* 0x0014800001317983 */ /* 0x000f220000300800 */
[----:B--2---:R-:W-:-:S03]  /*bc360*/  LOP3.LUT R46, R54, 0xffff, RZ, 0xc0, !PT ;  /* 0x0000ffff362e7812 */ /* 0x004fc600078ec0ff */
[----:B------:R-:W2:Y:S01]  /*bc370*/  LDL.LU R54, [R1+0x147c] ;  /* 0x00147c0001367983 */ /* 0x000ea20000300800 */
[----:B---3--:R-:W-:-:S03]  /*bc380*/  LOP3.LUT R47, R55, 0xffff, RZ, 0xc0, !PT ;  /* 0x0000ffff372f7812 */ /* 0x008fc600078ec0ff */
[----:B------:R-:W3:Y:S01]  /*bc390*/  LDL.LU R55, [R1+0x11c4] ;  /* 0x0011c40001377983 */ /* 0x000ee20000300800 */
[----:B----4-:R-:W-:Y:S02]  /*bc3a0*/  PRMT R40, R40, 0x4210, R44 ;  /* 0x0000421028287816 */ /* 0x010fe4000000002c */
[----:B------:R-:W-:Y:S02]  /*bc3b0*/  PRMT R41, R41, 0x4210, R45 ;  /* 0x0000421029297816 */ /* 0x000fe4000000002d */
[----:B------:R-:W-:Y:S02]  /*bc3c0*/  PRMT R42, R42, 0x4210, R46 ;  /* 0x000042102a2a7816 */ /* 0x000fe4000000002e */
[----:B------:R-:W-:Y:S02]  /*bc3d0*/  PRMT R43, R43, 0x4210, R47 ;  /* 0x000042102b2b7816 */ /* 0x000fe4000000002f */
[----:B------:R-:W-:Y:S02]  /*bc3e0*/  PRMT R45, R4, 0x5210, R45 ;  /* 0x00005210042d7816 */ /* 0x000fe4000000002d */
[----:B------:R-:W4:Y:S01]  /*bc3f0*/  LDL.LU R4, [R1+0x11ac] ;  /* 0x0011ac0001047983 */ /* 0x000f220000300800 */
[----:B------:R-:W-:-:S02]  /*bc400*/  PRMT R44, R5, 0x5210, R44 ;  /* 0x00005210052c7816 */ /* 0x000fc4000000002c */
[----:B------:R-:W-:Y:S02]  /*bc410*/  PRMT R46, R6, 0x5210, R46 ;  /* 0x00005210062e7816 */ /* 0x000fe4000000002e */
[----:B------:R-:W4:Y:S04]  /*bc420*/  LDL.LU R6, [R1+0x1194] ;  /* 0x0011940001067983 */ /* 0x000f280000300800 */
[----:B------:R-:W4:Y:S01]  /*bc430*/  LDL.LU R5, [R1+0x1198] ;  /* 0x0011980001057983 */ /* 0x000f220000300800 */
[----:B------:R-:W-:-:S03]  /*bc440*/  PRMT R47, R7, 0x5210, R47 ;  /* 0x00005210072f7816 */ /* 0x000fc6000000002f */
[----:B------:R-:W4:Y:S04]  /*bc450*/  LDL.LU R7, [R1+0x1180] ;  /* 0x0011800001077983 */ /* 0x000f280000300800 */
[----:B------:R-:W4:Y:S04]  /*bc460*/  LDL.LU R17, [R1+0x40] ;  /* 0x0000400001117983 */ /* 0x000f280000300800 */
[----:B0-----:R-:W4:Y:S04]  /*bc470*/  LDL.LU.64 R22, [R1+0x1158] ;  /* 0x0011580001167983 */ /* 0x001f280000300a00 */
[----:B------:R-:W4:Y:S04]  /*bc480*/  LDL.LU.64 R20, [R1+0x1150] ;  /* 0x0011500001147983 */ /* 0x000f280000300a00 */
[----:B------:R-:W4:Y:S01]  /*bc490*/  LDL.LU.64 R18, [R1+0x1148] ;  /* 0x0011480001127983 */ /* 0x000f220000300a00 */
[----:B------:R-:W-:-:S03]  /*bc4a0*/  LOP3.LUT R16, R51, 0xffff, RZ, 0xc0, !PT ;  /* 0x0000ffff33107812 */ /* 0x000fc600078ec0ff */
[----:B------:R-:W4:Y:S04]  /*bc4b0*/  LDL.LU.64 R14, [R1+0x1140] ;  /* 0x00114000010e7983 */ /* 0x000f280000300a00 */
[----:B------:R-:W4:Y:S04]  /*bc4c0*/  LDL.LU.64 R12, [R1+0x1138] ;  /* 0x00113800010c7983 */ /* 0x000f280000300a00 */
[----:B------:R-:W4:Y:S01]  /*bc4d0*/  LDL.LU.64 R10, [R1+0x1130] ;  /* 0x00113000010a7983 */ /* 0x000f220000300a00 */
[----:B-1----:R-:W-:-:S03]  /*bc4e0*/  LOP3.LUT R25, R50, 0xffff, RZ, 0xc0, !PT ;  /* 0x0000ffff32197812 */ /* 0x002fc600078ec0ff */
[----:B------:R-:W-:Y:S01]  /*bc4f0*/  STSM.16.M88.4 [R0], R28 ;  /* 0x0000001c00007844 */ /* 0x000fe20000000200 */
[----:B------:R-:W-:-:S03]  /*bc500*/  NOP ;  /* 0x0000000000007918 */ /* 0x000fc60000000000 */
[----:B------:R-:W-:Y:S01]  /*bc510*/  LDS.128 R28, [R0] ;  /* 0x00000000001c7984 */ /* 0x000fe20000000c00 */
[----:B------:R-:W-:-:S03]  /*bc520*/  NOP ;  /* 0x0000000000007918 */ /* 0x000fc60000000000 */
[----:B------:R-:W-:Y:S01]  /*bc530*/  STSM.16.M88.4 [R0], R32 ;  /* 0x0000002000007844 */ /* 0x000fe20000000200 */
[----:B------:R-:W-:-:S03]  /*bc540*/  NOP ;  /* 0x0000000000007918 */ /* 0x000fc60000000000 */
[----:B------:R-:W-:Y:S01]  /*bc550*/  LDS.128 R32, [R0] ;  /* 0x0000000000207984 */ /* 0x000fe20000000c00 */
[----:B------:R-:W-:-:S03]  /*bc560*/  NOP ;  /* 0x0000000000007918 */ /* 0x000fc60000000000 */
[----:B------:R-:W-:Y:S01]  /*bc570*/  STSM.16.M88.4 [R0], R36 ;  /* 0x0000002400007844 */ /* 0x000fe20000000200 */
[----:B------:R-:W-:-:S03]  /*bc580*/  NOP ;  /* 0x0000000000007918 */ /* 0x000fc60000000000 */
[----:B------:R-:W-:Y:S01]  /*bc590*/  LDS.128 R36, [R0] ;  /* 0x0000000000247984 */ /* 0x000fe20000000c00 */
[----:B------:R-:W-:Y:S01]  /*bc5a0*/  NOP ;  /* 0x0000000000007918 */ /* 0x000fe20000000000 */
[----:B------:R-:W-:Y:S02]  /*bc5b0*/  LOP3.LUT R61, R58, 0xffff, RZ, 0xc0, !PT ;  /* 0x0000ffff3a3d7812 */ /* 0x000fe400078ec0ff */
[----:B------:R-:W-:Y:S01]  /*bc5c0*/  STSM.16.M88.4 [R0], R40 ;  /* 0x0000002800007844 */ /* 0x000fe20000000200 */
[----:B------:R-:W-:Y:S01]  /*bc5d0*/  LOP3.LUT R24, R59, 0xffff, RZ, 0xc0, !PT ;  /* 0x0000ffff3b187812 */ /* 0x000fe200078ec0ff */
[----:B------:R-:W-:Y:S02]  /*bc5e0*/  NOP ;  /* 0x0000000000007918 */ /* 0x000fe40000000000 */
[----:B------:R-:W-:Y:S01]  /*bc5f0*/  LDS.128 R40, [R0] ;  /* 0x0000000000287984 */ /* 0x000fe20000000c00 */
[----:B------:R-:W-:Y:S01]  /*bc600*/  NOP ;  /* 0x0000000000007918 */ /* 0x000fe20000000000 */
[----:B------:R-:W-:-:S02]  /*bc610*/  PRMT R48, R48, 0x4210, R61 ;  /* 0x0000421030307816 */ /* 0x000fc4000000003d */
[----:B------:R-:W-:Y:S01]  /*bc620*/  STSM.16.M88.4 [R0], R44 ;  /* 0x0000002c00007844 */ /* 0x000fe20000000200 */
[----:B------:R-:W-:Y:S01]  /*bc630*/  PRMT R49, R49, 0x4210, R24 ;  /* 0x0000421031317816 */ /* 0x000fe20000000018 */
[----:B------:R-:W-:Y:S02]  /*bc640*/  NOP ;  /* 0x0000000000007918 */ /* 0x000fe40000000000 */
[----:B------:R-:W-:Y:S01]  /*bc650*/  LDS.128 R44, [R0] ;  /* 0x00000000002c7984 */ /* 0x000fe20000000c00 */
[----:B--2---:R-:W-:Y:S02]  /*bc660*/  PRMT R50, R54, 0x4210, R25 ;  /* 0x0000421036327816 */ /* 0x004fe40000000019 */
[----:B---3--:R-:W-:Y:S01]  /*bc670*/  PRMT R51, R55, 0x4210, R16 ;  /* 0x0000421037337816 */ /* 0x008fe20000000010 */
[----:B------:R-:W-:Y:S01]  /*bc680*/  NOP ;  /* 0x0000000000007918 */ /* 0x000fe20000000000 */
[----:B------:R-:W2:Y:S04]  /*bc690*/  LDL.LU R55, [R1+0x30] ;  /* 0x0000300001377983 */ /* 0x000ea80000300800 */
[----:B------:R-:W3:Y:S04]  /*bc6a0*/  LDL.LU R54, [R1+0x44] ;  /* 0x0000440001367983 */ /* 0x000ee80000300800 */
[----:B------:R-:W3:Y:S04]  /*bc6b0*/  LDL.LU.64 R8, [R1+0x1128] ;  /* 0x0011280001087983 */ /* 0x000ee80000300a00 */
[----:B------:R-:W3:Y:S04]  /*bc6c0*/  LDL.LU.64 R56, [R1+0x1120] ;  /* 0x0011200001387983 */ /* 0x000ee80000300a00 */
[----:B------:R-:W3:Y:S04]  /*bc6d0*/  LDL.LU.64 R58, [R1+0x1118] ;  /* 0x00111800013a7983 */ /* 0x000ee80000300a00 */
[----:B------:R0:W-:Y:S04]  /*bc6e0*/  STSM.16.M88.4 [R0], R48 ;  /* 0x0000003000007844 */ /* 0x0001e80000000200 */
[----:B0-----:R-:W3:Y:S04]  /*bc6f0*/  LDL.LU.64 R50, [R1+0x1110] ;  /* 0x0011100001327983 */ /* 0x001ee80000300a00 */
[----:B------:R-:W3:Y:S01]  /*bc700*/  LDL.LU.64 R48, [R1+0x1108] ;  /* 0x0011080001307983 */ /* 0x000ee20000300a00 */
[----:B----4-:R-:W-:-:S02]  /*bc710*/  PRMT R4, R4, 0x5210, R61 ;  /* 0x0000521004047816 */ /* 0x010fc4000000003d */
[----:B------:R-:W-:Y:S02]  /*bc720*/  PRMT R6, R6, 0x5210, R25 ;  /* 0x0000521006067816 */ /* 0x000fe40000000019 */
[----:B------:R-:W-:Y:S01]  /*bc730*/  PRMT R5, R5, 0x5210, R24 ;  /* 0x0000521005057816 */ /* 0x000fe20000000018 */
[----:B------:R-:W-:Y:S01]  /*bc740*/  NOP ;  /* 0x0000000000007918 */ /* 0x000fe20000000000 */
[----:B------:R-:W0:Y:S01]  /*bc750*/  LDS.128 R24, [R0] ;  /* 0x0000000000187984 */ /* 0x000e220000000c00 */
[----:B------:R-:W-:Y:S01]  /*bc760*/  PRMT R7, R7, 0x5210, R16 ;  /* 0x0000521007077816 */ /* 0x000fe20000000010 */
[----:B------:R-:W-:Y:S01]  /*bc770*/  NOP ;  /* 0x0000000000007918 */ /* 0x000fe20000000000 */
[----:B------:R-:W-:-:S03]  /*bc780*/  PRMT R61, R17, 0x7770, RZ ;  /* 0x00007770113d7816 */ /* 0x000fc600000000ff */
[----:B------:R-:W-:Y:S01]  /*bc790*/  STSM.16.M88.4 [R0], R4 ;  /* 0x0000000400007844 */ /* 0x000fe20000000200 */
[----:B------:R-:W-:-:S03]  /*bc7a0*/  NOP ;  /* 0x0000000000007918 */ /* 0x000fc60000000000 */
[----:B------:R1:W-:Y:S01]  /*bc7b0*/  @P0 STG.E.U8 desc[UR40][R22.64], R61 ;  /* 0x0000003d16000986 */ /* 0x0003e2000c101128 */
[----:B------:R-:W-:Y:S02]  /*bc7c0*/  LOP3.LUT P0, RZ, R3, 0x80, RZ, 0xc0, !PT ;  /* 0x0000008003ff7812 */ /* 0x000fe4000780c0ff */
[----:B-1----:R-:W-:-:S11]  /*bc7d0*/  PRMT R61, R17, 0x7771, RZ ;  /* 0x00007771113d7816 */ /* 0x002fd600000000ff */
[----:B------:R1:W-:Y:S01]  /*bc7e0*/  @P0 STG.E.U8 desc[UR40][R20.64], R61 ;  /* 0x0000003d14000986 */ /* 0x0003e2000c101128 */
[----:B------:R-:W-:Y:S02]  /*bc7f0*/  LOP3.LUT P0, RZ, R3, 0x40, RZ, 0xc0, !PT ;  /* 0x0000004003ff7812 */ /* 0x000fe4000780c0ff */
[----:B-1----:R-:W-:-:S11]  /*bc800*/  PRMT R61, R17, 0x7772, RZ ;  /* 0x00007772113d7816 */ /* 0x002fd600000000ff */
[----:B------:R1:W-:Y:S01]  /*bc810*/  @P0 STG.E.U8 desc[UR40][R18.64], R61 ;  /* 0x0000003d12000986 */ /* 0x0003e2000c101128 */
[----:B------:R-:W-:Y:S02]  /*bc820*/  LOP3.LUT P0, RZ, R3, 0x20, RZ, 0xc0, !PT ;  /* 0x0000002003ff7812 */ /* 0x000fe4000780c0ff */
[----:B-1----:R-:W-:-:S11]  /*bc830*/  PRMT R61, R17, 0x7773, RZ ;  /* 0x00007773113d7816 */ /* 0x002fd600000000ff */
[----:B------:R-:W-:Y:S01]  /*bc840*/  @P0 STG.E.U8 desc[UR40][R14.64], R61 ;  /* 0x0000003d0e000986 */ /* 0x000fe2000c101128 */
[----:B------:R-:W-:-:S03]  /*bc850*/  LOP3.LUT P0, RZ, R3, 0x10, RZ, 0xc0, !PT ;  /* 0x0000001003ff7812 */ /* 0x000fc6000780c0ff */
[----:B0-----:R0:W-:Y:S04]  /*bc860*/  STL.64 [R1+0x140], R24 ;  /* 0x0001401801007387 */ /* 0x0011e80000100a00 */
[----:B------:R-:W-:Y:S04]  /*bc870*/  STL.64 [R1+0x148], R26 ;  /* 0x0001481a01007387 */ /* 0x000fe80000100a00 */
[----:B0-----:R-:W4:Y:S04]  /*bc880*/  LDL.LU.64 R24, [R1+0x3820] ;  /* 0x0038200001187983 */ /* 0x001f280000300a00 */
[----:B------:R-:W4:Y:S04]  /*bc890*/  LDL.LU.64 R6, [R1+0x3818] ;  /* 0x0038180001067983 */ /* 0x000f280000300a00 */
[----:B------:R-:W4:Y:S01]  /*bc8a0*/  LDL.LU.64 R4, [R1+0x3810] ;  /* 0x0038100001047983 */ /* 0x000f220000300a00 */
[----:B--2---:R-:W-:-:S05]  /*bc8b0*/  PRMT R61, R55, 0x7770, RZ ;  /* 0x00007770373d7816 */ /* 0x004fca00000000ff */
[----:B------:R0:W-:Y:S02]  /*bc8c0*/  @P6 STG.E.U8 desc[UR40][R12.64], R61 ;  /* 0x0000003d0c006986 */ /* 0x0001e4000c101128 */
[----:B0-----:R-:W-:-:S05]  /*bc8d0*/  PRMT R61, R55, 0x7771, RZ ;  /* 0x00007771373d7816 */ /* 0x001fca00000000ff */
[----:B------:R0:W-:Y:S02]  /*bc8e0*/  @P5 STG.E.U8 desc[UR40][R10.64], R61 ;  /* 0x0000003d0a005986 */ /* 0x0001e4000c101128 */
[----:B0-----:R-:W-:-:S05]  /*bc8f0*/  PRMT R61, R55, 0x7772, RZ ;  /* 0x00007772373d7816 */ /* 0x001fca00000000ff */
[----:B---3--:R0:W-:Y:S02]  /*bc900*/  @P4 STG.E.U8 desc[UR40][R8.64], R61 ;  /* 0x0000003d08004986 */ /* 0x0081e4000c101128 */
[----:B0-----:R-:W-:-:S05]  /*bc910*/  PRMT R61, R55, 0x7773, RZ ;  /* 0x00007773373d7816 */ /* 0x001fca00000000ff */
[----:B------:R0:W-:Y:S02]  /*bc920*/  @P3 STG.E.U8 desc[UR40][R56.64], R61 ;  /* 0x0000003d38003986 */ /* 0x0001e4000c101128 */
[----:B0-----:R-:W-:-:S05]  /*bc930*/  PRMT R61, R54, 0x7770, RZ ;  /* 0x00007770363d7816 */ /* 0x001fca00000000ff */
[----:B------:R0:W-:Y:S02]  /*bc940*/  @P2 STG.E.U8 desc[UR40][R58.64], R61 ;  /* 0x0000003d3a002986 */ /* 0x0001e4000c101128 */
[----:B0-----:R-:W-:-:S05]  /*bc950*/  PRMT R61, R54, 0x7771, RZ ;  /* 0x00007771363d7816 */ /* 0x001fca00000000ff */
[----:B------:R0:W-:Y:S02]  /*bc960*/  @P1 STG.E.U8 desc[UR40][R50.64], R61 ;  /* 0x0000003d32001986 */ /* 0x0001e4000c101128 */
[----:B0-----:R-:W-:-:S05]  /*bc970*/  PRMT R61, R54, 0x7772, RZ ;  /* 0x00007772363d7816 */ /* 0x001fca00000000ff */
[----:B------:R0:W-:Y:S04]  /*bc980*/  @P0 STG.E.U8 desc[UR40][R48.64], R61 ;  /* 0x0000003d30000986 */ /* 0x0001e8000c101128 */
[----:B0-----:R-:W2:Y:S04]  /*bc990*/  LDL.LU.64 R48, [R1+0x10e8] ;  /* 0x0010e80001307983 */ /* 0x001ea80000300a00 */
[----:B------:R-:W3:Y:S04]  /*bc9a0*/  LDL.LU.64 R10, [R1+0x10e0] ;  /* 0x0010e000010a7983 */ /* 0x000ee80000300a00 */
[----:B------:R-:W3:Y:S04]  /*bc9b0*/  LDL.LU.64 R8, [R1+0x10d8] ;  /* 0x0010d80001087983 */ /* 0x000ee80000300a00 */
[----:B------:R-:W3:Y:S04]  /*bc9c0*/  LDL.LU.64 R56, [R1+0x10d0] ;  /* 0x0010d00001387983 */ /* 0x000ee80000300a00 */
[----:B------:R-:W3:Y:S04]  /*bc9d0*/  LDL.LU R55, [R1+0x34] ;  /* 0x0000340001377983 */ /* 0x000ee80000300800 */
[----:B------:R-:W3:Y:S04]  /*bc9e0*/  LDL.LU.64 R58, [R1+0x10c8] ;  /* 0x0010c800013a7983 */ /* 0x000ee80000300a00 */
[----:B------:R-:W3:Y:S01]  /*bc9f0*/  LDL.LU R14, [R1+0x48] ;  /* 0x00004800010e7983 */ /* 0x000ee20000300800 */
[----:B------:R-:W-:-:S03]  /*bca00*/  LOP3.LUT P3, RZ, R2, 0x10, RZ, 0xc0, !PT ;  /* 0x0000001002ff7812 */ /* 0x000fc6000786c0ff */
[----:B------:R-:W3:Y:S01]  /*bca10*/  LDL.LU.64 R50, [R1+0x10c0] ;  /* 0x0010c00001327983 */ /* 0x000ee20000300a00 */
[----:B------:R-:W-:Y:S02]  /*bca20*/  PRMT R61, R54, 0x7773, RZ ;  /* 0x00007773363d7816 */ /* 0x000fe400000000ff */
[C---:B------:R-:W-:Y:S02]  /*bca30*/  LOP3.LUT P2, RZ, R2.reuse, 0x1000, RZ, 0xc0, !PT ;  /* 0x0000100002ff7812 */ /* 0x040fe4000784c0ff */
[----:B------:R-:W-:Y:S02]  /*bca40*/  LOP3.LUT P1, RZ, R2, 0x800, RZ, 0xc0, !PT ;  /* 0x0000080002ff7812 */ /* 0x000fe4000782c0ff */
[----:B------:R-:W-:Y:S02]  /*bca50*/  LOP3.LUT R60, R60, 0xefffffff, RZ, 0xc0, !PT ;  /* 0xefffffff3c3c7812 */ /* 0x000fe400078ec0ff */
[----:B----4-:R-:W-:-:S13]  /*bca60*/  LOP3.LUT P6, RZ, R4, 0x10000000, RZ, 0xc0, !PT ;  /* 0x1000000004ff7812 */ /* 0x010fda00078cc0ff */
        /* <DEDUP_REMOVED lines=8> */
[----:B------:R-:W-:Y:S01]  /*bcaf0*/  LOP3.LUT R60, R60, 0x7fffffff, RZ, 0xc0, !PT ;  /* 0x7fffffff3c3c7812 */ /* 0x000fe200078ec0ff */
[----:B--2---:R0:W-:Y:S04]  /*bcb00*/  @P3 STG.E.U8 desc[UR40][R48.64], R61 ;  /* 0x0000003d30003986 */ /* 0x0041e8000c101128 */
[----:B0-----:R-:W2:Y:S04]  /*bcb10*/  LDL.LU.64 R48, [R1+0x10b8] ;  /* 0x0010b80001307983 */ /* 0x001ea80000300a00 */
[----:B------:R-:W4:Y:S04]  /*bcb20*/  LDL.LU.64 R26, [R1+0x10b0] ;  /* 0x0010b000011a7983 */ /* 0x000f280000300a00 */
[----:B------:R-:W4:Y:S04]  /*bcb30*/  LDL.LU.64 R22, [R1+0x10a8] ;  /* 0x0010a80001167983 */ /* 0x000f280000300a00 */
[----:B------:R-:W4:Y:S04]  /*bcb40*/  LDL.LU R15, [R1+0x38] ;  /* 0x00003800010f7983 */ /* 0x000f280000300800 */
[----:B------:R-:W4:Y:S04]  /*bcb50*/  LDL.LU.64 R20, [R1+0x10a0] ;  /* 0x0010a00001147983 */ /* 0x000f280000300a00 */
[----:B------:R-:W4:Y:S04]  /*bcb60*/  LDL.LU.64 R18, [R1+0x1098] ;  /* 0x0010980001127983 */ /* 0x000f280000300a00 */
[----:B------:R-:W4:Y:S01]  /*bcb70*/  LDL.LU.64 R16, [R1+0x1090] ;  /* 0x0010900001107983 */ /* 0x000f220000300a00 */
[----:B---3--:R-:W-:-:S03]  /*bcb80*/  PRMT R61, R55, 0x7770, RZ ;  /* 0x00007770373d7816 */ /* 0x008fc600000000ff */
[----:B------:R-:W3:Y:S04]  /*bcb90*/  LDL.LU R54, [R1+0x4c] ;  /* 0x00004c0001367983 */ /* 0x000ee80000300800 */
[----:B------:R-:W3:Y:S04]  /*bcba0*/  LDL.LU.64 R12, [R1+0x1088] ;  /* 0x00108800010c7983 */ /* 0x000ee80000300a00 */
[----:B------:R0:W-:Y:S02]  /*bcbb0*/  @P2 STG.E.U8 desc[UR40][R10.64], R61 ;  /* 0x0000003d0a002986 */ /* 0x0001e4000c101128 */
[----:B0-----:R-:W-:-:S02]  /*bcbc0*/  PRMT R61, R55, 0x7771, RZ ;  /* 0x00007771373d7816 */ /* 0x001fc400000000ff */
[----:B------:R-:W3:Y:S04]  /*bcbd0*/  LDL.LU.64 R10, [R1+0x1080] ;  /* 0x00108000010a7983 */ /* 0x000ee80000300a00 */
[----:B------:R0:W-:Y:S04]  /*bcbe0*/  @P1 STG.E.U8 desc[UR40][R8.64], R61 ;  /* 0x0000003d08001986 */ /* 0x0001e8000c101128 */
[----:B0-----:R-:W3:Y:S01]  /*bcbf0*/  LDL.LU.64 R8, [R1+0x1078] ;  /* 0x0010780001087983 */ /* 0x001ee20000300a00 */
[----:B------:R-:W-:Y:S02]  /*bcc00*/  @P6 LOP3.LUT R60, R60, 0x80000000, RZ, 0xfc, !PT ;  /* 0x800000003c3c6812 */ /* 0x000fe400078efcff */
[----:B------:R-:W-:-:S02]  /*bcc10*/  LOP3.LUT P6, RZ, R2, 0x1, RZ, 0xc0, !PT ;  /* 0x0000000102ff7812 */ /* 0x000fc400078cc0ff */
[----:B------:R-:W-:-:S11]  /*bcc20*/  LOP3.LUT R3, R3, 0xfffffffe, RZ, 0xc0, !PT ;  /* 0xfffffffe03037812 */ /* 0x000fd600078ec0ff */
        /* <DEDUP_REMOVED lines=8> */
[----:B------:R-:W-:Y:S02]  /*bccb0*/  LOP3.LUT P6, RZ, R2, 0x8, RZ, 0xc0, !PT ;  /* 0x0000000802ff7812 */ /* 0x000fe400078cc0ff */
[----:B------:R-:W-:Y:S02]  /*bccc0*/  LOP3.LUT R3, R3, 0xfffffff7, RZ, 0xc0, !PT ;  /* 0xfffffff703037812 */ /* 0x000fe400078ec0ff */
[----:B------:R-:W-:-:S09]  /*bccd0*/  PRMT R61, R55, 0x7772, RZ ;  /* 0x00007772373d7816 */ /* 0x000fd200000000ff */
[----:B------:R-:W-:Y:S02]  /*bcce0*/  @P6 LOP3.LUT R3, R3, 0x8, RZ, 0xfc, !PT ;  /* 0x0000000803036812 */ /* 0x000fe400078efcff */
[----:B------:R-:W-:Y:S01]  /*bccf0*/  LOP3.LUT P6, RZ, R2, 0x200, RZ, 0xc0, !PT ;  /* 0x0000020002ff7812 */ /* 0x000fe200078cc0ff */
[----:B------:R0:W-:Y:S02]  /*bcd00*/  @P0 STG.E.U8 desc[UR40][R56.64], R61 ;  /* 0x0000003d38000986 */ /* 0x0001e4000c101128 */
[----:B0-----:R-:W-:Y:S02]  /*bcd10*/  PRMT R61, R55, 0x7773, RZ ;  /* 0x00007773373d7816 */ /* 0x001fe400000000ff */
[----:B------:R-:W3:Y:S08]  /*bcd20*/  LDL.LU.64 R56, [R1+0x1070] ;  /* 0x0010700001387983 */ /* 0x000ef00000300a00 */
[----:B------:R0:W-:Y:S01]  /*bcd30*/  @P6 STG.E.U8 desc[UR40][R58.64], R61 ;  /* 0x0000003d3a006986 */ /* 0x0001e2000c101128 */
[----:B------:R-:W-:-:S03]  /*bcd40*/  LOP3.LUT P6, RZ, R3, 0x8, RZ, 0xc0, !PT ;  /* 0x0000000803ff7812 */ /* 0x000fc600078cc0ff */
[----:B------:R-:W3:Y:S01]  /*bcd50*/  LDL.LU R55, [R1+0x3c] ;  /* 0x00003c0001377983 */ /* 0x000ee20000300800 */
[----:B0-----:R-:W-:-:S03]  /*bcd60*/  PRMT R61, R14, 0x7770, RZ ;  /* 0x000077700e3d7816 */ /* 0x001fc600000000ff */
[----:B------:R-:W3:Y:S06]  /*bcd70*/  LDL.LU.64 R58, [R1+0x1068] ;  /* 0x00106800013a7983 */ /* 0x000eec0000300a00 */
[----:B------:R0:W-:Y:S01]  /*bcd80*/  @P6 STG.E.U8 desc[UR40][R50.64], R61 ;  /* 0x0000003d32006986 */ /* 0x0001e2000c101128 */
[----:B------:R-:W-:Y:S02]  /*bcd90*/  LOP3.LUT P6, RZ, R3, 0x4, RZ, 0xc0, !PT ;  /* 0x0000000403ff7812 */ /* 0x000fe400078cc0ff */
[----:B0-----:R-:W-:Y:S01]  /*bcda0*/  PRMT R61, R14, 0x7771, RZ ;  /* 0x000077710e3d7816 */ /* 0x001fe200000000ff */
[----:B------:R-:W3:Y:S01]  /*bcdb0*/  LDL.LU.64 R50, [R1+0x1060] ;  /* 0x0010600001327983 */ /* 0x000ee20000300a00 */
[----:B------:R-:W-:-:S02]  /*bcdc0*/  LOP3.LUT P5, RZ, R4, 0x8000000, RZ, 0xc0, !PT ;  /* 0x0800000004ff7812 */ /* 0x000fc400078ac0ff */
[----:B------:R-:W-:-:S07]  /*bcdd0*/  LOP3.LUT P4, RZ, R4, 0x4000000, RZ, 0xc0, !PT ;  /* 0x0400000004ff7812 */ /* 0x000fce000788c0ff */
[----:B--2---:R0:W-:Y:S01]  /*bcde0*/  @P6 STG.E.U8 desc[UR40][R48.64], R61 ;  /* 0x0000003d30006986 */ /* 0x0041e2000c101128 */
[C---:B------:R-:W-:Y:S02]  /*bcdf0*/  LOP3.LUT P6, RZ, R3.reuse, 0x2, RZ, 0xc0, !PT ;  /* 0x0000000203ff7812 */ /* 0x040fe400078cc0ff */
[----:B0-----:R-:W-:Y:S01]  /*bce00*/  PRMT R61, R14, 0x7772, RZ ;  /* 0x000077720e3d7816 */ /* 0x001fe200000000ff */
[----:B------:R-:W2:Y:S10]  /*bce10*/  LDL.LU.64 R48, [R1+0x1058] ;  /* 0x0010580001307983 */ /* 0x000eb40000300a00 */
[----:B----4-:R-:W-:Y:S01]  /*bce20*/  @P6 STG.E.U8 desc[UR40][R26.64], R61 ;  /* 0x0000003d1a006986 */ /* 0x010fe2000c101128 */
[----:B------:R-:W-:-:S02]  /*bce30*/  LOP3.LUT P6, RZ, R3, 0x1, RZ, 0xc0, !PT ;  /* 0x0000000103ff7812 */ /* 0x000fc400078cc0ff */
[----:B------:R-:W-:-:S11]  /*bce40*/  PRMT R3, R14, 0x7773, RZ ;  /* 0x000077730e037816 */ /* 0x000fd600000000ff */
[----:B------:R0:W-:Y:S01]  /*bce50*/  @P6 STG.E.U8 desc[UR40][R22.64], R3 ;  /* 0x0000000316006986 */ /* 0x0001e2000c101128 */
[----:B------:R-:W-:Y:S02]  /*bce60*/  LOP3.LUT P6, RZ, R60, 0x80000000, RZ, 0xc0, !PT ;  /* 0x800000003cff7812 */ /* 0x000fe400078cc0ff */
[----:B0-----:R-:W-:-:S11]  /*bce70*/  PRMT R3, R15, 0x7770, RZ ;  /* 0x000077700f037816 */ /* 0x001fd600000000ff */
        /* <DEDUP_REMOVED lines=9> */
[----:B---3--:R0:W-:Y:S02]  /*bcf10*/  @P6 STG.E.U8 desc[UR40][R12.64], R3 ;  /* 0x000000030c006986 */ /* 0x0081e4000c101128 */
[----:B0-----:R-:W-:-:S05]  /*bcf20*/  PRMT R3, R54, 0x7770, RZ ;  /* 0x0000777036037816 */ /* 0x001fca00000000ff */
[----:B------:R0:W-:Y:S02]  /*bcf30*/  @P5 STG.E.U8 desc[UR40][R10.64], R3 ;  /* 0x000000030a005986 */ /* 0x0001e4000c101128 */
[----:B0-----:R-:W-:-:S05]  /*bcf40*/  PRMT R3, R54, 0x7771, RZ ;  /* 0x0000777136037816 */ /* 0x001fca00000000ff */
[----:B------:R0:W-:Y:S04]  /*bcf50*/  @P4 STG.E.U8 desc[UR40][R8.64], R3 ;  /* 0x0000000308004986 */ /* 0x0001e8000c101128 */
[----:B0-----:R-:W3:Y:S01]  /*bcf60*/  LDL.LU.64 R8, [R1+0x1050] ;  /* 0x0010500001087983 */ /* 0x001ee20000300a00 */
[C---:B------:R-:W-:Y:S02]  /*bcf70*/  LOP3.LUT P3, RZ, R4.reuse, 0x2000000, RZ, 0xc0, !PT ;  /* 0x0200000004ff7812 */ /* 0x040fe4000786c0ff */
[----:B------:R-:W-:Y:S01]  /*bcf80*/  LOP3.LUT P2, RZ, R4, 0x1000000, RZ, 0xc0, !PT ;  /* 0x0100000004ff7812 */ /* 0x000fe2000784c0ff */
[----:B------:R-:W4:Y:S01]  /*bcf90*/  LDL.LU.64 R12, [R1+0x1048] ;  /* 0x00104800010c7983 */ /* 0x000f220000300a00 */
[----:B------:R-:W-:Y:S02]  /*bcfa0*/  PRMT R3, R54, 0x7772, RZ ;  /* 0x0000777236037816 */ /* 0x000fe400000000ff */
[----:B------:R-:W-:-:S07]  /*bcfb0*/  LOP3.LUT P1, RZ, R4, 0x800000, RZ, 0xc0, !PT ;  /* 0x0080000004ff7812 */ /* 0x000fce000782c0ff */
[----:B------:R0:W-:Y:S02]  /*bcfc0*/  @P3 STG.E.U8 desc[UR40][R56.64], R3 ;  /* 0x0000000338003986 */ /* 0x0001e4000c101128 */
[----:B0-----:R-:W-:-:S05]  /*bcfd0*/  PRMT R3, R54, 0x7773, RZ ;  /* 0x0000777336037816 */ /* 0x001fca00000000ff */
[----:B------:R0:W-:Y:S02]  /*bcfe0*/  @P2 STG.E.U8 desc[UR40][R58.64], R3 ;  /* 0x000000033a002986 */ /* 0x0001e4000c101128 */
[----:B0-----:R-:W-:-:S05]  /*bcff0*/  PRMT R3, R55, 0x7770, RZ ;  /* 0x0000777037037816 */ /* 0x001fca00000000ff */
[----:B------:R0:W-:Y:S04]  /*bd000*/  @P1 STG.E.U8 desc[UR40][R50.64], R3 ;  /* 0x0000000332001986 */ /* 0x0001e8000c101128 */
[----:B0-----:R-:W4:Y:S04]  /*bd010*/  LDL.LU.64 R50, [R1+0x1040] ;  /* 0x0010400001327983 */ /* 0x001f280000300a00 */
[----:B------:R-:W4:Y:S04]  /*bd020*/  LDL.LU.64 R10, [R1+0x1038] ;  /* 0x00103800010a7983 */ /* 0x000f280000300a00 */
[----:B------:R-:W4:Y:S04]  /*bd030*/  LDL.LU.64 R56, [R1+0x1030] ;  /* 0x0010300001387983 */ /* 0x000f280000300a00 */
[----:B------:R-:W4:Y:S01]  /*bd040*/  LDL.LU R59, [R1+0x20] ;  /* 0x00002000013b7983 */ /* 0x000f220000300800 */
[----:B------:R-:W-:-:S02]  /*bd050*/  LOP3.LUT P0, RZ, R4, 0x400000, RZ, 0xc0, !PT ;  /* 0x0040000004ff7812 */ /* 0x000fc4000780c0ff */
[----:B------:R-:W-:Y:S02]  /*bd060*/  PRMT R3, R55, 0x7771, RZ ;  /* 0x0000777137037816 */ /* 0x000fe400000000ff */
[----:B------:R-:W-:-:S09]  /*bd070*/  LOP3.LUT P3, RZ, R4, 0x200000, RZ, 0xc0, !PT ;  /* 0x0020000004ff7812 */ /* 0x000fd2000786c0ff */
[----:B--2---:R0:W-:Y:S04]  /*bd080*/  @P0 STG.E.U8 desc[UR40][R48.64], R3 ;  /* 0x0000000330000986 */ /* 0x0041e8000c101128 */
[----:B0-----:R-:W2:Y:S01]  /*bd090*/  LDL.LU.64 R48, [R1+0x1028] ;  /* 0x0010280001307983 */ /* 0x001ea20000300a00 */
[----:B------:R-:W-:-:S05]  /*bd0a0*/  PRMT R3, R55, 0x7772, RZ ;  /* 0x0000777237037816 */ /* 0x000fca00000000ff */
[----:B---3--:R0:W-:Y:S04]  /*bd0b0*/  @P3 STG.E.U8 desc[UR40][R8.64], R3 ;  /* 0x0000000308003986 */ /* 0x0081e8000c101128 */
[----:B0-----:R-:W3:Y:S01]  /*bd0c0*/  LDL.LU R8, [R1+0x10] ;  /* 0x0000100001087983 */ /* 0x001ee20000300800 */
[----:B------:R-:W-:-:S03]  /*bd0d0*/  PRMT R3, R55, 0x7773, RZ ;  /* 0x0000777337037816 */ /* 0x000fc600000000ff */
[----:B------:R-:W3:Y:S01]  /*bd0e0*/  LDL.LU.64 R54, [R1+0x1020] ;  /* 0x0010200001367983 */ /* 0x000ee20000300a00 */
[----:B------:R-:W-:Y:S02]  /*bd0f0*/  LOP3.LUT P6, RZ, R4, 0x200, RZ, 0xc0, !PT ;  /* 0x0000020004ff7812 */ /* 0x000fe400078cc0ff */
[----:B------:R-:W-:Y:S01]  /*bd100*/  LOP3.LUT R60, R60, 0xffefffff, RZ, 0xc0, !PT ;  /* 0xffefffff3c3c7812 */ /* 0x000fe200078ec0ff */
[----:B------:R-:W3:Y:S01]  /*bd110*/  LDL.LU.64 R26, [R1+0x1018] ;  /* 0x00101800011a7983 */ /* 0x000ee20000300a00 */
[----:B------:R-:W-:-:S03]  /*bd120*/  LOP3.LUT P2, RZ, R4, 0x100000, RZ, 0xc0, !PT ;  /* 0x0010000004ff7812 */ /* 0x000fc6000784c0ff */
[----:B------:R-:W3:Y:S01]  /*bd130*/  LDL.LU.64 R22, [R1+0x1010] ;  /* 0x0010100001167983 */ /* 0x000ee20000300a00 */
[----:B------:R-:W-:-:S03]  /*bd140*/  LOP3.LUT P1, RZ, R4, 0x80000, RZ, 0xc0, !PT ;  /* 0x0008000004ff7812 */ /* 0x000fc6000782c0ff */
[----:B------:R-:W3:Y:S02]  /*bd150*/  LDL.LU.64 R20, [R1+0x1008] ;  /* 0x0010080001147983 */ /* 0x000ee40000300a00 */
        /* <DEDUP_REMOVED lines=12> */
[----:B----4-:R0:W-:Y:S10]  /*bd220*/  @P2 STG.E.U8 desc[UR40][R12.64], R3 ;  /* 0x000000030c002986 */ /* 0x0101f4000c101128 */
[----:B------:R-:W-:-:S02]  /*bd230*/  @P6 LOP3.LUT R60, R60, 0x1000000, RZ, 0xfc, !PT ;  /* 0x010000003c3c6812 */ /* 0x000fc400078efcff */
[----:B------:R-:W-:Y:S02]  /*bd240*/  LOP3.LUT P6, RZ, R4, 0x4000, RZ, 0xc0, !PT ;  /* 0x0000400004ff7812 */ /* 0x000fe400078cc0ff */
[----:B------:R-:W-:Y:S02]  /*bd250*/  LOP3.LUT R60, R60, 0xfdffffff, RZ, 0xc0, !PT ;  /* 0xfdffffff3c3c7812 */ /* 0x000fe400078ec0ff */
[----:B0-----:R-:W-:-:S05]  /*bd260*/  PRMT R3, R59, 0x7770, RZ ;  /* 0x000077703b037816 */ /* 0x001fca00000000ff */
[----:B------:R0:W-:Y:S04]  /*bd270*/  @P1 STG.E.U8 desc[UR40][R50.64], R3 ;  /* 0x0000000332001986 */ /* 0x0001e8000c101128 */
[----:B------:R-:W-:Y:S02]  /*bd280*/  @P6 LOP3.LUT R60, R60, 0x2000000, RZ, 0xfc, !PT ;  /* 0x020000003c3c6812 */ /* 0x000fe400078efcff */
[----:B------:R-:W-:Y:S01]  /*bd290*/  LOP3.LUT P6, RZ, R4, 0x8000, RZ, 0xc0, !PT ;  /* 0x0000800004ff7812 */ /* 0x000fe200078cc0ff */
[----:B0-----:R-:W4:Y:S01]  /*bd2a0*/  LDL.LU R50, [R1+0x24] ;  /* 0x0000240001327983 */ /* 0x001f220000300800 */
[----:B------:R-:W-:-:S03]  /*bd2b0*/  LOP3.LUT R60, R60, 0xfbffffff, RZ, 0xc0, !PT ;  /* 0xfbffffff3c3c7812 */ /* 0x000fc600078ec0ff */
[----:B------:R-:W4:Y:S08]  /*bd2c0*/  LDL.LU.64 R18, [R1+0x1000] ;  /* 0x0010000001127983 */ /* 0x000f300000300a00 */
[----:B------:R-:W-:Y:S01]  /*bd2d0*/  @P6 LOP3.LUT R60, R60, 0x4000000, RZ, 0xfc, !PT ;  /* 0x040000003c3c6812 */ /* 0x000fe200078efcff */
[----:B------:R-:W4:Y:S01]  /*bd2e0*/  LDL.LU.64 R16, [R1+0xff8] ;  /* 0x000ff80001107983 */ /* 0x000f220000300a00 */
[----:B------:R-:W-:-:S02]  /*bd2f0*/  LOP3.LUT P6, RZ, R4, 0x10000, RZ, 0xc0, !PT ;  /* 0x0001000004ff7812 */ /* 0x000fc400078cc0ff */
[----:B------:R-:W-:Y:S01]  /*bd300*/  LOP3.LUT P0, RZ, R4, 0x40000, RZ, 0xc0, !PT ;  /* 0x0004000004ff7812 */ /* 0x000fe2000780c0ff */
[----:B------:R-:W4:Y:S01]  /*bd310*/  LDL.LU R51, [R1+0x14] ;  /* 0x0000140001337983 */ /* 0x000f220000300800 */
[----:B------:R-:W-:Y:S02]  /*bd320*/  LOP3.LUT R60, R60, 0xf7ffffff, RZ, 0xc0, !PT ;  /* 0xf7ffffff3c3c7812 */ /* 0x000fe400078ec0ff */
[----:B------:R-:W-:Y:S01]  /*bd330*/  PRMT R3, R59, 0x7771, RZ ;  /* 0x000077713b037816 */ /* 0x000fe200000000ff */
[----:B------:R-:W4:Y:S04]  /*bd340*/  LDL.LU.64 R14, [R1+0xff0] ;  /* 0x000ff000010e7983 */ /* 0x000f280000300a00 */
[----:B------:R-:W4:Y:S02]  /*bd350*/  LDL.LU.64 R12, [R1+0xfe8] ;  /* 0x000fe800010c7983 */ /* 0x000f240000300a00 */
[----:B------:R-:W-:-:S02]  /*bd360*/  @P6 LOP3.LUT R60, R60, 0x8000000, RZ, 0xfc, !PT ;  /* 0x080000003c3c6812 */ /* 0x000fc400078efcff */
[----:B------:R-:W-:Y:S01]  /*bd370*/  LOP3.LUT P6, RZ, R4, 0x20000, RZ, 0xc0, !PT ;  /* 0x0002000004ff7812 */ /* 0x000fe200078cc0ff */
[----:B------:R0:W-:Y:S02]  /*bd380*/  @P0 STG.E.U8 desc[UR40][R10.64], R3 ;  /* 0x000000030a000986 */ /* 0x0001e4000c101128 */
[----:B0-----:R-:W-:Y:S02]  /*bd390*/  PRMT R3, R59, 0x7772, RZ ;  /* 0x000077723b037816 */ /* 0x001fe400000000ff */
[----:B------:R-:W4:Y:S08]  /*bd3a0*/  LDL.LU.64 R10, [R1+0xfe0] ;  /* 0x000fe000010a7983 */ /* 0x000f300000300a00 */
[----:B------:R0:W-:Y:S01]  /*bd3b0*/  @P6 STG.E.U8 desc[UR40][R56.64], R3 ;  /* 0x0000000338006986 */ /* 0x0001e2000c101128 */
[----:B------:R-:W-:-:S02]  /*bd3c0*/  LOP3.LUT P6, RZ, R60, 0x8000000, RZ, 0xc0, !PT ;  /* 0x080000003cff7812 */ /* 0x000fc400078cc0ff */
[----:B0-----:R-:W-:Y:S01]  /*bd3d0*/  PRMT R3, R59, 0x7773, RZ ;  /* 0x000077733b037816 */ /* 0x001fe200000000ff */
[----:B------:R-:W4:Y:S04]  /*bd3e0*/  LDL.LU.64 R56, [R1+0xfd8] ;  /* 0x000fd80001387983 */ /* 0x000f280000300a00 */
[----:B------:R-:W4:Y:S06]  /*bd3f0*/  LDL.LU.64 R58, [R1+0xfd0] ;  /* 0x000fd000013a7983 */ /* 0x000f2c0000300a00 */
[----:B--2---:R0:W-:Y:S01]  /*bd400*/  @P6 STG.E.U8 desc[UR40][R48.64], R3 ;  /* 0x0000000330006986 */ /* 0x0041e2000c101128 */
[----:B------:R-:W-:-:S03]  /*bd410*/  LOP3.LUT P6, RZ, R60, 0x4000000, RZ, 0xc0, !PT ;  /* 0x040000003cff7812 */ /* 0x000fc600078cc0ff */
[----:B0-----:R-:W2:Y:S04]  /*bd420*/  LDL.LU.64 R48, [R1+0xfc8] ;  /* 0x000fc80001307983 */ /* 0x001ea80000300a00 */
[----:B------:R-:W2:Y:S01]  /*bd430*/  LDL.LU R9, [R1+0x28] ;  /* 0x0000280001097983 */ /* 0x000ea20000300800 */
[----:B---3--:R-:W-:-:S05]  /*bd440*/  PRMT R3, R8, 0x7770, RZ ;  /* 0x0000777008037816 */ /* 0x008fca00000000ff */
[----:B------:R0:W-:Y:S04]  /*bd450*/  @P6 STG.E.U8 desc[UR40][R54.64], R3 ;  /* 0x0000000336006986 */ /* 0x0001e8000c101128 */
[----:B0-----:R-:W3:Y:S01]  /*bd460*/  LDL.LU.64 R54, [R1+0xfc0] ;  /* 0x000fc00001367983 */ /* 0x001ee20000300a00 */
[----:B------:R-:W-:Y:S02]  /*bd470*/  LOP3.LUT P6, RZ, R60, 0x2000000, RZ, 0xc0, !PT ;  /* 0x020000003cff7812 */ /* 0x000fe400078cc0ff */
        /* <DEDUP_REMOVED lines=9> */
[----:B------:R-:W-:Y:S02]  /*bd510*/  LOP3.LUT P5, RZ, R4, 0x100, RZ, 0xc0, !PT ;  /* 0x0000010004ff7812 */ /* 0x000fe400078ac0ff */
[----:B----4-:R-:W-:-:S09]  /*bd520*/  PRMT R3, R50, 0x7770, RZ ;  /* 0x0000777032037816 */ /* 0x010fd200000000ff */
[----:B------:R0:W-:Y:S01]  /*bd530*/  @P6 STG.E.U8 desc[UR40][R18.64], R3 ;  /* 0x0000000312006986 */ /* 0x0001e2000c101128 */
[----:B------:R-:W-:Y:S02]  /*bd540*/  LOP3.LUT P6, RZ, R60, 0x200000, RZ, 0xc0, !PT ;  /* 0x002000003cff7812 */ /* 0x000fe400078cc0ff */
[----:B0-----:R-:W-:-:S11]  /*bd550*/  PRMT R3, R50, 0x7771, RZ ;  /* 0x0000777132037816 */ /* 0x001fd600000000ff */
[----:B------:R0:W-:Y:S01]  /*bd560*/  @P6 STG.E.U8 desc[UR40][R16.64], R3 ;  /* 0x0000000310006986 */ /* 0x0001e2000c101128 */
[----:B------:R-:W-:Y:S02]  /*bd570*/  LOP3.LUT P6, RZ, R60, 0x100000, RZ, 0xc0, !PT ;  /* 0x001000003cff7812 */ /* 0x000fe400078cc0ff */
[----:B------:R-:W-:Y:S02]  /*bd580*/  LOP3.LUT P4, RZ, R4, 0x80, RZ, 0xc0, !PT ;  /* 0x0000008004ff7812 */ /* 0x000fe4000788c0ff */
[----:B0-----:R-:W-:-:S09]  /*bd590*/  PRMT R3, R50, 0x7772, RZ ;  /* 0x0000777232037816 */ /* 0x001fd200000000ff */
[----:B------:R0:W-:Y:S01]  /*bd5a0*/  @P6 STG.E.U8 desc[UR40][R14.64], R3 ;  /* 0x000000030e006986 */ /* 0x0001e2000c101128 */
[----:B------:R-:W-:Y:S02]  /*bd5b0*/  LOP3.LUT P3, RZ, R4, 0x40, RZ, 0xc0, !PT ;  /* 0x0000004004ff7812 */ /* 0x000fe4000786c0ff */
[----:B0-----:R-:W-:-:S05]  /*bd5c0*/  PRMT R3, R50, 0x7773, RZ ;  /* 0x0000777332037816 */ /* 0x001fca00000000ff */
        /* <DEDUP_REMOVED lines=9> */
[----:B------:R0:W-:Y:S02]  /*bd660*/  @P2 STG.E.U8 desc[UR40][R58.64], R3 ;  /* 0x000000033a002986 */ /* 0x0001e4000c101128 */
[----:B0-----:R-:W-:-:S05]  /*bd670*/  PRMT R3, R51, 0x7773, RZ ;  /* 0x0000777333037816 */ /* 0x001fca00000000ff */
[----:B--2---:R0:W-:Y:S02]  /*bd680*/  @P1 STG.E.U8 desc[UR40][R48.64], R3 ;  /* 0x0000000330001986 */ /* 0x0041e4000c101128 */
[----:B0-----:R-:W-:-:S05]  /*bd690*/  PRMT R3, R9, 0x7770, RZ ;  /* 0x0000777009037816 */ /* 0x001fca00000000ff */
[----:B---3--:R0:W-:Y:S04]  /*bd6a0*/  @P0 STG.E.U8 desc[UR40][R54.64], R3 ;  /* 0x0000000336000986 */ /* 0x0081e8000c101128 */
[----:B0-----:R-:W2:Y:S04]  /*bd6b0*/  LDL.LU.64 R54, [R1+0xfb8] ;  /* 0x000fb80001367983 */ /* 0x001ea80000300a00 */
[----:B------:R-:W3:Y:S04]  /*bd6c0*/  LDL.LU.64 R10, [R1+0xfb0] ;  /* 0x000fb000010a7983 */ /* 0x000ee80000300a00 */
[----:B------:R-:W4:Y:S04]  /*bd6d0*/  LDL.LU.64 R48, [R1+0xfa8] ;  /* 0x000fa80001307983 */ /* 0x000f280000300a00 */
[----:B------:R-:W3:Y:S04]  /*bd6e0*/  LDL.LU.64 R56, [R1+0xfa0] ;  /* 0x000fa00001387983 */ /* 0x000ee80000300a00 */
[----:B------:R-:W3:Y:S04]  /*bd6f0*/  LDL.LU.64 R58, [R1+0xf90] ;  /* 0x000f9000013a7983 */ /* 0x000ee80000300a00 */
[----:B------:R-:W3:Y:S04]  /*bd700*/  LDL.LU.64 R50, [R1+0xf88] ;  /* 0x000f880001327983 */ /* 0x000ee80000300a00 */
[----:B------:R-:W3:Y:S01]  /*bd710*/  LDL.LU R18, [R1+0x18] ;  /* 0x0000180001127983 */ /* 0x000ee20000300800 */
[----:B------:R-:W-:-:S02]  /*bd720*/  LOP3.LUT P3, RZ, R4, 0x4, RZ, 0xc0, !PT ;  /* 0x0000000404ff7812 */ /* 0x000fc4000786c0ff */
[----:B------:R-:W-:Y:S02]  /*bd730*/  PRMT R3, R9, 0x7771, RZ ;  /* 0x0000777109037816 */ /* 0x000fe400000000ff */
        /* <DEDUP_REMOVED lines=12> */
[----:B------:R-:W-:Y:S01]  /*bd800*/  LOP3.LUT P6, RZ, R5, 0x4000000, RZ, 0xc0, !PT ;  /* 0x0400000005ff7812 */ /* 0x000fe200078cc0ff */
[----:B--2---:R0:W-:Y:S04]  /*bd810*/  @P3 STG.E.U8 desc[UR40][R54.64], R3 ;  /* 0x0000000336003986 */ /* 0x0041e8000c101128 */
[----:B0-----:R-:W2:Y:S04]  /*bd820*/  LDL.LU.64 R54, [R1+0xf58] ;  /* 0x000f580001367983 */ /* 0x001ea80000300a00 */
[----:B------:R-:W2:Y:S04]  /*bd830*/  LDL.LU R19, [R1+0x2c] ;  /* 0x00002c0001137983 */ /* 0x000ea80000300800 */
[----:B------:R-:W2:Y:S01]  /*bd840*/  LDL.LU.64 R26, [R1+0xf50] ;  /* 0x000f5000011a7983 */ /* 0x000ea20000300a00 */
[----:B------:R-:W-:-:S03]  /*bd850*/  LOP3.LUT R60, R60, 0xfffeffff, RZ, 0xc0, !PT ;  /* 0xfffeffff3c3c7812 */ /* 0x000fc600078ec0ff */
[----:B------:R-:W2:Y:S01]  /*bd860*/  LDL.LU.64 R22, [R1+0xf30] ;  /* 0x000f300001167983 */ /* 0x000ea20000300a00 */
[----:B------:R-:W-:Y:S02]  /*bd870*/  @P6 LOP3.LUT R60, R60, 0x10000, RZ, 0xfc, !PT ;  /* 0x000100003c3c6812 */ /* 0x000fe400078efcff */
[----:B------:R-:W-:Y:S01]  /*bd880*/  LOP3.LUT P6, RZ, R5, 0x8000000, RZ, 0xc0, !PT ;  /* 0x0800000005ff7812 */ /* 0x000fe200078cc0ff */
[----:B------:R-:W2:Y:S01]  /*bd890*/  LDL.LU.64 R20, [R1+0xf28] ;  /* 0x000f280001147983 */ /* 0x000ea20000300a00 */
[----:B------:R-:W-:Y:S02]  /*bd8a0*/  LOP3.LUT P2, RZ, R4, 0x2, RZ, 0xc0, !PT ;  /* 0x0000000204ff7812 */ /* 0x000fe4000784c0ff */
[----:B------:R-:W-:Y:S01]  /*bd8b0*/  LOP3.LUT R60, R60, 0xfffdffff, RZ, 0xc0, !PT ;  /* 0xfffdffff3c3c7812 */ /* 0x000fe200078ec0ff */
[----:B------:R-:W2:Y:S01]  /*bd8c0*/  LDL.LU.64 R16, [R1+0xf00] ;  /* 0x000f000001107983 */ /* 0x000ea20000300a00 */
[----:B------:R-:W-:Y:S02]  /*bd8d0*/  LOP3.LUT P1, RZ, R4, 0x1, RZ, 0xc0, !PT ;  /* 0x0000000104ff7812 */ /* 0x000fe4000782c0ff */
[----:B------:R-:W-:-:S05]  /*bd8e0*/  PRMT R3, R9, 0x7772, RZ ;  /* 0x0000777209037816 */ /* 0x000fca00000000ff */
[----:B------:R-:W-:Y:S02]  /*bd8f0*/  @P6 LOP3.LUT R60, R60, 0x20000, RZ, 0xfc, !PT ;  /* 0x000200003c3c6812 */ /* 0x000fe400078efcff */
[----:B------:R-:W-:Y:S01]  /*bd900*/  LOP3.LUT P6, RZ, R5, 0x10000000, RZ, 0xc0, !PT ;  /* 0x1000000005ff7812 */ /* 0x000fe200078cc0ff */
[----:B---3--:R0:W-:Y:S01]  /*bd910*/  @P2 STG.E.U8 desc[UR40][R10.64], R3 ;  /* 0x000000030a002986 */ /* 0x0081e2000c101128 */
[----:B------:R-:W-:Y:S02]  /*bd920*/  LOP3.LUT R60, R60, 0xfffbffff, RZ, 0xc0, !PT ;  /* 0xfffbffff3c3c7812 */ /* 0x000fe400078ec0ff */
[----:B0-----:R-:W-:-:S09]  /*bd930*/  PRMT R3, R9, 0x7773, RZ ;  /* 0x0000777309037816 */ /* 0x001fd200000000ff */
[----:B------:R-:W-:Y:S02]  /*bd940*/  @P6 LOP3.LUT R60, R60, 0x40000, RZ, 0xfc, !PT ;  /* 0x000400003c3c6812 */ /* 0x000fe400078efcff */
[C---:B------:R-:W-:Y:S01]  /*bd950*/  LOP3.LUT P6, RZ, R5.reuse, 0x20000000, RZ, 0xc0, !PT ;  /* 0x2000000005ff7812 */ /* 0x040fe200078cc0ff */
[----:B----4-:R0:W-:Y:S01]  /*bd960*/  @P1 STG.E.U8 desc[UR40][R48.64], R3 ;  /* 0x0000000330001986 */ /* 0x0101e2000c101128 */
[----:B------:R-:W-:Y:S02]  /*bd970*/  LOP3.LUT P0, RZ, R5, 0x80000000, RZ, 0xc0, !PT ;  /* 0x8000000005ff7812 */ /* 0x000fe4000780c0ff */
[----:B------:R-:W-:Y:S01]  /*bd980*/  LOP3.LUT R60, R60, 0xfff7ffff, RZ, 0xc0, !PT ;  /* 0xfff7ffff3c3c7812 */ /* 0x000fe200078ec0ff */
[----:B0-----:R-:W3:Y:S04]  /*bd990*/  LDL.LU R48, [R1+0x1c] ;  /* 0x00001c0001307983 */ /* 0x001ee80000300800 */
[----:B------:R-:W4:Y:S04]  /*bd9a0*/  LDL.LU.64 R14, [R1+0xef8] ;  /* 0x000ef800010e7983 */ /* 0x000f280000300a00 */
[----:B------:R-:W-:-:S02]  /*bd9b0*/  @P6 LOP3.LUT R60, R60, 0x80000, RZ, 0xfc, !PT ;  /* 0x000800003c3c6812 */ /* 0x000fc400078efcff */
[----:B------:R-:W-:Y:S01]  /*bd9c0*/  LOP3.LUT P6, RZ, R5, 0x40000000, RZ, 0xc0, !PT ;  /* 0x4000000005ff7812 */ /* 0x000fe200078cc0ff */
[----:B------:R-:W3:Y:S01]  /*bd9d0*/  LDL.LU.64 R12, [R1+0xed0] ;  /* 0x000ed000010c7983 */ /* 0x000ee20000300a00 */
[----:B------:R-:W-:-:S03]  /*bd9e0*/  PRMT R3, R18, 0x7770, RZ ;  /* 0x0000777012037816 */ /* 0x000fc600000000ff */
[----:B------:R-:W3:Y:S04]  /*bd9f0*/  LDL.LU R49, [R1+0x50] ;  /* 0x0000500001317983 */ /* 0x000ee80000300800 */
[----:B------:R0:W-:Y:S04]  /*bda00*/  @P0 STG.E.U8 desc[UR40][R56.64], R3 ;  /* 0x0000000338000986 */ /* 0x0001e8000c101128 */
[----:B------:R-:W3:Y:S04]  /*bda10*/  LDL.LU.64 R10, [R1+0xec8] ;  /* 0x000ec800010a7983 */ /* 0x000ee80000300a00 */
[----:B------:R-:W3:Y:S01]  /*bda20*/  LDL.LU.64 R8, [R1+0xec0] ;  /* 0x000ec00001087983 */ /* 0x000ee20000300a00 */
[----:B0-----:R-:W-:-:S03]  /*bda30*/  PRMT R3, R18, 0x7771, RZ ;  /* 0x0000777112037816 */ /* 0x001fc600000000ff */
[----:B------:R-:W4:Y:S04]  /*bda40*/  LDL.LU.64 R56, [R1+0xeb8] ;  /* 0x000eb80001387983 */ /* 0x000f280000300a00 */
[----:B------:R0:W-:Y:S01]  /*bda50*/  @P6 STG.E.U8 desc[UR40][R58.64], R3 ;  /* 0x000000033a006986 */ /* 0x0001e2000c101128 */
[----:B------:R-:W-:Y:S02]  /*bda60*/  LOP3.LUT P6, RZ, R60, 0x80000, RZ, 0xc0, !PT ;  /* 0x000800003cff7812 */ /* 0x000fe400078cc0ff */
[----:B0-----:R-:W-:Y:S01]  /*bda70*/  PRMT R3, R18, 0x7772, RZ ;  /* 0x0000777212037816 */ /* 0x001fe200000000ff */
[----:B------:R-:W4:Y:S10]  /*bda80*/  LDL.LU.64 R58, [R1+0xea0] ;  /* 0x000ea000013a7983 */ /* 0x000f340000300a00 */
[----:B------:R0:W-:Y:S01]  /*bda90*/  @P6 STG.E.U8 desc[UR40][R50.64], R3 ;  /* 0x0000000332006986 */ /* 0x0001e2000c101128 */
[----:B------:R-:W-:-:S03]  /*bdaa0*/  LOP3.LUT P6, RZ, R60, 0x40000, RZ, 0xc0, !PT ;  /* 0x000400003cff7812 */ /* 0x000fc600078cc0ff */
[----:B0-----:R-:W4:Y:S01]  /*bdab0*/  LDL.LU.64 R50, [R1+0xe98] ;  /* 0x000e980001327983 */ /* 0x001f220000300a00 */
[----:B------:R-:W-:-:S09]  /*bdac0*/  PRMT R3, R18, 0x7773, RZ ;  /* 0x0000777312037816 */ /* 0x000fd200000000ff */
[----:B--2---:R0:W-:Y:S04]  /*bdad0*/  @P6 STG.E.U8 desc[UR40][R54.64], R3 ;  /* 0x0000000336006986 */ /* 0x0041e8000c101128 */
[----:B0-----:R-:W2:Y:S01]  /*bdae0*/  LDL.LU.64 R54, [R1+0xe88] ;  /* 0x000e880001367983 */ /* 0x001ea20000300a00 */
        /* <DEDUP_REMOVED lines=13> */
[----:B---3--:R-:W-:-:S11]  /*bdbc0*/  PRMT R3, R48, 0x7770, RZ ;  /* 0x0000777030037816 */ /* 0x008fd600000000ff */
[----:B----4-:R0:W-:Y:S01]  /*bdbd0*/  @P6 STG.E.U8 desc[UR40][R14.64], R3 ;  /* 0x000000030e006986 */ /* 0x0101e2000c101128 */
[----:B------:R-:W-:Y:S02]  /*bdbe0*/  LOP3.LUT P6, RZ, R60, 0x1000, RZ, 0xc0, !PT ;  /* 0x000010003cff7812 */ /* 0x000fe400078cc0ff */
[C---:B------:R-:W-:Y:S02]  /*bdbf0*/  LOP3.LUT P5, RZ, R5.reuse, 0x200000, RZ, 0xc0, !PT ;  /* 0x0020000005ff7812 */ /* 0x040fe400078ac0ff */
[----:B------:R-:W-:Y:S02]  /*bdc00*/  LOP3.LUT P4, RZ, R5, 0x100000, RZ, 0xc0, !PT ;  /* 0x0010000005ff7812 */ /* 0x000fe4000788c0ff */
[----:B0-----:R-:W-:-:S07]  /*bdc10*/  PRMT R3, R48, 0x7771, RZ ;  /* 0x0000777130037816 */ /* 0x001fce00000000ff */
        /* <DEDUP_REMOVED lines=14> */
[----:B------:R0:W-:Y:S02]  /*bdd00*/  @P1 STG.E.U8 desc[UR40][R50.64], R3 ;  /* 0x0000000332001986 */ /* 0x0001e4000c101128 */
[----:B0-----:R-:W-:-:S05]  /*bdd10*/  PRMT R3, R49, 0x7773, RZ ;  /* 0x0000777331037816 */ /* 0x001fca00000000ff */
[----:B--2---:R0:W-:Y:S04]  /*bdd20*/  @P0 STG.E.U8 desc[UR40][R54.64], R3 ;  /* 0x0000000336000986 */ /* 0x0041e8000c101128 */
[----:B0-----:R-:W2:Y:S04]  /*bdd30*/  LDL.LU.64 R54, [R1+0xe80] ;  /* 0x000e800001367983 */ /* 0x001ea80000300a00 */
[----:B------:R-:W3:Y:S04]  /*bdd40*/  LDL.LU.64 R10, [R1+0xe68] ;  /* 0x000e6800010a7983 */ /* 0x000ee80000300a00 */
[----:B------:R-:W4:Y:S04]  /*bdd50*/  LDL.LU.64 R8, [R1+0xe60] ;  /* 0x000e600001087983 */ /* 0x000f280000300a00 */
[----:B------:R-:W2:Y:S04]  /*bdd60*/  LDL.LU R57, [R1] ;  /* 0x0000000001397983 */ /* 0x000ea80000300800 */
[----:B------:R-:W3:Y:S04]  /*bdd70*/  LDL.LU.64 R58, [R1+0xe40] ;  /* 0x000e4000013a7983 */ /* 0x000ee80000300a00 */
[----:B------:R-:W3:Y:S04]  /*bdd80*/  LDL.LU.64 R50, [R1+0xe38] ;  /* 0x000e380001327983 */ /* 0x000ee80000300a00 */
[----:B------:R-:W3:Y:S04]  /*bdd90*/  LDL.LU.64 R48, [R1+0xe18] ;  /* 0x000e180001307983 */ /* 0x000ee80000300a00 */
[----:B------:R-:W3:Y:S01]  /*bdda0*/  LDL.LU R16, [R1+0x54] ;  /* 0x0000540001107983 */ /* 0x000ee20000300800 */
[----:B------:R-:W-:-:S02]  /*bddb0*/  LOP3.LUT P3, RZ, R5, 0x8000, RZ, 0xc0, !PT ;  /* 0x0000800005ff7812 */ /* 0x000fc4000786c0ff */
        /* <DEDUP_REMOVED lines=14> */
[----:B--2---:R-:W-:-:S05]  /*bdea0*/  PRMT R3, R57, 0x7770, RZ ;  /* 0x0000777039037816 */ /* 0x004fca00000000ff */
[----:B------:R0:W-:Y:S04]  /*bdeb0*/  @P3 STG.E.U8 desc[UR40][R54.64], R3 ;  /* 0x0000000336003986 */ /* 0x0001e8000c101128 */
[----:B0-----:R-:W2:Y:S04]  /*bdec0*/  LDL.LU.64 R54, [R1+0xe10] ;  /* 0x000e100001367983 */ /* 0x001ea80000300a00 */
[----:B------:R-:W2:Y:S04]  /*bded0*/  LDL.LU.64 R26, [R1+0xdf0] ;  /* 0x000df000011a7983 */ /* 0x000ea80000300a00 */
[----:B------:R-:W2:Y:S04]  /*bdee0*/  LDL.LU.64 R22, [R1+0xde8] ;  /* 0x000de80001167983 */ /* 0x000ea80000300a00 */
[----:B------:R-:W2:Y:S01]  /*bdef0*/  LDL.LU R17, [R1+0x4] ;  /* 0x0000040001117983 */ /* 0x000ea20000300800 */
[----:B------:R-:W-:-:S02]  /*bdf00*/  @P6 LOP3.LUT R60, R60, 0x100, RZ, 0xfc, !PT ;  /* 0x000001003c3c6812 */ /* 0x000fc400078efcff */
[C---:B------:R-:W-:Y:S01]  /*bdf10*/  LOP3.LUT P6, RZ, R5.reuse, 0x100, RZ, 0xc0, !PT ;  /* 0x0000010005ff7812 */ /* 0x040fe200078cc0ff */
[----:B------:R-:W2:Y:S01]  /*bdf20*/  LDL.LU.64 R20, [R1+0xdb0] ;  /* 0x000db00001147983 */ /* 0x000ea20000300a00 */
[----:B------:R-:W-:Y:S02]  /*bdf30*/  LOP3.LUT R60, R60, 0xfffffdff, RZ, 0xc0, !PT ;  /* 0xfffffdff3c3c7812 */ /* 0x000fe400078ec0ff */
[C---:B------:R-:W-:Y:S01]  /*bdf40*/  LOP3.LUT P2, RZ, R5.reuse, 0x4000, RZ, 0xc0, !PT ;  /* 0x0000400005ff7812 */ /* 0x040fe2000784c0ff */
[----:B------:R-:W2:Y:S01]  /*bdf50*/  LDL.LU.64 R18, [R1+0xda8] ;  /* 0x000da80001127983 */ /* 0x000ea20000300a00 */
[----:B------:R-:W-:Y:S02]  /*bdf60*/  LOP3.LUT P1, RZ, R5, 0x2000, RZ, 0xc0, !PT ;  /* 0x0000200005ff7812 */ /* 0x000fe4000782c0ff */
[----:B------:R-:W-:Y:S01]  /*bdf70*/  PRMT R3, R57, 0x7771, RZ ;  /* 0x0000777139037816 */ /* 0x000fe200000000ff */
[----:B------:R-:W2:Y:S04]  /*bdf80*/  LDL.LU.64 R14, [R1+0xd90] ;  /* 0x000d9000010e7983 */ /* 0x000ea80000300a00 */
[----:B------:R-:W-:-:S02]  /*bdf90*/  @P6 LOP3.LUT R60, R60, 0x200, RZ, 0xfc, !PT ;  /* 0x000002003c3c6812 */ /* 0x000fc400078efcff */
[C---:B------:R-:W-:Y:S02]  /*bdfa0*/  LOP3.LUT P6, RZ, R5.reuse, 0x200, RZ, 0xc0, !PT ;  /* 0x0000020005ff7812 */ /* 0x040fe400078cc0ff */
[----:B------:R-:W-:Y:S01]  /*bdfb0*/  LOP3.LUT R60, R60, 0xfffffbff, RZ, 0xc0, !PT ;  /* 0xfffffbff3c3c7812 */ /* 0x000fe200078ec0ff */
[----:B---3--:R0:W-:Y:S01]  /*bdfc0*/  @P2 STG.E.U8 desc[UR40][R10.64], R3 ;  /* 0x000000030a002986 */ /* 0x0081e2000c101128 */
[----:B------:R-:W-:-:S09]  /*bdfd0*/  LOP3.LUT P0, RZ, R5, 0x1000, RZ, 0xc0, !PT ;  /* 0x0000100005ff7812 */ /* 0x000fd2000780c0ff */
[----:B------:R-:W-:Y:S02]  /*bdfe0*/  @P6 LOP3.LUT R60, R60, 0x400, RZ, 0xfc, !PT ;  /* 0x000004003c3c6812 */ /* 0x000fe400078efcff */
[----:B------:R-:W-:Y:S02]  /*bdff0*/  LOP3.LUT P6, RZ, R5, 0x400, RZ, 0xc0, !PT ;  /* 0x0000040005ff7812 */ /* 0x000fe400078cc0ff */
[----:B0-----:R-:W-:Y:S02]  /*be000*/  PRMT R3, R57, 0x7772, RZ ;  /* 0x0000777239037816 */ /* 0x001fe400000000ff */
[----:B------:R-:W-:-:S03]  /*be010*/  LOP3.LUT R60, R60, 0xfffff7ff, RZ, 0xc0, !PT ;  /* 0xfffff7ff3c3c7812 */ /* 0x000fc600078ec0ff */
[----:B----4-:R0:W-:Y:S06]  /*be020*/  @P1 STG.E.U8 desc[UR40][R8.64], R3 ;  /* 0x0000000308001986 */ /* 0x0101ec000c101128 */
[----:B------:R-:W-:Y:S02]  /*be030*/  @P6 LOP3.LUT R60, R60, 0x800, RZ, 0xfc, !PT ;  /* 0x000008003c3c6812 */ /* 0x000fe400078efcff */
[----:B0-----:R-:W-:Y:S02]  /*be040*/  PRMT R3, R57, 0x7773, RZ ;  /* 0x0000777339037816 */ /* 0x001fe400000000ff */
[----:B------:R-:W-:-:S03]  /*be050*/  LOP3.LUT P6, RZ, R5, 0x800, RZ, 0xc0, !PT ;  /* 0x0000080005ff7812 */ /* 0x000fc600078cc0ff */
[----:B------:R0:W-:Y:S04]  /*be060*/  @P0 STG.E.U8 desc[UR40][R58.64], R3 ;  /* 0x000000033a000986 */ /* 0x0001e8000c101128 */
[----:B0-----:R-:W3:Y:S01]  /*be070*/  LDL.LU R59, [R1+0x58] ;  /* 0x00005800013b7983 */ /* 0x001ee20000300800 */
[----:B------:R-:W-:-:S03]  /*be080*/  PRMT R3, R16, 0x7770, RZ ;  /* 0x0000777010037816 */ /* 0x000fc600000000ff */
[----:B------:R-:W4:Y:S04]  /*be090*/  LDL.LU.64 R12, [R1+0xd88] ;  /* 0x000d8800010c7983 */ /* 0x000f280000300a00 */
[----:B------:R-:W3:Y:S04]  /*be0a0*/  LDL.LU.64 R10, [R1+0xd68] ;  /* 0x000d6800010a7983 */ /* 0x000ee80000300a00 */
[----:B------:R0:W-:Y:S01]  /*be0b0*/  @P6 STG.E.U8 desc[UR40][R50.64], R3 ;  /* 0x0000000332006986 */ /* 0x0001e2000c101128 */
[----:B------:R-:W-:-:S03]  /*be0c0*/  LOP3.LUT P6, RZ, R60, 0x800, RZ, 0xc0, !PT ;  /* 0x000008003cff7812 */ /* 0x000fc600078cc0ff */
[----:B------:R-:W3:Y:S04]  /*be0d0*/  LDL.LU.64 R8, [R1+0xd60] ;  /* 0x000d600001087983 */ /* 0x000ee80000300a00 */
[----:B------:R-:W3:Y:S01]  /*be0e0*/  LDL.LU.64 R56, [R1+0xd50] ;  /* 0x000d500001387983 */ /* 0x000ee20000300a00 */
[----:B0-----:R-:W-:-:S03]  /*be0f0*/  PRMT R3, R16, 0x7771, RZ ;  /* 0x0000777110037816 */ /* 0x001fc600000000ff */
[----:B------:R-:W4:Y:S04]  /*be100*/  LDL.LU R58, [R1+0x8] ;  /* 0x00000800013a7983 */ /* 0x000f280000300800 */
[----:B------:R0:W-:Y:S01]  /*be110*/  @P6 STG.E.U8 desc[UR40][R48.64], R3 ;  /* 0x0000000330006986 */ /* 0x0001e2000c101128 */
[----:B------:R-:W-:-:S03]  /*be120*/  LOP3.LUT P6, RZ, R60, 0x400, RZ, 0xc0, !PT ;  /* 0x000004003cff7812 */ /* 0x000fc600078cc0ff */
[----:B------:R-:W4:Y:S04]  /*be130*/  LDL.LU.64 R50, [R1+0xd48] ;  /* 0x000d480001327983 */ /* 0x000f280000300a00 */
[----:B0-----:R-:W4:Y:S01]  /*be140*/  LDL.LU.64 R48, [R1+0xd40] ;  /* 0x000d400001307983 */ /* 0x001f220000300a00 */
[----:B------:R-:W-:-:S05]  /*be150*/  PRMT R3, R16, 0x7772, RZ ;  /* 0x0000777210037816 */ /* 0x000fca00000000ff */
        /* <DEDUP_REMOVED lines=18> */
[C---:B------:R-:W-:Y:S02]  /*be280*/  LOP3.LUT P5, RZ, R5.reuse, 0x4, RZ, 0xc0, !PT ;  /* 0x0000000405ff7812 */ /* 0x040fe400078ac0ff */
[----:B------:R-:W-:Y:S02]  /*be290*/  LOP3.LUT P4, RZ, R5, 0x2, RZ, 0xc0, !PT ;  /* 0x0000000205ff7812 */ /* 0x000fe4000788c0ff */
[----:B---3--:R-:W-:-:S07]  /*be2a0*/  PRMT R3, R59, 0x7770, RZ ;  /* 0x000077703b037816 */ /* 0x008fce00000000ff */
[----:B----4-:R0:W-:Y:S01]  /*be2b0*/  @P6 STG.E.U8 desc[UR40][R12.64], R3 ;  /* 0x000000030c006986 */ /* 0x0101e2000c101128 */
        /* <DEDUP_REMOVED lines=19> */
[----:B------:R-:W3:Y:S04]  /*be3f0*/  LDL.LU.64 R8, [R1+0xcf0] ;  /* 0x000cf00001087983 */ /* 0x000ee80000300a00 */
[----:B------:R-:W3:Y:S04]  /*be400*/  LDL.LU R59, [R1+0x5c] ;  /* 0x00005c00013b7983 */ /* 0x000ee80000300800 */
[----:B------:R-:W4:Y:S04]  /*be410*/  LDL.LU.64 R56, [R1+0xc90] ;  /* 0x000c900001387983 */ /* 0x000f280000300a00 */
[----:B------:R-:W4:Y:S04]  /*be420*/  LDL.LU.64 R50, [R1+0xc88] ;  /* 0x000c880001327983 */ /* 0x000f280000300a00 */
[----:B------:R-:W4:Y:S01]  /*be430*/  LDL.LU R27, [R1+0xc] ;  /* 0x00000c00011b7983 */ /* 0x000f220000300800 */
[----:B------:R-:W-:-:S02]  /*be440*/  LOP3.LUT P3, RZ, R6, 0x10000000, RZ, 0xc0, !PT ;  /* 0x1000000006ff7812 */ /* 0x000fc4000786c0ff */
[----:B------:R-:W-:Y:S02]  /*be450*/  PRMT R3, R58, 0x7773, RZ ;  /* 0x000077733a037816 */ /* 0x000fe400000000ff */
[----:B------:R-:W-:Y:S02]  /*be460*/  LOP3.LUT P6, RZ, R6, 0x10000, RZ, 0xc0, !PT ;  /* 0x0001000006ff7812 */ /* 0x000fe400078cc0ff */
[----:B------:R-:W-:-:S11]  /*be470*/  LOP3.LUT R4, R4, 0xefffffff, RZ, 0xc0, !PT ;  /* 0xefffffff04047812 */ /* 0x000fd600078ec0ff */
[----:B------:R-:W-:Y:S02]  /*be480*/  @P6 LOP3.LUT R4, R4, 0x10000000, RZ, 0xfc, !PT ;  /* 0x1000000004046812 */ /* 0x000fe400078efcff */
[----:B------:R-:W-:Y:S02]  /*be490*/  LOP3.LUT P6, RZ, R6, 0x20000, RZ, 0xc0, !PT ;  /* 0x0002000006ff7812 */ /* 0x000fe400078cc0ff */
[----:B------:R-:W-:Y:S02]  /*be4a0*/  LOP3.LUT R4, R4, 0xdfffffff, RZ, 0xc0, !PT ;  /* 0xdfffffff04047812 */ /* 0x000fe400078ec0ff */
[----:B------:R-:W-:-:S09]  /*be4b0*/  LOP3.LUT P2, RZ, R6, 0x8000000, RZ, 0xc0, !PT ;  /* 0x0800000006ff7812 */ /* 0x000fd2000784c0ff */
        /* <DEDUP_REMOVED lines=9> */
[----:B0-----:R-:W2:Y:S01]  /*be550*/  LDL.LU.64 R54, [R1+0xc80] ;  /* 0x000c800001367983 */ /* 0x001ea20000300a00 */
[----:B---3--:R-:W-:-:S05]  /*be560*/  PRMT R3, R59, 0x7770, RZ ;  /* 0x000077703b037816 */ /* 0x008fca00000000ff */
[----:B------:R0:W-:Y:S04]  /*be570*/  @P2 STG.E.U8 desc[UR40][R48.64], R3 ;  /* 0x0000000330002986 */ /* 0x0001e8000c101128 */
[----:B0-----:R-:W3:Y:S01]  /*be580*/  LDL.LU.64 R48, [R1+0xc78] ;  /* 0x000c780001307983 */ /* 0x001ee20000300a00 */
[----:B------:R-:W-:-:S03]  /*be590*/  LOP3.LUT R60, R60, 0xfffffffe, RZ, 0xc0, !PT ;  /* 0xfffffffe3c3c7812 */ /* 0x000fc600078ec0ff */
[----:B------:R-:W3:Y:S01]  /*be5a0*/  LDL.LU.64 R22, [R1+0xc60] ;  /* 0x000c600001167983 */ /* 0x000ee20000300a00 */
[----:B------:R-:W-:Y:S02]  /*be5b0*/  @P6 LOP3.LUT R60, R60, 0x1, RZ, 0xfc, !PT ;  /* 0x000000013c3c6812 */ /* 0x000fe400078efcff */
[----:B------:R-:W-:Y:S01]  /*be5c0*/  LOP3.LUT P6, RZ, R6, 0x200000, RZ, 0xc0, !PT ;  /* 0x0020000006ff7812 */ /* 0x000fe200078cc0ff */
[----:B------:R-:W3:Y:S01]  /*be5d0*/  LDL.LU R58, [R1+0x130] ;  /* 0x00013000013a7983 */ /* 0x000ee20000300800 */
[----:B------:R-:W-:-:S03]  /*be5e0*/  LOP3.LUT R60, R60, 0xfffffffd, RZ, 0xc0, !PT ;  /* 0xfffffffd3c3c7812 */ /* 0x000fc600078ec0ff */
[----:B------:R-:W3:Y:S04]  /*be5f0*/  LDL.LU.64 R20, [R1+0xc58] ;  /* 0x000c580001147983 */ /* 0x000ee80000300a00 */
[----:B------:R-:W3:Y:S04]  /*be600*/  LDL.LU.64 R18, [R1+0xc50] ;  /* 0x000c500001127983 */ /* 0x000ee80000300a00 */
[----:B------:R-:W-:Y:S01]  /*be610*/  @P6 LOP3.LUT R60, R60, 0x2, RZ, 0xfc, !PT ;  /* 0x000000023c3c6812 */ /* 0x000fe200078efcff */
[----:B------:R-:W3:Y:S01]  /*be620*/  LDL.LU.64 R16, [R1+0xc48] ;  /* 0x000c480001107983 */ /* 0x000ee20000300a00 */
[----:B------:R-:W-:-:S02]  /*be630*/  LOP3.LUT P6, RZ, R6, 0x400000, RZ, 0xc0, !PT ;  /* 0x0040000006ff7812 */ /* 0x000fc400078cc0ff */
[----:B------:R-:W-:Y:S01]  /*be640*/  LOP3.LUT R60, R60, 0xfffffffb, RZ, 0xc0, !PT ;  /* 0xfffffffb3c3c7812 */ /* 0x000fe200078ec0ff */
[----:B------:R-:W3:Y:S01]  /*be650*/  LDL.LU.64 R14, [R1+0xc28] ;  /* 0x000c2800010e7983 */ /* 0x000ee20000300a00 */
[C---:B------:R-:W-:Y:S02]  /*be660*/  LOP3.LUT P1, RZ, R6.reuse, 0x4000000, RZ, 0xc0, !PT ;  /* 0x0400000006ff7812 */ /* 0x040fe4000782c0ff */
[----:B------:R-:W-:Y:S01]  /*be670*/  LOP3.LUT P0, RZ, R6, 0x2000000, RZ, 0xc0, !PT ;  /* 0x0200000006ff7812 */ /* 0x000fe2000780c0ff */
[----:B------:R-:W3:Y:S06]  /*be680*/  LDL.LU.64 R12, [R1+0xc20] ;  /* 0x000c2000010c7983 */ /* 0x000eec0000300a00 */
[----:B------:R-:W-:-:S02]  /*be690*/  @P6 LOP3.LUT R60, R60, 0x4, RZ, 0xfc, !PT ;  /* 0x000000043c3c6812 */ /* 0x000fc400078efcff */
[----:B------:R-:W-:Y:S02]  /*be6a0*/  LOP3.LUT P6, RZ, R6, 0x800000, RZ, 0xc0, !PT ;  /* 0x0080000006ff7812 */ /* 0x000fe400078cc0ff */
[----:B------:R-:W-:Y:S02]  /*be6b0*/  LOP3.LUT R60, R60, 0xfffffff7, RZ, 0xc0, !PT ;  /* 0xfffffff73c3c7812 */ /* 0x000fe400078ec0ff */
[----:B------:R-:W-:-:S05]  /*be6c0*/  PRMT R3, R59, 0x7771, RZ ;  /* 0x000077713b037816 */ /* 0x000fca00000000ff */
[----:B----4-:R0:W-:Y:S04]  /*be6d0*/  @P1 STG.E.U8 desc[UR40][R10.64], R3 ;  /* 0x000000030a001986 */ /* 0x0101e8000c101128 */
[----:B------:R-:W-:Y:S02]  /*be6e0*/  @P6 LOP3.LUT R60, R60, 0x8, RZ, 0xfc, !PT ;  /* 0x000000083c3c6812 */ /* 0x000fe400078efcff */
[----:B------:R-:W-:Y:S02]  /*be6f0*/  LOP3.LUT P6, RZ, R6, 0x1000000, RZ, 0xc0, !PT ;  /* 0x0100000006ff7812 */ /* 0x000fe400078cc0ff */
[C---:B0-----:R-:W-:Y:S01]  /*be700*/  PRMT R3, R59.reuse, 0x7772, RZ ;  /* 0x000077723b037816 */ /* 0x041fe200000000ff */
[----:B------:R-:W4:Y:S04]  /*be710*/  LDL.LU.64 R10, [R1+0xc18] ;  /* 0x000c1800010a7983 */ /* 0x000f280000300a00 */
[----:B------:R0:W-:Y:S02]  /*be720*/  @P0 STG.E.U8 desc[UR40][R8.64], R3 ;  /* 0x0000000308000986 */ /* 0x0001e4000c101128 */
[----:B0-----:R-:W-:-:S02]  /*be730*/  PRMT R3, R59, 0x7773, RZ ;  /* 0x000077733b037816 */ /* 0x001fc400000000ff */
[----:B------:R-:W4:Y:S04]  /*be740*/  LDL.LU.64 R8, [R1+0xc10] ;  /* 0x000c100001087983 */ /* 0x000f280000300a00 */
[----:B------:R0:W-:Y:S01]  /*be750*/  @P6 STG.E.U8 desc[UR40][R56.64], R3 ;  /* 0x0000000338006986 */ /* 0x0001e2000c101128 */
[----:B------:R-:W-:-:S03]  /*be760*/  LOP3.LUT P6, RZ, R60, 0x8, RZ, 0xc0, !PT ;  /* 0x000000083cff7812 */ /* 0x000fc600078cc0ff */
[----:B------:R-:W4:Y:S01]  /*be770*/  LDL.LU R59, [R1+0x134] ;  /* 0x00013400013b7983 */ /* 0x000f220000300800 */
[----:B0-----:R-:W-:-:S03]  /*be780*/  PRMT R3, R27, 0x7770, RZ ;  /* 0x000077701b037816 */ /* 0x001fc600000000ff */
[----:B------:R-:W4:Y:S06]  /*be790*/  LDL.LU.64 R56, [R1+0xbe8] ;  /* 0x000be80001387983 */ /* 0x000f2c0000300a00 */
        /* <DEDUP_REMOVED lines=8> */
[----:B---3--:R0:W-:Y:S01]  /*be820*/  @P6 STG.E.U8 desc[UR40][R48.64], R3 ;  /* 0x0000000330006986 */ /* 0x0081e2000c101128 */
[----:B------:R-:W-:Y:S02]  /*be830*/  LOP3.LUT P6, RZ, R60, 0x1, RZ, 0xc0, !PT ;  /* 0x000000013cff7812 */ /* 0x000fe400078cc0ff */
[----:B0-----:R-:W-:Y:S01]  /*be840*/  PRMT R3, R27, 0x7773, RZ ;  /* 0x000077731b037816 */ /* 0x001fe200000000ff */
[----:B------:R-:W3:Y:S10]  /*be850*/  LDL.LU.64 R48, [R1+0x3808] ;  /* 0x0038080001307983 */ /* 0x000ef40000300a00 */
[----:B------:R0:W-:Y:S01]  /*be860*/  @P6 STG.E.U8 desc[UR40][R22.64], R3 ;  /* 0x0000000316006986 */ /* 0x0001e2000c101128 */
[----:B------:R-:W-:-:S02]  /*be870*/  LOP3.LUT P6, RZ, R4, 0x80000000, RZ, 0xc0, !PT ;  /* 0x8000000004ff7812 */ /* 0x000fc400078cc0ff */
        /* <DEDUP_REMOVED lines=18> */
[----:B----4-:R0:W-:Y:S01]  /*be9a0*/  @P4 STG.E.U8 desc[UR40][R10.64], R3 ;  /* 0x000000030a004986 */ /* 0x0101e2000c101128 */
[----:B------:R-:W-:Y:S02]  /*be9b0*/  LOP3.LUT P1, RZ, R6, 0x800, RZ, 0xc0, !PT ;  /* 0x0000080006ff7812 */ /* 0x000fe4000782c0ff */
[----:B0-----:R-:W-:-:S05]  /*be9c0*/  PRMT R3, R7, 0x7772, RZ ;  /* 0x0000777207037816 */ /* 0x001fca00000000ff */
[----:B------:R0:W-:Y:S01]  /*be9d0*/  @P3 STG.E.U8 desc[UR40][R8.64], R3 ;  /* 0x0000000308003986 */ /* 0x0001e2000c101128 */
[----:B------:R-:W-:Y:S02]  /*be9e0*/  LOP3.LUT P0, RZ, R6, 0x400, RZ, 0xc0, !PT ;  /* 0x0000040006ff7812 */ /* 0x000fe4000780c0ff */
[----:B0-----:R-:W-:Y:S02]  /*be9f0*/  PRMT R3, R7, 0x7773, RZ ;  /* 0x0000777307037816 */ /* 0x001fe400000000ff */
[----:B------:R-:W4:Y:S04]  /*bea00*/  LDL.LU R7, [R1+0x3800] ;  /* 0x0038000001077983 */ /* 0x000f280000300800 */
[----:B------:R0:W-:Y:S02]  /*bea10*/  @P2 STG.E.U8 desc[UR40][R56.64], R3 ;  /* 0x0000000338002986 */ /* 0x0001e4000c101128 */
[----:B0-----:R-:W-:-:S05]  /*bea20*/  PRMT R3, R59, 0x7770, RZ ;  /* 0x000077703b037816 */ /* 0x001fca00000000ff */
[----:B------:R0:W-:Y:S02]  /*bea30*/  @P1 STG.E.U8 desc[UR40][R50.64], R3 ;  /* 0x0000000332001986 */ /* 0x0001e4000c101128 */
[----:B0-----:R-:W-:-:S05]  /*bea40*/  PRMT R3, R59, 0x7771, RZ ;  /* 0x000077713b037816 */ /* 0x001fca00000000ff */
[----:B--2---:R0:W-:Y:S04]  /*bea50*/  @P0 STG.E.U8 desc[UR40][R54.64], R3 ;  /* 0x0000000336000986 */ /* 0x0041e8000c101128 */
[----:B0-----:R-:W2:Y:S04]  /*bea60*/  LDL.LU.64 R54, [R1+0xbc0] ;  /* 0x000bc00001367983 */ /* 0x001ea80000300a00 */
[----:B------:R-:W3:Y:S04]  /*bea70*/  LDL.LU.64 R14, [R1+0xba8] ;  /* 0x000ba800010e7983 */ /* 0x000ee80000300a00 */
[----:B------:R-:W3:Y:S04]  /*bea80*/  LDL.LU.64 R12, [R1+0xba0] ;  /* 0x000ba000010c7983 */ /* 0x000ee80000300a00 */
[----:B------:R-:W3:Y:S04]  /*bea90*/  LDL.LU.64 R10, [R1+0xb78] ;  /* 0x000b7800010a7983 */ /* 0x000ee80000300a00 */
[----:B------:R-:W3:Y:S04]  /*beaa0*/  LDL.LU.64 R8, [R1+0xb70] ;  /* 0x000b700001087983 */ /* 0x000ee80000300a00 */
[----:B------:R-:W3:Y:S01]  /*beab0*/  LDL.LU R57, [R1+0x124] ;  /* 0x0001240001397983 */ /* 0x000ee20000300800 */
[----:B------:R-:W-:-:S03]  /*beac0*/  LOP3.LUT P3, RZ, R6, 0x200, RZ, 0xc0, !PT ;  /* 0x0000020006ff7812 */ /* 0x000fc6000786c0ff */
[----:B------:R-:W3:Y:S01]  /*bead0*/  LDL.LU.64 R50, [R1+0xb40] ;  /* 0x000b400001327983 */ /* 0x000ee20000300a00 */
[----:B------:R-:W-:-:S03]  /*beae0*/  PRMT R3, R59, 0x7772, RZ ;  /* 0x000077723b037816 */ /* 0x000fc600000000ff */
[----:B------:R-:W3:Y:S01]  /*beaf0*/  LDL.LU R58, [R1+0x138] ;  /* 0x00013800013a7983 */ /* 0x000ee20000300800 */
[----:B------:R-:W-:Y:S02]  /*beb00*/  LOP3.LUT R4, R4, 0xffefffff, RZ, 0xc0, !PT ;  /* 0xffefffff04047812 */ /* 0x000fe400078ec0ff */
[C---:B------:R-:W-:Y:S02]  /*beb10*/  LOP3.LUT P2, RZ, R6.reuse, 0x100, RZ, 0xc0, !PT ;  /* 0x0000010006ff7812 */ /* 0x040fe4000784c0ff */
[C---:B------:R-:W-:Y:S02]  /*beb20*/  LOP3.LUT P1, RZ, R6.reuse, 0x80, RZ, 0xc0, !PT ;  /* 0x0000008006ff7812 */ /* 0x040fe4000782c0ff */
[----:B------:R-:W-:Y:S02]  /*beb30*/  LOP3.LUT P0, RZ, R6, 0x40, RZ, 0xc0, !PT ;  /* 0x0000004006ff7812 */ /* 0x000fe4000780c0ff */
[----:B----4-:R-:W-:Y:S01]  /*beb40*/  LOP3.LUT P6, RZ, R7, 0x20000000, RZ, 0xc0, !PT ;  /* 0x2000000007ff7812 */ /* 0x010fe200078cc0ff */
[----:B--2---:R0:W-:Y:S04]  /*beb50*/  @P3 STG.E.U8 desc[UR40][R54.64], R3 ;  /* 0x0000000336003986 */ /* 0x0041e8000c101128 */
[----:B0-----:R-:W2:Y:S08]  /*beb60*/  LDL.LU.64 R54, [R1+0xb38] ;  /* 0x000b380001367983 */ /* 0x001eb00000300a00 */
[----:B------:R-:W-:-:S02]  /*beb70*/  @P6 LOP3.LUT R4, R4, 0x100000, RZ, 0xfc, !PT ;  /* 0x0010000004046812 */ /* 0x000fc400078efcff */
[----:B------:R-:W-:Y:S01]  /*beb80*/  LOP3.LUT P6, RZ, R7, 0x40000000, RZ, 0xc0, !PT ;  /* 0x4000000007ff7812 */ /* 0x000fe200078cc0ff */
[----:B------:R-:W4:Y:S01]  /*beb90*/  LDL.LU.64 R60, [R1+0xb20] ;  /* 0x000b2000013c7983 */ /* 0x000f220000300a00 */
[----:B------:R-:W-:-:S03]  /*beba0*/  LOP3.LUT R4, R4, 0xffdfffff, RZ, 0xc0, !PT ;  /* 0xffdfffff04047812 */ /* 0x000fc600078ec0ff */
[----:B------:R-:W4:Y:S04]  /*bebb0*/  LDL.LU.64 R26, [R1+0xb18] ;  /* 0x000b1800011a7983 */ /* 0x000f280000300a00 */
[----:B------:R-:W4:Y:S04]  /*bebc0*/  LDL.LU.64 R22, [R1+0xb08] ;  /* 0x000b080001167983 */ /* 0x000f280000300a00 */
[----:B------:R-:W-:Y:S01]  /*bebd0*/  @P6 LOP3.LUT R4, R4, 0x200000, RZ, 0xfc, !PT ;  /* 0x0020000004046812 */ /* 0x000fe200078efcff */
[----:B------:R-:W4:Y:S01]  /*bebe0*/  LDL.LU.64 R20, [R1+0xb00] ;  /* 0x000b000001147983 */ /* 0x000f220000300a00 */
[----:B------:R-:W-:-:S02]  /*bebf0*/  LOP3.LUT P6, RZ, R7, 0x80000000, RZ, 0xc0, !PT ;  /* 0x8000000007ff7812 */ /* 0x000fc400078cc0ff */
[----:B------:R-:W-:Y:S01]  /*bec00*/  LOP3.LUT R4, R4, 0xffbfffff, RZ, 0xc0, !PT ;  /* 0xffbfffff04047812 */ /* 0x000fe200078ec0ff */
[----:B------:R-:W4:Y:S10]  /*bec10*/  LDL.LU.64 R18, [R1+0xaf8] ;  /* 0x000af80001127983 */ /* 0x000f340000300a00 */
        /* <DEDUP_REMOVED lines=12> */
[----:B------:R-:W-:Y:S02]  /*bece0*/  PRMT R3, R59, 0x7773, RZ ;  /* 0x000077733b037816 */ /* 0x000fe400000000ff */
[----:B------:R-:W4:Y:S07]  /*becf0*/  LDL.LU R59, [R1+0x13c] ;  /* 0x00013c00013b7983 */ /* 0x000f2e0000300800 */
[----:B------:R-:W-:Y:S01]  /*bed00*/  @P6 LOP3.LUT R4, R4, 0x4000000, RZ, 0xfc, !PT ;  /* 0x0400000004046812 */ /* 0x000fe200078efcff */
[----:B---3--:R0:W-:Y:S01]  /*bed10*/  @P2 STG.E.U8 desc[UR40][R14.64], R3 ;  /* 0x000000030e002986 */ /* 0x0081e2000c101128 */
[----:B------:R-:W-:-:S02]  /*bed20*/  LOP3.LUT P6, RZ, R6, 0x10, RZ, 0xc0, !PT ;  /* 0x0000001006ff7812 */ /* 0x000fc400078cc0ff */
[----:B------:R-:W-:Y:S01]  /*bed30*/  LOP3.LUT R4, R4, 0xf7ffffff, RZ, 0xc0, !PT ;  /* 0xf7ffffff04047812 */ /* 0x000fe200078ec0ff */
[----:B------:R-:W3:Y:S01]  /*bed40*/  LDL.LU.64 R16, [R1+0xaf0] ;  /* 0x000af00001107983 */ /* 0x000ee20000300a00 */
[----:B0-----:R-:W-:-:S03]  /*bed50*/  PRMT R3, R57, 0x7770, RZ ;  /* 0x0000777039037816 */ /* 0x001fc600000000ff */
[----:B------:R-:W3:Y:S06]  /*bed60*/  LDL.LU.64 R14, [R1+0xad0] ;  /* 0x000ad000010e7983 */ /* 0x000eec0000300a00 */
[----:B------:R-:W-:Y:S02]  /*bed70*/  @P6 LOP3.LUT R4, R4, 0x8000000, RZ, 0xfc, !PT ;  /* 0x0800000004046812 */ /* 0x000fe400078efcff */
[----:B------:R-:W-:Y:S01]  /*bed80*/  LOP3.LUT P6, RZ, R6, 0x20, RZ, 0xc0, !PT ;  /* 0x0000002006ff7812 */ /* 0x000fe200078cc0ff */
[----:B------:R0:W-:Y:S02]  /*bed90*/  @P1 STG.E.U8 desc[UR40][R12.64], R3 ;  /* 0x000000030c001986 */ /* 0x0001e4000c101128 */
[----:B0-----:R-:W-:-:S02]  /*beda0*/  PRMT R3, R57, 0x7771, RZ ;  /* 0x0000777139037816 */ /* 0x001fc400000000ff */
[----:B------:R-:W3:Y:S04]  /*bedb0*/  LDL.LU.64 R12, [R1+0xac8] ;  /* 0x000ac800010c7983 */ /* 0x000ee80000300a00 */
[----:B------:R0:W-:Y:S02]  /*bedc0*/  @P0 STG.E.U8 desc[UR40][R10.64], R3 ;  /* 0x000000030a000986 */ /* 0x0001e4000c101128 */
[----:B0-----:R-:W-:-:S05]  /*bedd0*/  PRMT R3, R57, 0x7772, RZ ;  /* 0x0000777239037816 */ /* 0x001fca00000000ff */
[----:B------:R0:W-:Y:S01]  /*bede0*/  @P6 STG.E.U8 desc[UR40][R8.64], R3 ;  /* 0x0000000308006986 */ /* 0x0001e2000c101128 */
[C---:B------:R-:W-:Y:S02]  /*bedf0*/  LOP3.LUT P6, RZ, R4.reuse, 0x8000000, RZ, 0xc0, !PT ;  /* 0x0800000004ff7812 */ /* 0x040fe400078cc0ff */
[----:B0-----:R-:W-:Y:S01]  /*bee00*/  PRMT R3, R57, 0x7773, RZ ;  /* 0x0000777339037816 */ /* 0x001fe200000000ff */
[----:B------:R-:W3:Y:S10]  /*bee10*/  LDL.LU.64 R8, [R1+0xaa0] ;  /* 0x000aa00001087983 */ /* 0x000ef40000300a00 */
[----:B------:R0:W-:Y:S01]  /*bee20*/  @P6 STG.E.U8 desc[UR40][R50.64], R3 ;  /* 0x0000000332006986 */ /* 0x0001e2000c101128 */
[----:B------:R-:W-:-:S03]  /*bee30*/  LOP3.LUT P6, RZ, R4, 0x4000000, RZ, 0xc0, !PT ;  /* 0x0400000004ff7812 */ /* 0x000fc600078cc0ff */
[----:B------:R-:W3:Y:S04]  /*bee40*/  LDL.LU.64 R56, [R1+0xa98] ;  /* 0x000a980001387983 */ /* 0x000ee80000300a00 */
[----:B0-----:R-:W3:Y:S01]  /*bee50*/  LDL.LU.64 R50, [R1+0xa40] ;  /* 0x000a400001327983 */ /* 0x001ee20000300a00 */
[----:B------:R-:W-:-:S03]  /*bee60*/  PRMT R3, R58, 0x7770, RZ ;  /* 0x000077703a037816 */ /* 0x000fc600000000ff */
[----:B------:R-:W3:Y:S04]  /*bee70*/  LDL.LU R11, [R1+0x12c] ;  /* 0x00012c00010b7983 */ /* 0x000ee80000300800 */
[----:B--2---:R0:W-:Y:S04]  /*bee80*/  @P6 STG.E.U8 desc[UR40][R54.64], R3 ;  /* 0x0000000336006986 */ /* 0x0041e8000c101128 */
[----:B0-----:R-:W2:Y:S01]  /*bee90*/  LDL.LU.64 R54, [R1+0xa38] ;  /* 0x000a380001367983 */ /* 0x001ea20000300a00 */
[----:B------:R-:W-:Y:S02]  /*beea0*/  LOP3.LUT P6, RZ, R4, 0x2000000, RZ, 0xc0, !PT ;  /* 0x0200000004ff7812 */ /* 0x000fe400078cc0ff */
[----:B------:R-:W-:-:S11]  /*beeb0*/  PRMT R3, R58, 0x7771, RZ ;  /* 0x000077713a037816 */ /* 0x000fd600000000ff */
[----:B----4-:R0:W-:Y:S01]  /*beec0*/  @P6 STG.E.U8 desc[UR40][R60.64], R3 ;  /* 0x000000033c006986 */ /* 0x0101e2000c101128 */
        /* <DEDUP_REMOVED lines=16> */
[----:B---3--:R0:W-:Y:S01]  /*befd0*/  @P6 STG.E.U8 desc[UR40][R16.64], R3 ;  /* 0x0000000310006986 */ /* 0x0081e2000c101128 */
[C---:B------:R-:W-:Y:S02]  /*befe0*/  LOP3.LUT P3, RZ, R7.reuse, 0x4000000, RZ, 0xc0, !PT ;  /* 0x0400000007ff7812 */ /* 0x040fe4000786c0ff */
[----:B0-----:R-:W-:Y:S02]  /*beff0*/  PRMT R3, R48, 0x7773, RZ ;  /* 0x0000777330037816 */ /* 0x001fe400000000ff */
[C---:B------:R-:W-:Y:S01]  /*bf000*/  LOP3.LUT P2, RZ, R7.reuse, 0x2000000, RZ, 0xc0, !PT ;  /* 0x0200000007ff7812 */ /* 0x040fe2000784c0ff */
[----:B------:R-:W3:Y:S04]  /*bf010*/  LDL.LU R48, [R1+0x37fc] ;  /* 0x0037fc0001307983 */ /* 0x000ee80000300800 */
[----:B------:R0:W-:Y:S01]  /*bf020*/  @P5 STG.E.U8 desc[UR40][R14.64], R3 ;  /* 0x000000030e005986 */ /* 0x0001e2000c101128 */
[----:B------:R-:W-:-:S02]  /*bf030*/  LOP3.LUT P1, RZ, R7, 0x1000000, RZ, 0xc0, !PT ;  /* 0x0100000007ff7812 */ /* 0x000fc4000782c0ff */
        /* <DEDUP_REMOVED lines=8> */
[----:B------:R0:W-:Y:S02]  /*bf0c0*/  @P1 STG.E.U8 desc[UR40][R50.64], R3 ;  /* 0x0000000332001986 */ /* 0x0001e4000c101128 */
[----:B0-----:R-:W-:-:S05]  /*bf0d0*/  PRMT R3, R11, 0x7770, RZ ;  /* 0x000077700b037816 */ /* 0x001fca00000000ff */
[----:B--2---:R0:W-:Y:S04]  /*bf0e0*/  @P0 STG.E.U8 desc[UR40][R54.64], R3 ;  /* 0x0000000336000986 */ /* 0x0041e8000c101128 */
[----:B0-----:R-:W2:Y:S04]  /*bf0f0*/  LDL.LU.64 R54, [R1+0xa18] ;  /* 0x000a180001367983 */ /* 0x001ea80000300a00 */
[----:B------:R-:W4:Y:S04]  /*bf100*/  LDL.LU.64 R12, [R1+0xa10] ;  /* 0x000a1000010c7983 */ /* 0x000f280000300a00 */
[----:B------:R-:W3:Y:S04]  /*bf110*/  LDL.LU.64 R50, [R1+0x9e8] ;  /* 0x0009e80001327983 */ /* 0x000ee80000300a00 */
        /* <DEDUP_REMOVED lines=26> */
[C---:B------:R-:W-:Y:S01]  /*bf2c0*/  LOP3.LUT P6, RZ, R7.reuse, 0x8000, RZ, 0xc0, !PT ;  /* 0x0000800007ff7812 */ /* 0x040fe200078cc0ff */
[----:B------:R-:W2:Y:S01]  /*bf2d0*/  LDL.LU.64 R22, [R1+0x970] ;  /* 0x0009700001167983 */ /* 0x000ea20000300a00 */
[C---:B------:R-:W-:Y:S02]  /*bf2e0*/  LOP3.LUT P2, RZ, R7.reuse, 0x200000, RZ, 0xc0, !PT ;  /* 0x0020000007ff7812 */ /* 0x040fe4000784c0ff */
[----:B------:R-:W-:Y:S01]  /*bf2f0*/  LOP3.LUT R4, R4, 0xfffdffff, RZ, 0xc0, !PT ;  /* 0xfffdffff04047812 */ /* 0x000fe200078ec0ff */
[----:B------:R-:W2:Y:S01]  /*bf300*/  LDL.LU.64 R18, [R1+0x928] ;  /* 0x0009280001127983 */ /* 0x000ea20000300a00 */
[----:B------:R-:W-:Y:S02]  /*bf310*/  LOP3.LUT P1, RZ, R7, 0x100000, RZ, 0xc0, !PT ;  /* 0x0010000007ff7812 */ /* 0x000fe4000782c0ff */
[----:B------:R-:W-:-:S05]  /*bf320*/  PRMT R3, R11, 0x7772, RZ ;  /* 0x000077720b037816 */ /* 0x000fca00000000ff */
[----:B------:R-:W-:Y:S02]  /*bf330*/  @P6 LOP3.LUT R4, R4, 0x20000, RZ, 0xfc, !PT ;  /* 0x0002000004046812 */ /* 0x000fe400078efcff */
[----:B------:R-:W-:Y:S01]  /*bf340*/  LOP3.LUT P6, RZ, R7, 0x10000, RZ, 0xc0, !PT ;  /* 0x0001000007ff7812 */ /* 0x000fe200078cc0ff */
[----:B----4-:R0:W-:Y:S01]  /*bf350*/  @P2 STG.E.U8 desc[UR40][R12.64], R3 ;  /* 0x000000030c002986 */ /* 0x0101e2000c101128 */
[----:B------:R-:W-:Y:S02]  /*bf360*/  LOP3.LUT R4, R4, 0xfffbffff, RZ, 0xc0, !PT ;  /* 0xfffbffff04047812 */ /* 0x000fe400078ec0ff */
[----:B0-----:R-:W-:-:S09]  /*bf370*/  PRMT R3, R11, 0x7773, RZ ;  /* 0x000077730b037816 */ /* 0x001fd200000000ff */
[----:B------:R-:W-:Y:S02]  /*bf380*/  @P6 LOP3.LUT R4, R4, 0x40000, RZ, 0xfc, !PT ;  /* 0x0004000004046812 */ /* 0x000fe400078efcff */
[C---:B------:R-:W-:Y:S01]  /*bf390*/  LOP3.LUT P6, RZ, R7.reuse, 0x20000, RZ, 0xc0, !PT ;  /* 0x0002000007ff7812 */ /* 0x040fe200078cc0ff */
[----:B---3--:R0:W-:Y:S01]  /*bf3a0*/  @P1 STG.E.U8 desc[UR40][R50.64], R3 ;  /* 0x0000000332001986 */ /* 0x0081e2000c101128 */
        /* <DEDUP_REMOVED lines=63> */
[----:B------:R-:W2:Y:S04]  /*bf7a0*/  LDL.LU R11, [R1+0x118] ;  /* 0x00011800010b7983 */ /* 0x000ea80000300800 */
        /* <DEDUP_REMOVED lines=22> */
[----:B------:R-:W2:Y:S04]  /*bf910*/  LDL.LU R8, [R1+0x11c] ;  /* 0x00011c0001087983 */ /* 0x000ea80000300800 */
[----:B------:R-:W2:Y:S04]  /*bf920*/  LDL.LU.64 R26, [R1+0x818] ;  /* 0x00081800011a7983 */ /* 0x000ea80000300a00 */
[----:B------:R-:W2:Y:S01]  /*bf930*/  LDL.LU.64 R22, [R1+0x810] ;  /* 0x0008100001167983 */ /* 0x000ea20000300a00 */
[----:B------:R-:W-:-:S02]  /*bf940*/  @P6 LOP3.LUT R4, R4, 0x100, RZ, 0xfc, !PT ;  /* 0x0000010004046812 */ /* 0x000fc400078efcff */
[----:B------:R-:W-:Y:S01]  /*bf950*/  LOP3.LUT P6, RZ, R48, 0x80, RZ, 0xc0, !PT ;  /* 0x0000008030ff7812 */ /* 0x000fe200078cc0ff */
[----:B------:R-:W2:Y:S01]  /*bf960*/  LDL.LU.64 R20, [R1+0x7f8] ;  /* 0x0007f80001147983 */ /* 0x000ea20000300a00 */
[----:B------:R-:W-:-:S03]  /*bf970*/  LOP3.LUT R4, R4, 0xfffffdff, RZ, 0xc0, !PT ;  /* 0xfffffdff04047812 */ /* 0x000fc600078ec0ff */
[----:B------:R-:W2:Y:S01]  /*bf980*/  LDL.LU.64 R18, [R1+0x7f0] ;  /* 0x0007f00001127983 */ /* 0x000ea20000300a00 */
[C---:B------:R-:W-:Y:S02]  /*bf990*/  LOP3.LUT P2, RZ, R48.reuse, 0x8000, RZ, 0xc0, !PT ;  /* 0x0000800030ff7812 */ /* 0x040fe4000784c0ff */
[----:B------:R-:W-:Y:S01]  /*bf9a0*/  LOP3.LUT P1, RZ, R48, 0x4000, RZ, 0xc0, !PT ;  /* 0x0000400030ff7812 */ /* 0x000fe2000782c0ff */
[----:B------:R-:W2:Y:S04]  /*bf9b0*/  LDL.LU R9, [R1+0x10c] ;  /* 0x00010c0001097983 */ /* 0x000ea80000300800 */
[----:B------:R-:W-:Y:S01]  /*bf9c0*/  @P6 LOP3.LUT R4, R4, 0x200, RZ, 0xfc, !PT ;  /* 0x0000020004046812 */ /* 0x000fe200078efcff */
[----:B------:R-:W2:Y:S01]  /*bf9d0*/  LDL.LU.64 R16, [R1+0x7d8] ;  /* 0x0007d80001107983 */ /* 0x000ea20000300a00 */
[----:B------:R-:W-:-:S02]  /*bf9e0*/  LOP3.LUT P6, RZ, R48, 0x40, RZ, 0xc0, !PT ;  /* 0x0000004030ff7812 */ /* 0x000fc400078cc0ff */
[----:B------:R-:W-:Y:S02]  /*bf9f0*/  LOP3.LUT R4, R4, 0xfffffbff, RZ, 0xc0, !PT ;  /* 0xfffffbff04047812 */ /* 0x000fe400078ec0ff */
[----:B------:R-:W-:-:S09]  /*bfa00*/  PRMT R3, R11, 0x7771, RZ ;  /* 0x000077710b037816 */ /* 0x000fd200000000ff */
[----:B------:R-:W-:Y:S02]  /*bfa10*/  @P6 LOP3.LUT R4, R4, 0x400, RZ, 0xfc, !PT ;  /* 0x0000040004046812 */ /* 0x000fe400078efcff */
[C---:B------:R-:W-:Y:S01]  /*bfa20*/  LOP3.LUT P6, RZ, R48.reuse, 0x20, RZ, 0xc0, !PT ;  /* 0x0000002030ff7812 */ /* 0x040fe200078cc0ff */
[----:B---3--:R0:W-:Y:S01]  /*bfa30*/  @P2 STG.E.U8 desc[UR40][R14.64], R3 ;  /* 0x000000030e002986 */ /* 0x0081e2000c101128 */
[----:B------:R-:W-:Y:S02]  /*bfa40*/  LOP3.LUT P0, RZ, R48, 0x200, RZ, 0xc0, !PT ;  /* 0x0000020030ff7812 */ /* 0x000fe4000780c0ff */
[----:B------:R-:W-:Y:S02]  /*bfa50*/  LOP3.LUT R4, R4, 0xfffff7ff, RZ, 0xc0, !PT ;  /* 0xfffff7ff04047812 */ /* 0x000fe400078ec0ff */
[----:B0-----:R-:W-:Y:S01]  /*bfa60*/  PRMT R3, R11, 0x7772, RZ ;  /* 0x000077720b037816 */ /* 0x001fe200000000ff */
[----:B------:R-:W3:Y:S06]  /*bfa70*/  LDL.LU.64 R14, [R1+0x7d0] ;  /* 0x0007d000010e7983 */ /* 0x000eec0000300a00 */
[----:B------:R-:W-:-:S02]  /*bfa80*/  @P6 LOP3.LUT R4, R4, 0x800, RZ, 0xfc, !PT ;  /* 0x0000080004046812 */ /* 0x000fc400078efcff */
[----:B------:R-:W-:Y:S01]  /*bfa90*/  LOP3.LUT P6, RZ, R48, 0x4, RZ, 0xc0, !PT ;  /* 0x0000000430ff7812 */ /* 0x000fe200078cc0ff */
[----:B----4-:R0:W-:Y:S02]  /*bfaa0*/  @P1 STG.E.U8 desc[UR40][R12.64], R3 ;  /* 0x000000030c001986 */ /* 0x0101e4000c101128 */
[----:B0-----:R-:W-:Y:S02]  /*bfab0*/  PRMT R3, R11, 0x7773, RZ ;  /* 0x000077730b037816 */ /* 0x001fe400000000ff */
[----:B------:R-:W4:Y:S04]  /*bfac0*/  LDL.LU.64 R12, [R1+0x7b8] ;  /* 0x0007b800010c7983 */ /* 0x000f280000300a00 */
[----:B------:R0:W-:Y:S04]  /*bfad0*/  @P0 STG.E.U8 desc[UR40][R56.64], R3 ;  /* 0x0000000338000986 */ /* 0x0001e8000c101128 */
[----:B------:R-:W3:Y:S01]  /*bfae0*/  LDL.LU.64 R10, [R1+0x7b0] ;  /* 0x0007b000010a7983 */ /* 0x000ee20000300a00 */
[----:B0-----:R-:W-:-:S03]  /*bfaf0*/  PRMT R3, R61, 0x7770, RZ ;  /* 0x000077703d037816 */ /* 0x001fc600000000ff */
[----:B------:R-:W3:Y:S04]  /*bfb00*/  LDL.LU.64 R56, [R1+0x798] ;  /* 0x0007980001387983 */ /* 0x000ee80000300a00 */
[----:B------:R0:W-:Y:S01]  /*bfb10*/  @P6 STG.E.U8 desc[UR40][R58.64], R3 ;  /* 0x000000033a006986 */ /* 0x0001e2000c101128 */
[C---:B------:R-:W-:Y:S02]  /*bfb20*/  LOP3.LUT P6, RZ, R4.reuse, 0x800, RZ, 0xc0, !PT ;  /* 0x0000080004ff7812 */ /* 0x040fe400078cc0ff */
        /* <DEDUP_REMOVED lines=28> */
[----:B------:R-:W-:Y:S02]  /*bfcf0*/  LOP3.LUT P3, RZ, R48, 0x80000, RZ, 0xc0, !PT ;  /* 0x0008000030ff7812 */ /* 0x000fe4000786c0ff */
[----:B0-----:R-:W-:-:S05]  /*bfd00*/  PRMT R3, R9, 0x7771, RZ ;  /* 0x0000777109037816 */ /* 0x001fca00000000ff */
        /* <DEDUP_REMOVED lines=19> */
[----:B------:R-:W3:Y:S01]  /*bfe40*/  LDL.LU.64 R56, [R1+0x728] ;  /* 0x0007280001387983 */ /* 0x000ee20000300a00 */
[----:B------:R-:W-:-:S03]  /*bfe50*/  PRMT R3, R49, 0x7773, RZ ;  /* 0x0000777331037816 */ /* 0x000fc600000000ff */
[----:B------:R-:W3:Y:S01]  /*bfe60*/  LDL.LU R16, [R1+0xf4] ;  /* 0x0000f40001107983 */ /* 0x000ee20000300800 */
[----:B------:R-:W-:-:S03]  /*bfe70*/  LOP3.LUT P3, RZ, R48, 0x800000, RZ, 0xc0, !PT ;  /* 0x0080000030ff7812 */ /* 0x000fc6000786c0ff */
[----:B------:R-:W3:Y:S04]  /*bfe80*/  LDL.LU R49, [R1+0x37f8] ;  /* 0x0037f80001317983 */ /* 0x000ee80000300800 */
[----:B------:R-:W3:Y:S01]  /*bfe90*/  LDL.LU.64 R50, [R1+0x720] ;  /* 0x0007200001327983 */ /* 0x000ee20000300a00 */
        /* <DEDUP_REMOVED lines=15> */
[----:B------:R-:W2:Y:S01]  /*bff90*/  LDL.LU.64 R60, [R1+0x700] ;  /* 0x00070000013c7983 */ /* 0x000ea20000300a00 */
[----:B------:R-:W-:-:S03]  /*bffa0*/  LOP3.LUT R4, R4, 0xfffffffe, RZ, 0xc0, !PT ;  /* 0xfffffffe04047812 */ /* 0x000fc600078ec0ff */
[----:B------:R-:W2:Y:S01]  /*bffb0*/  LDL.LU.64 R26, [R1+0x6e8] ;  /* 0x0006e800011a7983 */ /* 0x000ea20000300a00 */
[----:B------:R-:W-:Y:S02]  /*bffc0*/  @P6 LOP3.LUT R4, R4, 0x1, RZ, 0xfc, !PT ;  /* 0x0000000104046812 */ /* 0x000fe400078efcff */
[----:B------:R-:W-:Y:S01]  /*bffd0*/  LOP3.LUT P6, RZ, R7, 0x4, RZ, 0xc0, !PT ;  /* 0x0000000407ff7812 */ /* 0x000fe200078cc0ff */
[----:B------:R-:W2:Y:S01]  /*bffe0*/  LDL.LU R17, [R1+0xe4] ;  /* 0x0000e40001117983 */ /* 0x000ea20000300800 */
[----:B------:R-:W-:-:S03]  /*bfff0*/  LOP3.LUT R4, R4, 0xfffffffd, RZ, 0xc0, !PT ;  /* 0xfffffffd04047812 */ /* 0x000fc600078ec0ff */
[----:B------:R-:W2:Y:S04]  /*c0000*/  LDL.LU.64 R22, [R1+0x6e0] ;  /* 0x0006e00001167983 */ /* 0x000ea80000300a00 */
[----:B------:R-:W2:Y:S04]  /*c0010*/  LDL.LU.64 R20, [R1+0x6c0] ;  /* 0x0006c00001147983 */ /* 0x000ea80000300a00 */
[----:B------:R-:W-:Y:S01]  /*c0020*/  @P6 LOP3.LUT R4, R4, 0x2, RZ, 0xfc, !PT ;  /* 0x0000000204046812 */ /* 0x000fe200078efcff */
[----:B------:R-:W2:Y:S01]  /*c0030*/  LDL.LU.64 R18, [R1+0x6b8] ;  /* 0x0006b80001127983 */ /* 0x000ea20000300a00 */
[----:B------:R-:W-:-:S02]  /*c0040*/  LOP3.LUT P6, RZ, R7, 0x2, RZ, 0xc0, !PT ;  /* 0x0000000207ff7812 */ /* 0x000fc400078cc0ff */
[----:B------:R-:W-:Y:S01]  /*c0050*/  LOP3.LUT R4, R4, 0xfffffffb, RZ, 0xc0, !PT ;  /* 0xfffffffb04047812 */ /* 0x000fe200078ec0ff */
[----:B------:R-:W2:Y:S01]  /*c0060*/  LDL.LU R58, [R1+0xf8] ;  /* 0x0000f800013a7983 */ /* 0x000ea20000300800 */
[C---:B------:R-:W-:Y:S02]  /*c0070*/  LOP3.LUT P2, RZ, R48.reuse, 0x1000000, RZ, 0xc0, !PT ;  /* 0x0100000030ff7812 */ /* 0x040fe4000784c0ff */
[----:B------:R-:W-:Y:S01]  /*c0080*/  LOP3.LUT P1, RZ, R48, 0x2000000, RZ, 0xc0, !PT ;  /* 0x0200000030ff7812 */ /* 0x000fe2000782c0ff */
[----:B------:R-:W2:Y:S01]  /*c0090*/  LDL.LU.64 R14, [R1+0x690] ;  /* 0x00069000010e7983 */ /* 0x000ea20000300a00 */
[----:B---3--:R-:W-:-:S05]  /*c00a0*/  PRMT R3, R59, 0x7770, RZ ;  /* 0x000077703b037816 */ /* 0x008fca00000000ff */
[----:B------:R-:W-:Y:S02]  /*c00b0*/  @P6 LOP3.LUT R4, R4, 0x4, RZ, 0xfc, !PT ;  /* 0x0000000404046812 */ /* 0x000fe400078efcff */
[C---:B------:R-:W-:Y:S02]  /*c00c0*/  LOP3.LUT P6, RZ, R48.reuse, 0x20000000, RZ, 0xc0, !PT ;  /* 0x2000000030ff7812 */ /* 0x040fe400078cc0ff */
[----:B------:R-:W-:Y:S01]  /*c00d0*/  LOP3.LUT P0, RZ, R48, 0x8000000, RZ, 0xc0, !PT ;  /* 0x0800000030ff7812 */ /* 0x000fe2000780c0ff */
[----:B------:R0:W-:Y:S01]  /*c00e0*/  @P2 STG.E.U8 desc[UR40][R12.64], R3 ;  /* 0x000000030c002986 */ /* 0x0001e2000c101128 */
[----:B------:R-:W-:Y:S02]  /*c00f0*/  LOP3.LUT R4, R4, 0xfffffff7, RZ, 0xc0, !PT ;  /* 0xfffffff704047812 */ /* 0x000fe400078ec0ff */
[----:B0-----:R-:W-:Y:S01]  /*c0100*/  PRMT R3, R59, 0x7771, RZ ;  /* 0x000077713b037816 */ /* 0x001fe200000000ff */
[----:B------:R-:W3:Y:S06]  /*c0110*/  LDL.LU.64 R12, [R1+0x688] ;  /* 0x00068800010c7983 */ /* 0x000eec0000300a00 */
[----:B------:R-:W-:-:S02]  /*c0120*/  @P6 LOP3.LUT R4, R4, 0x8, RZ, 0xfc, !PT ;  /* 0x0000000804046812 */ /* 0x000fc400078efcff */
[----:B------:R-:W-:Y:S01]  /*c0130*/  LOP3.LUT P6, RZ, R48, 0x10000000, RZ, 0xc0, !PT ;  /* 0x1000000030ff7812 */ /* 0x000fe200078cc0ff */
[----:B----4-:R0:W-:Y:S02]  /*c0140*/  @P1 STG.E.U8 desc[UR40][R10.64], R3 ;  /* 0x000000030a001986 */ /* 0x0101e4000c101128 */
[C---:B0-----:R-:W-:Y:S02]  /*c0150*/  PRMT R3, R59.reuse, 0x7772, RZ ;  /* 0x000077723b037816 */ /* 0x041fe400000000ff */
[----:B------:R-:W4:Y:S04]  /*c0160*/  LDL.LU.64 R10, [R1+0x668] ;  /* 0x00066800010a7983 */ /* 0x000f280000300a00 */
[----:B------:R0:W-:Y:S02]  /*c0170*/  @P0 STG.E.U8 desc[UR40][R8.64], R3 ;  /* 0x0000000308000986 */ /* 0x0001e4000c101128 */
[----:B0-----:R-:W-:-:S02]  /*c0180*/  PRMT R3, R59, 0x7773, RZ ;  /* 0x000077733b037816 */ /* 0x001fc400000000ff */
[----:B------:R-:W3:Y:S04]  /*c0190*/  LDL.LU.64 R8, [R1+0x660] ;  /* 0x0006600001087983 */ /* 0x000ee80000300a00 */
[----:B------:R0:W-:Y:S01]  /*c01a0*/  @P6 STG.E.U8 desc[UR40][R56.64], R3 ;  /* 0x0000000338006986 */ /* 0x0001e2000c101128 */
[----:B------:R-:W-:-:S03]  /*c01b0*/  LOP3.LUT P6, RZ, R4, 0x8, RZ, 0xc0, !PT ;  /* 0x0000000804ff7812 */ /* 0x000fc600078cc0ff */
[----:B------:R-:W3:Y:S01]  /*c01c0*/  LDL.LU R59, [R1+0xe8] ;  /* 0x0000e800013b7983 */ /* 0x000ee20000300800 */
[----:B0-----:R-:W-:-:S03]  /*c01d0*/  PRMT R3, R16, 0x7770, RZ ;  /* 0x0000777010037816 */ /* 0x001fc600000000ff */
[----:B------:R-:W3:Y:S06]  /*c01e0*/  LDL.LU.64 R56, [R1+0x648] ;  /* 0x0006480001387983 */ /* 0x000eec0000300a00 */
[----:B------:R0:W-:Y:S01]  /*c01f0*/  @P6 STG.E.U8 desc[UR40][R50.64], R3 ;  /* 0x0000000332006986 */ /* 0x0001e2000c101128 */
[----:B------:R-:W-:-:S03]  /*c0200*/  LOP3.LUT P6, RZ, R4, 0x4, RZ, 0xc0, !PT ;  /* 0x0000000404ff7812 */ /* 0x000fc600078cc0ff */
[----:B0-----:R-:W3:Y:S01]  /*c0210*/  LDL.LU.64 R50, [R1+0x640] ;  /* 0x0006400001327983 */ /* 0x001ee20000300a00 */
        /* <DEDUP_REMOVED lines=43> */
[----:B------:R-:W3:Y:S04]  /*c04d0*/  LDL.LU.64 R10, [R1+0x5d8] ;  /* 0x0005d800010a7983 */ /* 0x000ee80000300a00 */
[----:B------:R-:W3:Y:S01]  /*c04e0*/  LDL.LU R9, [R1+0xfc] ;  /* 0x0000fc0001097983 */ /* 0x000ee20000300800 */
[----:B------:R-:W-:-:S03]  /*c04f0*/  LOP3.LUT P3, RZ, R49, 0x20000000, RZ, 0xc0, !PT ;  /* 0x2000000031ff7812 */ /* 0x000fc6000786c0ff */
[----:B------:R-:W4:Y:S01]  /*c0500*/  LDL.LU.64 R56, [R1+0x5c8] ;  /* 0x0005c80001387983 */ /* 0x000f220000300a00 */
[----:B------:R-:W-:-:S03]  /*c0510*/  PRMT R3, R59, 0x7772, RZ ;  /* 0x000077723b037816 */ /* 0x000fc600000000ff */
[----:B------:R-:W4:Y:S01]  /*c0520*/  LDL.LU R61, [R1+0xec] ;  /* 0x0000ec00013d7983 */ /* 0x000f220000300800 */
[C---:B------:R-:W-:Y:S02]  /*c0530*/  LOP3.LUT P2, RZ, R49.reuse, 0x10000000, RZ, 0xc0, !PT ;  /* 0x1000000031ff7812 */ /* 0x040fe4000784c0ff */
        /* <DEDUP_REMOVED lines=15> */
[----:B------:R-:W-:-:S03]  /*c0630*/  PRMT R3, R59, 0x7773, RZ ;  /* 0x000077733b037816 */ /* 0x000fc600000000ff */
[----:B------:R-:W2:Y:S04]  /*c0640*/  LDL.LU.64 R58, [R1+0x5b0] ;  /* 0x0005b000013a7983 */ /* 0x000ea80000300a00 */
[----:B---3--:R0:W-:Y:S04]  /*c0650*/  @P2 STG.E.U8 desc[UR40][R50.64], R3 ;  /* 0x0000000332002986 */ /* 0x0081e8000c101128 */
[----:B0-----:R-:W3:Y:S01]  /*c0660*/  LDL.LU.64 R50, [R1+0x5a8] ;  /* 0x0005a80001327983 */ /* 0x001ee20000300a00 */
[----:B------:R-:W-:Y:S02]  /*c0670*/  LOP3.LUT R5, R5, 0xfeffffff, RZ, 0xc0, !PT ;  /* 0xfeffffff05057812 */ /* 0x000fe400078ec0ff */
[----:B------:R-:W-:Y:S01]  /*c0680*/  LOP3.LUT P1, RZ, R49, 0x8000000, RZ, 0xc0, !PT ;  /* 0x0800000031ff7812 */ /* 0x000fe2000782c0ff */
[----:B------:R-:W3:Y:S01]  /*c0690*/  LDL.LU R14, [R1+0xd0] ;  /* 0x0000d000010e7983 */ /* 0x000ee20000300800 */
[----:B------:R-:W-:-:S02]  /*c06a0*/  @P6 LOP3.LUT R5, R5, 0x1000000, RZ, 0xfc, !PT ;  /* 0x0100000005056812 */ /* 0x000fc400078efcff */
[----:B------:R-:W-:Y:S01]  /*c06b0*/  LOP3.LUT P6, RZ, R49, 0x400000, RZ, 0xc0, !PT ;  /* 0x0040000031ff7812 */ /* 0x000fe200078cc0ff */
[----:B------:R-:W3:Y:S01]  /*c06c0*/  LDL.LU.64 R26, [R1+0x590] ;  /* 0x00059000011a7983 */ /* 0x000ee20000300a00 */
[----:B------:R-:W-:Y:S02]  /*c06d0*/  LOP3.LUT R5, R5, 0xfdffffff, RZ, 0xc0, !PT ;  /* 0xfdffffff05057812 */ /* 0x000fe400078ec0ff */
[----:B------:R-:W-:Y:S01]  /*c06e0*/  LOP3.LUT P0, RZ, R49, 0x4000000, RZ, 0xc0, !PT ;  /* 0x0400000031ff7812 */ /* 0x000fe2000780c0ff */
[----:B------:R-:W3:Y:S01]  /*c06f0*/  LDL.LU.64 R22, [R1+0x588] ;  /* 0x0005880001167983 */ /* 0x000ee20000300a00 */
[----:B------:R-:W-:-:S03]  /*c0700*/  PRMT R3, R9, 0x7770, RZ ;  /* 0x0000777009037816 */ /* 0x000fc600000000ff */
[----:B------:R-:W3:Y:S04]  /*c0710*/  LDL.LU.64 R20, [R1+0x570] ;  /* 0x0005700001147983 */ /* 0x000ee80000300a00 */
[----:B------:R-:W-:Y:S01]  /*c0720*/  @P6 LOP3.LUT R5, R5, 0x2000000, RZ, 0xfc, !PT ;  /* 0x0200000005056812 */ /* 0x000fe200078efcff */
[----:B----4-:R0:W-:Y:S01]  /*c0730*/  @P1 STG.E.U8 desc[UR40][R16.64], R3 ;  /* 0x0000000310001986 */ /* 0x0101e2000c101128 */
[----:B------:R-:W-:Y:S02]  /*c0740*/  LOP3.LUT P6, RZ, R49, 0x800000, RZ, 0xc0, !PT ;  /* 0x0080000031ff7812 */ /* 0x000fe400078cc0ff */
[----:B------:R-:W-:Y:S01]  /*c0750*/  LOP3.LUT R5, R5, 0xfbffffff, RZ, 0xc0, !PT ;  /* 0xfbffffff05057812 */ /* 0x000fe200078ec0ff */
[----:B------:R-:W4:Y:S01]  /*c0760*/  LDL.LU.64 R18, [R1+0x568] ;  /* 0x0005680001127983 */ /* 0x000f220000300a00 */
[----:B0-----:R-:W-:-:S03]  /*c0770*/  PRMT R3, R9, 0x7771, RZ ;  /* 0x0000777109037816 */ /* 0x001fc600000000ff */
[----:B------:R-:W4:Y:S06]  /*c0780*/  LDL.LU.64 R16, [R1+0x550] ;  /* 0x0005500001107983 */ /* 0x000f2c0000300a00 */
[----:B------:R-:W-:Y:S02]  /*c0790*/  @P6 LOP3.LUT R5, R5, 0x4000000, RZ, 0xfc, !PT ;  /* 0x0400000005056812 */ /* 0x000fe400078efcff */
[----:B------:R-:W-:Y:S02]  /*c07a0*/  LOP3.LUT P6, RZ, R49, 0x1000000, RZ, 0xc0, !PT ;  /* 0x0100000031ff7812 */ /* 0x000fe400078cc0ff */
[----:B------:R-:W-:Y:S01]  /*c07b0*/  LOP3.LUT R5, R5, 0xf7ffffff, RZ, 0xc0, !PT ;  /* 0xf7ffffff05057812 */ /* 0x000fe200078ec0ff */
[----:B------:R0:W-:Y:S10]  /*c07c0*/  @P0 STG.E.U8 desc[UR40][R12.64], R3 ;  /* 0x000000030c000986 */ /* 0x0001f4000c101128 */
[----:B------:R-:W-:-:S02]  /*c07d0*/  @P6 LOP3.LUT R5, R5, 0x8000000, RZ, 0xfc, !PT ;  /* 0x0800000005056812 */ /* 0x000fc400078efcff */
[----:B------:R-:W-:Y:S01]  /*c07e0*/  LOP3.LUT P6, RZ, R49, 0x2000000, RZ, 0xc0, !PT ;  /* 0x0200000031ff7812 */ /* 0x000fe200078cc0ff */
[----:B0-----:R-:W4:Y:S01]  /*c07f0*/  LDL.LU.64 R12, [R1+0x548] ;  /* 0x00054800010c7983 */ /* 0x001f220000300a00 */
[----:B------:R-:W-:-:S11]  /*c0800*/  PRMT R3, R9, 0x7772, RZ ;  /* 0x0000777209037816 */ /* 0x000fd600000000ff */
[----:B------:R0:W-:Y:S01]  /*c0810*/  @P6 STG.E.U8 desc[UR40][R10.64], R3 ;  /* 0x000000030a006986 */ /* 0x0001e2000c101128 */
[----:B------:R-:W-:Y:S02]  /*c0820*/  LOP3.LUT P6, RZ, R5, 0x8000000, RZ, 0xc0, !PT ;  /* 0x0800000005ff7812 */ /* 0x000fe400078cc0ff */
[----:B0-----:R-:W-:Y:S01]  /*c0830*/  PRMT R3, R9, 0x7773, RZ ;  /* 0x0000777309037816 */ /* 0x001fe200000000ff */
[----:B------:R-:W4:Y:S10]  /*c0840*/  LDL.LU.64 R10, [R1+0x530] ;  /* 0x00053000010a7983 */ /* 0x000f340000300a00 */
[----:B------:R0:W-:Y:S01]  /*c0850*/  @P6 STG.E.U8 desc[UR40][R56.64], R3 ;  /* 0x0000000338006986 */ /* 0x0001e2000c101128 */
[----:B------:R-:W-:-:S03]  /*c0860*/  LOP3.LUT P6, RZ, R5, 0x4000000, RZ, 0xc0, !PT ;  /* 0x0400000005ff7812 */ /* 0x000fc600078cc0ff */
[----:B------:R-:W4:Y:S01]  /*c0870*/  LDL.LU.64 R8, [R1+0x528] ;  /* 0x0005280001087983 */ /* 0x000f220000300a00 */
[----:B0-----:R-:W-:-:S03]  /*c0880*/  PRMT R3, R61, 0x7770, RZ ;  /* 0x000077703d037816 */ /* 0x001fc600000000ff */
[----:B------:R-:W4:Y:S04]  /*c0890*/  LDL.LU.64 R56, [R1+0x508] ;  /* 0x0005080001387983 */ /* 0x000f280000300a00 */
[----:B------:R-:W4:Y:S04]  /*c08a0*/  LDL.LU R15, [R1+0xd4] ;  /* 0x0000d400010f7983 */ /* 0x000f280000300800 */
[----:B--2---:R0:W-:Y:S01]  /*c08b0*/  @P6 STG.E.U8 desc[UR40][R54.64], R3 ;  /* 0x0000000336006986 */ /* 0x0041e2000c101128 */
[----:B------:R-:W-:Y:S02]  /*c08c0*/  LOP3.LUT P6, RZ, R5, 0x2000000, RZ, 0xc0, !PT ;  /* 0x0200000005ff7812 */ /* 0x000fe400078cc0ff */
[----:B0-----:R-:W-:Y:S01]  /*c08d0*/  PRMT R3, R61, 0x7771, RZ ;  /* 0x000077713d037816 */ /* 0x001fe200000000ff */
[----:B------:R-:W2:Y:S10]  /*c08e0*/  LDL.LU.64 R54, [R1+0x500] ;  /* 0x0005000001367983 */ /* 0x000eb40000300a00 */
[----:B------:R0:W-:Y:S01]  /*c08f0*/  @P6 STG.E.U8 desc[UR40][R58.64], R3 ;  /* 0x000000033a006986 */ /* 0x0001e2000c101128 */
[----:B------:R-:W-:-:S02]  /*c0900*/  LOP3.LUT P6, RZ, R5, 0x1000000, RZ, 0xc0, !PT ;  /* 0x0100000005ff7812 */ /* 0x000fc400078cc0ff */
[----:B0-----:R-:W-:Y:S01]  /*c0910*/  PRMT R3, R61, 0x7772, RZ ;  /* 0x000077723d037816 */ /* 0x001fe200000000ff */
[----:B------:R-:W2:Y:S10]  /*c0920*/  LDL.LU.64 R58, [R1+0x37f0] ;  /* 0x0037f000013a7983 */ /* 0x000eb40000300a00 */
[----:B---3--:R0:W-:Y:S04]  /*c0930*/  @P6 STG.E.U8 desc[UR40][R50.64], R3 ;  /* 0x0000000332006986 */ /* 0x0081e8000c101128 */
[----:B0-----:R-:W3:Y:S01]  /*c0940*/  LDL.LU.64 R50, [R1+0x37e8] ;  /* 0x0037e80001327983 */ /* 0x001ee20000300a00 */
        /* <DEDUP_REMOVED lines=13> */
[----:B----4-:R0:W-:Y:S01]  /*c0a20*/  @P6 STG.E.U8 desc[UR40][R18.64], R3 ;  /* 0x0000000312006986 */ /* 0x0101e2000c101128 */
[----:B------:R-:W-:Y:S02]  /*c0a30*/  LOP3.LUT P3, RZ, R49, 0x4000, RZ, 0xc0, !PT ;  /* 0x0000400031ff7812 */ /* 0x000fe4000786c0ff */
[----:B0-----:R-:W-:-:S05]  /*c0a40*/  PRMT R3, R14, 0x7773, RZ ;  /* 0x000077730e037816 */ /* 0x001fca00000000ff */
[----:B------:R3:W-:Y:S01]  /*c0a50*/  @P5 STG.E.U8 desc[UR40][R16.64], R3 ;  /* 0x0000000310005986 */ /* 0x0007e2000c101128 */
[C---:B------:R-:W-:Y:S02]  /*c0a60*/  LOP3.LUT P2, RZ, R49.reuse, 0x2000, RZ, 0xc0, !PT ;  /* 0x0000200031ff7812 */ /* 0x040fe4000784c0ff */
[C---:B------:R-:W-:Y:S02]  /*c0a70*/  LOP3.LUT P1, RZ, R49.reuse, 0x1000, RZ, 0xc0, !PT ;  /* 0x0000100031ff7812 */ /* 0x040fe4000782c0ff */
[----:B------:R-:W-:Y:S02]  /*c0a80*/  LOP3.LUT P0, RZ, R49, 0x800, RZ, 0xc0, !PT ;  /* 0x0000080031ff7812 */ /* 0x000fe4000780c0ff */
[----:B---3--:R-:W-:-:S05]  /*c0a90*/  PRMT R3, R50, 0x7770, RZ ;  /* 0x0000777032037816 */ /* 0x008fca00000000ff */
[----:B------:R0:W-:Y:S02]  /*c0aa0*/  @P4 STG.E.U8 desc[UR40][R12.64], R3 ;  /* 0x000000030c004986 */ /* 0x0001e4000c101128 */
[----:B0-----:R-:W-:-:S05]  /*c0ab0*/  PRMT R3, R50, 0x7771, RZ ;  /* 0x0000777132037816 */ /* 0x001fca00000000ff */
[----:B------:R0:W-:Y:S02]  /*c0ac0*/  @P3 STG.E.U8 desc[UR40][R10.64], R3 ;  /* 0x000000030a003986 */ /* 0x0001e4000c101128 */
[----:B0-----:R-:W-:-:S05]  /*c0ad0*/  PRMT R3, R50, 0x7772, RZ ;  /* 0x0000777232037816 */ /* 0x001fca00000000ff */
[----:B------:R0:W-:Y:S02]  /*c0ae0*/  @P2 STG.E.U8 desc[UR40][R8.64], R3 ;  /* 0x0000000308002986 */ /* 0x0001e4000c101128 */
[----:B0-----:R-:W-:Y:S02]  /*c0af0*/  PRMT R3, R50, 0x7773, RZ ;  /* 0x0000777332037816 */ /* 0x001fe400000000ff */
[----:B------:R-:W3:Y:S04]  /*c0b00*/  LDL.LU R50, [R1+0x37e4] ;  /* 0x0037e40001327983 */ /* 0x000ee80000300800 */
[----:B------:R0:W-:Y:S02]  /*c0b10*/  @P1 STG.E.U8 desc[UR40][R56.64], R3 ;  /* 0x0000000338001986 */ /* 0x0001e4000c101128 */
[----:B0-----:R-:W-:-:S05]  /*c0b20*/  PRMT R3, R15, 0x7770, RZ ;  /* 0x000077700f037816 */ /* 0x001fca00000000ff */
[----:B--2---:R0:W-:Y:S04]  /*c0b30*/  @P0 STG.E.U8 desc[UR40][R54.64], R3 ;  /* 0x0000000336000986 */ /* 0x0041e8000c101128 */
[----:B0-----:R-:W2:Y:S04]  /*c0b40*/  LDL.LU.64 R54, [R1+0x4e8] ;  /* 0x0004e80001367983 */ /* 0x001ea80000300a00 */
[----:B------:R-:W4:Y:S04]  /*c0b50*/  LDL.LU.64 R16, [R1+0x4e0] ;  /* 0x0004e00001107983 */ /* 0x000f280000300a00 */
[----:B------:R-:W3:Y:S04]  /*c0b60*/  LDL.LU.64 R12, [R1+0x4c8] ;  /* 0x0004c800010c7983 */ /* 0x000ee80000300a00 */
[----:B------:R-:W3:Y:S04]  /*c0b70*/  LDL.LU.64 R10, [R1+0x4c0] ;  /* 0x0004c000010a7983 */ /* 0x000ee80000300a00 */
[----:B------:R-:W4:Y:S04]  /*c0b80*/  LDL.LU.64 R8, [R1+0x4a8] ;  /* 0x0004a80001087983 */ /* 0x000f280000300a00 */
[----:B------:R-:W4:Y:S01]  /*c0b90*/  LDL.LU.64 R56, [R1+0x4a0] ;  /* 0x0004a00001387983 */ /* 0x000f220000300a00 */
[----:B------:R-:W-:-:S02]  /*c0ba0*/  LOP3.LUT P3, RZ, R49, 0x400, RZ, 0xc0, !PT ;  /* 0x0000040031ff7812 */ /* 0x000fc4000786c0ff */
[----:B------:R-:W-:Y:S02]  /*c0bb0*/  PRMT R3, R15, 0x7771, RZ ;  /* 0x000077710f037816 */ /* 0x000fe400000000ff */
[----:B------:R-:W-:Y:S02]  /*c0bc0*/  LOP3.LUT R5, R5, 0xffffefff, RZ, 0xc0, !PT ;  /* 0xffffefff05057812 */ /* 0x000fe400078ec0ff */
[C---:B------:R-:W-:Y:S02]  /*c0bd0*/  LOP3.LUT P2, RZ, R49.reuse, 0x200, RZ, 0xc0, !PT ;  /* 0x0000020031ff7812 */ /* 0x040fe4000784c0ff */
[C---:B------:R-:W-:Y:S02]  /*c0be0*/  LOP3.LUT P1, RZ, R49.reuse, 0x100, RZ, 0xc0, !PT ;  /* 0x0000010031ff7812 */ /* 0x040fe4000782c0ff */
[----:B------:R-:W-:-:S03]  /*c0bf0*/  LOP3.LUT P0, RZ, R49, 0x80, RZ, 0xc0, !PT ;  /* 0x0000008031ff7812 */ /* 0x000fc6000780c0ff */
[----:B--2---:R0:W-:Y:S04]  /*c0c00*/  @P3 STG.E.U8 desc[UR40][R54.64], R3 ;  /* 0x0000000336003986 */ /* 0x0041e8000c101128 */
[----:B0-----:R-:W2:Y:S01]  /*c0c10*/  LDL.LU.64 R54, [R1+0x488] ;  /* 0x0004880001367983 */ /* 0x001ea20000300a00 */
[----:B---3--:R-:W-:-:S03]  /*c0c20*/  LOP3.LUT P6, RZ, R50, 0x40000000, RZ, 0xc0, !PT ;  /* 0x4000000032ff7812 */ /* 0x008fc600078cc0ff */
[----:B------:R-:W3:Y:S10]  /*c0c30*/  LDL.LU R14, [R1+0xd8] ;  /* 0x0000d800010e7983 */ /* 0x000ef40000300800 */
        /* <DEDUP_REMOVED lines=23> */
[----:B------:R-:W3:Y:S04]  /*c0db0*/  LDL.LU.64 R48, [R1+0x480] ;  /* 0x0004800001307983 */ /* 0x000ee80000300a00 */
[----:B------:R-:W3:Y:S04]  /*c0dc0*/  LDL.LU.64 R60, [R1+0x468] ;  /* 0x00046800013c7983 */ /* 0x000ee80000300a00 */
[----:B------:R-:W3:Y:S01]  /*c0dd0*/  LDL.LU.64 R26, [R1+0x460] ;  /* 0x00046000011a7983 */ /* 0x000ee20000300a00 */
[----:B------:R-:W-:-:S03]  /*c0de0*/  PRMT R3, R15, 0x7772, RZ ;  /* 0x000077720f037816 */ /* 0x000fc600000000ff */
[----:B------:R-:W3:Y:S04]  /*c0df0*/  LDL.LU.64 R22, [R1+0x448] ;  /* 0x0004480001167983 */ /* 0x000ee80000300a00 */
[----:B----4-:R0:W-:Y:S02]  /*c0e00*/  @P2 STG.E.U8 desc[UR40][R16.64], R3 ;  /* 0x0000000310002986 */ /* 0x0101e4000c101128 */
[----:B0-----:R-:W-:Y:S02]  /*c0e10*/  PRMT R3, R15, 0x7773, RZ ;  /* 0x000077730f037816 */ /* 0x001fe400000000ff */
[----:B------:R-:W4:Y:S04]  /*c0e20*/  LDL.LU R15, [R1+0xc8] ;  /* 0x0000c800010f7983 */ /* 0x000f280000300800 */
[----:B------:R0:W-:Y:S04]  /*c0e30*/  @P1 STG.E.U8 desc[UR40][R12.64], R3 ;  /* 0x000000030c001986 */ /* 0x0001e8000c101128 */
[----:B------:R-:W4:Y:S04]  /*c0e40*/  LDL.LU.64 R20, [R1+0x440] ;  /* 0x0004400001147983 */ /* 0x000f280000300a00 */
[----:B------:R-:W4:Y:S01]  /*c0e50*/  LDL.LU.64 R18, [R1+0x428] ;  /* 0x0004280001127983 */ /* 0x000f220000300a00 */
[----:B0-----:R-:W-:-:S03]  /*c0e60*/  PRMT R3, R51, 0x7770, RZ ;  /* 0x0000777033037816 */ /* 0x001fc600000000ff */
[----:B------:R-:W4:Y:S04]  /*c0e70*/  LDL.LU.64 R16, [R1+0x420] ;  /* 0x0004200001107983 */ /* 0x000f280000300a00 */
[----:B------:R0:W-:Y:S04]  /*c0e80*/  @P0 STG.E.U8 desc[UR40][R10.64], R3 ;  /* 0x000000030a000986 */ /* 0x0001e8000c101128 */
[----:B------:R-:W4:Y:S01]  /*c0e90*/  LDL.LU.64 R12, [R1+0x408] ;  /* 0x00040800010c7983 */ /* 0x000f220000300a00 */
        /* <DEDUP_REMOVED lines=9> */
[----:B------:R-:W-:-:S03]  /*c0f30*/  PRMT R3, R51, 0x7773, RZ ;  /* 0x0000777333037816 */ /* 0x000fc600000000ff */
[----:B------:R-:W4:Y:S06]  /*c0f40*/  LDL.LU R51, [R1+0x37e0] ;  /* 0x0037e00001337983 */ /* 0x000f2c0000300800 */
[----:B--2---:R0:W-:Y:S04]  /*c0f50*/  @P6 STG.E.U8 desc[UR40][R54.64], R3 ;  /* 0x0000000336006986 */ /* 0x0041e8000c101128 */
[----:B0-----:R-:W2:Y:S01]  /*c0f60*/  LDL.LU.64 R54, [R1+0x3c8] ;  /* 0x0003c80001367983 */ /* 0x001ea20000300a00 */
[----:B------:R-:W-:-:S02]  /*c0f70*/  LOP3.LUT P6, RZ, R5, 0x20000, RZ, 0xc0, !PT ;  /* 0x0002000005ff7812 */ /* 0x000fc400078cc0ff */
[----:B---3--:R-:W-:Y:S02]  /*c0f80*/  PRMT R3, R14, 0x7770, RZ ;  /* 0x000077700e037816 */ /* 0x008fe400000000ff */
[C---:B------:R-:W-:Y:S02]  /*c0f90*/  LOP3.LUT P5, RZ, R50.reuse, 0x20000000, RZ, 0xc0, !PT ;  /* 0x2000000032ff7812 */ /* 0x040fe400078ac0ff */
[C---:B------:R-:W-:Y:S02]  /*c0fa0*/  LOP3.LUT P4, RZ, R50.reuse, 0x10000000, RZ, 0xc0, !PT ;  /* 0x1000000032ff7812 */ /* 0x040fe4000788c0ff */
[C---:B------:R-:W-:Y:S02]  /*c0fb0*/  LOP3.LUT P3, RZ, R50.reuse, 0x8000000, RZ, 0xc0, !PT ;  /* 0x0800000032ff7812 */ /* 0x040fe4000786c0ff */
[C---:B------:R-:W-:Y:S02]  /*c0fc0*/  LOP3.LUT P2, RZ, R50.reuse, 0x4000000, RZ, 0xc0, !PT ;  /* 0x0400000032ff7812 */ /* 0x040fe4000784c0ff */
[----:B------:R-:W-:-:S02]  /*c0fd0*/  LOP3.LUT P1, RZ, R50, 0x2000000, RZ, 0xc0, !PT ;  /* 0x0200000032ff7812 */ /* 0x000fc4000782c0ff */
[----:B------:R-:W-:Y:S01]  /*c0fe0*/  LOP3.LUT P0, RZ, R50, 0x1000000, RZ, 0xc0, !PT ;  /* 0x0100000032ff7812 */ /* 0x000fe2000780c0ff */
        /* <DEDUP_REMOVED lines=11> */
[----:B----4-:R-:W-:-:S11]  /*c10a0*/  PRMT R3, R15, 0x7770, RZ ;  /* 0x000077700f037816 */ /* 0x010fd600000000ff */
[----:B------:R0:W-:Y:S01]  /*c10b0*/  @P6 STG.E.U8 desc[UR40][R20.64], R3 ;  /* 0x0000000314006986 */ /* 0x0001e2000c101128 */
[----:B------:R-:W-:Y:S02]  /*c10c0*/  LOP3.LUT P6, RZ, R5, 0x1000, RZ, 0xc0, !PT ;  /* 0x0000100005ff7812 */ /* 0x000fe400078cc0ff */
[----:B0-----:R-:W-:-:S11]  /*c10d0*/  PRMT R3, R15, 0x7771, RZ ;  /* 0x000077710f037816 */ /* 0x001fd600000000ff */
[----:B------:R0:W-:Y:S02]  /*c10e0*/  @P6 STG.E.U8 desc[UR40][R18.64], R3 ;  /* 0x0000000312006986 */ /* 0x0001e4000c101128 */
[----:B0-----:R-:W-:-:S05]  /*c10f0*/  PRMT R3, R15, 0x7772, RZ ;  /* 0x000077720f037816 */ /* 0x001fca00000000ff */
        /* <DEDUP_REMOVED lines=9> */
[----:B0-----:R-:W-:Y:S02]  /*c1190*/  PRMT R3, R51, 0x7773, RZ ;  /* 0x0000777333037816 */ /* 0x001fe400000000ff */
[----:B------:R-:W3:Y:S04]  /*c11a0*/  LDL.LU R51, [R1+0x37dc] ;  /* 0x0037dc0001337983 */ /* 0x000ee80000300800 */
[----:B--2---:R0:W-:Y:S04]  /*c11b0*/  @P0 STG.E.U8 desc[UR40][R54.64], R3 ;  /* 0x0000000336000986 */ /* 0x0041e8000c101128 */
[----:B0-----:R-:W2:Y:S04]  /*c11c0*/  LDL.LU.64 R54, [R1+0x3c0] ;  /* 0x0003c00001367983 */ /* 0x001ea80000300a00 */
[----:B------:R-:W4:Y:S04]  /*c11d0*/  LDL.LU.64 R16, [R1+0x3a8] ;  /* 0x0003a80001107983 */ /* 0x000f280000300a00 */
[----:B------:R-:W2:Y:S04]  /*c11e0*/  LDL.LU.64 R14, [R1+0x3a0] ;  /* 0x0003a000010e7983 */ /* 0x000ea80000300a00 */
        /* <DEDUP_REMOVED lines=8> */
[----:B------:R-:W-:-:S04]  /*c1270*/  @P6 LOP3.LUT R5, R5, 0x10, RZ, 0xfc, !PT ;  /* 0x0000001005056812 */ /* 0x000fc800078efcff */
[----:B------:R-:W-:Y:S02]  /*c1280*/  LOP3.LUT R5, R5, 0xffffffdf, RZ, 0xc0, !PT ;  /* 0xffffffdf05057812 */ /* 0x000fe400078ec0ff */
[C---:B------:R-:W-:Y:S02]  /*c1290*/  LOP3.LUT P2, RZ, R50.reuse, 0x400000, RZ, 0xc0, !PT ;  /* 0x0040000032ff7812 */ /* 0x040fe4000784c0ff */
[----:B------:R-:W-:Y:S02]  /*c12a0*/  LOP3.LUT P1, RZ, R50, 0x200000, RZ, 0xc0, !PT ;  /* 0x0020000032ff7812 */ /* 0x000fe4000782c0ff */
[----:B--2---:R-:W-:-:S05]  /*c12b0*/  PRMT R3, R13, 0x7770, RZ ;  /* 0x000077700d037816 */ /* 0x004fca00000000ff */
[----:B------:R0:W-:Y:S04]  /*c12c0*/  @P3 STG.E.U8 desc[UR40][R54.64], R3 ;  /* 0x0000000336003986 */ /* 0x0001e8000c101128 */
[----:B0-----:R-:W2:Y:S01]  /*c12d0*/  LDL.LU.64 R54, [R1+0x360] ;  /* 0x0003600001367983 */ /* 0x001ea20000300a00 */
[----:B---3--:R-:W-:-:S03]  /*c12e0*/  LOP3.LUT P6, RZ, R51, 0x40000000, RZ, 0xc0, !PT ;  /* 0x4000000033ff7812 */ /* 0x008fc600078cc0ff */
[----:B------:R-:W3:Y:S04]  /*c12f0*/  LDL.LU.64 R60, [R1+0x348] ;  /* 0x00034800013c7983 */ /* 0x000ee80000300a00 */
[----:B------:R-:W3:Y:S04]  /*c1300*/  LDL.LU.64 R26, [R1+0x340] ;  /* 0x00034000011a7983 */ /* 0x000ee80000300a00 */
[----:B------:R-:W3:Y:S02]  /*c1310*/  LDL.LU.64 R22, [R1+0x328] ;  /* 0x0003280001167983 */ /* 0x000ee40000300a00 */
[----:B------:R-:W-:-:S02]  /*c1320*/  @P6 LOP3.LUT R5, R5, 0x20, RZ, 0xfc, !PT ;  /* 0x0000002005056812 */ /* 0x000fc400078efcff */
[----:B------:R-:W-:Y:S01]  /*c1330*/  LOP3.LUT P6, RZ, R50, 0x4000, RZ, 0xc0, !PT ;  /* 0x0000400032ff7812 */ /* 0x000fe200078cc0ff */
[----:B------:R-:W3:Y:S01]  /*c1340*/  LDL.LU.64 R20, [R1+0x320] ;  /* 0x0003200001147983 */ /* 0x000ee20000300a00 */
[----:B------:R-:W-:Y:S02]  /*c1350*/  LOP3.LUT R5, R5, 0xffffffbf, RZ, 0xc0, !PT ;  /* 0xffffffbf05057812 */ /* 0x000fe400078ec0ff */
[----:B------:R-:W-:Y:S01]  /*c1360*/  PRMT R3, R13, 0x7771, RZ ;  /* 0x000077710d037816 */ /* 0x000fe200000000ff */
[----:B------:R-:W3:Y:S08]  /*c1370*/  LDL.LU.64 R18, [R1+0x308] ;  /* 0x0003080001127983 */ /* 0x000ef00000300a00 */
        /* <DEDUP_REMOVED lines=11> */
[----:B------:R-:W-:Y:S01]  /*c1430*/  LOP3.LUT R5, R5, 0xfffffbff, RZ, 0xc0, !PT ;  /* 0xfffffbff05057812 */ /* 0x000fe200078ec0ff */
[----:B----4-:R0:W-:Y:S01]  /*c1440*/  @P2 STG.E.U8 desc[UR40][R16.64], R3 ;  /* 0x0000000310002986 */ /* 0x0101e2000c101128 */
[----:B------:R-:W-:-:S09]  /*c1450*/  LOP3.LUT P0, RZ, R50, 0x100000, RZ, 0xc0, !PT ;  /* 0x0010000032ff7812 */ /* 0x000fd2000780c0ff */
[----:B------:R-:W-:Y:S02]  /*c1460*/  @P6 LOP3.LUT R5, R5, 0x400, RZ, 0xfc, !PT ;  /* 0x0000040005056812 */ /* 0x000fe400078efcff */
[----:B------:R-:W-:Y:S01]  /*c1470*/  LOP3.LUT P6, RZ, R50, 0x40000, RZ, 0xc0, !PT ;  /* 0x0004000032ff7812 */ /* 0x000fe200078cc0ff */
[----:B0-----:R-:W4:Y:S01]  /*c1480*/  LDL.LU.64 R16, [R1+0x300] ;  /* 0x0003000001107983 */ /* 0x001f220000300a00 */
[----:B------:R-:W-:Y:S02]  /*c1490*/  LOP3.LUT R5, R5, 0xfffff7ff, RZ, 0xc0, !PT ;  /* 0xfffff7ff05057812 */ /* 0x000fe400078ec0ff */
[----:B------:R-:W-:-:S05]  /*c14a0*/  PRMT R3, R13, 0x7772, RZ ;  /* 0x000077720d037816 */ /* 0x000fca00000000ff */
[----:B------:R0:W-:Y:S04]  /*c14b0*/  @P1 STG.E.U8 desc[UR40][R14.64], R3 ;  /* 0x000000030e001986 */ /* 0x0001e8000c101128 */
[----:B------:R-:W-:Y:S02]  /*c14c0*/  @P6 LOP3.LUT R5, R5, 0x800, RZ, 0xfc, !PT ;  /* 0x0000080005056812 */ /* 0x000fe400078efcff */
[----:B------:R-:W-:Y:S02]  /*c14d0*/  LOP3.LUT P6, RZ, R50, 0x80000, RZ, 0xc0, !PT ;  /* 0x0008000032ff7812 */ /* 0x000fe400078cc0ff */
[----:B0-----:R-:W-:Y:S01]  /*c14e0*/  PRMT R3, R13, 0x7773, RZ ;  /* 0x000077730d037816 */ /* 0x001fe200000000ff */
[----:B------:R-:W4:Y:S04]  /*c14f0*/  LDL.LU.64 R14, [R1+0x2e8] ;  /* 0x0002e800010e7983 */ /* 0x000f280000300a00 */
[----:B------:R0:W-:Y:S04]  /*c1500*/  @P0 STG.E.U8 desc[UR40][R10.64], R3 ;  /* 0x000000030a000986 */ /* 0x0001e8000c101128 */
[----:B------:R-:W4:Y:S01]  /*c1510*/  LDL.LU.64 R12, [R1+0x2e0] ;  /* 0x0002e000010c7983 */ /* 0x000f220000300a00 */
[----:B0-----:R-:W-:-:S03]  /*c1520*/  PRMT R3, R48, 0x7770, RZ ;  /* 0x0000777030037816 */ /* 0x001fc600000000ff */
[----:B------:R-:W4:Y:S04]  /*c1530*/  LDL.LU.64 R10, [R1+0x2c8] ;  /* 0x0002c800010a7983 */ /* 0x000f280000300a00 */
        /* <DEDUP_REMOVED lines=22> */
[C---:B------:R-:W-:Y:S02]  /*c16a0*/  LOP3.LUT P6, RZ, R5.reuse, 0x20, RZ, 0xc0, !PT ;  /* 0x0000002005ff7812 */ /* 0x040fe400078cc0ff */
[----:B0-----:R-:W-:Y:S02]  /*c16b0*/  PRMT R3, R52, 0x7773, RZ ;  /* 0x0000777334037816 */ /* 0x001fe400000000ff */
[----:B------:R-:W-:Y:S01]  /*c16c0*/  LOP3.LUT P5, RZ, R50, 0x1000, RZ, 0xc0, !PT ;  /* 0x0000100032ff7812 */ /* 0x000fe200078ac0ff */
[----:B------:R-:W3:Y:S08]  /*c16d0*/  LDL.LU R52, [R1+0x37d8] ;  /* 0x0037d80001347983 */ /* 0x000ef00000300800 */
[----:B------:R0:W-:Y:S01]  /*c16e0*/  @P6 STG.E.U8 desc[UR40][R18.64], R3 ;  /* 0x0000000312006986 */ /* 0x0001e2000c101128 */
[----:B------:R-:W-:-:S02]  /*c16f0*/  LOP3.LUT P6, RZ, R5, 0x10, RZ, 0xc0, !PT ;  /* 0x0000001005ff7812 */ /* 0x000fc400078cc0ff */
[----:B------:R-:W-:Y:S02]  /*c1700*/  LOP3.LUT P4, RZ, R50, 0x800, RZ, 0xc0, !PT ;  /* 0x0000080032ff7812 */ /* 0x000fe4000788c0ff */
[----:B0-----:R-:W-:-:S09]  /*c1710*/  PRMT R3, R59, 0x7770, RZ ;  /* 0x000077703b037816 */ /* 0x001fd200000000ff */
        /* <DEDUP_REMOVED lines=19> */
[----:B------:R-:W4:Y:S04]  /*c1850*/  LDL.LU.64 R16, [R1+0x270] ;  /* 0x0002700001107983 */ /* 0x000f280000300a00 */
[----:B------:R-:W4:Y:S04]  /*c1860*/  LDL.LU.64 R12, [R1+0x268] ;  /* 0x00026800010c7983 */ /* 0x000f280000300a00 */
[----:B------:R-:W4:Y:S04]  /*c1870*/  LDL.LU R11, [R1+0xb8] ;  /* 0x0000b800010b7983 */ /* 0x000f280000300800 */
[----:B------:R-:W4:Y:S04]  /*c1880*/  LDL.LU.64 R56, [R1+0x250] ;  /* 0x0002500001387983 */ /* 0x000f280000300a00 */
[----:B------:R-:W4:Y:S01]  /*c1890*/  LDL.LU R14, [R1+0xa8] ;  /* 0x0000a800010e7983 */ /* 0x000f220000300800 */
[----:B------:R-:W-:-:S02]  /*c18a0*/  PRMT R3, R58, 0x7773, RZ ;  /* 0x000077733a037816 */ /* 0x000fc400000000ff */
[C---:B------:R-:W-:Y:S01]  /*c18b0*/  LOP3.LUT P3, RZ, R51.reuse, 0x10000000, RZ, 0xc0, !PT ;  /* 0x1000000033ff7812 */ /* 0x040fe2000786c0ff */
[----:B------:R-:W4:Y:S01]  /*c18c0*/  LDL.LU.64 R58, [R1+0x248] ;  /* 0x00024800013a7983 */ /* 0x000f220000300a00 */
[----:B------:R-:W-:Y:S02]  /*c18d0*/  LOP3.LUT P6, RZ, R51, 0x2000000, RZ, 0xc0, !PT ;  /* 0x0200000033ff7812 */ /* 0x000fe400078cc0ff */
[----:B------:R-:W-:-:S11]  /*c18e0*/  LOP3.LUT R6, R6, 0xefffffff, RZ, 0xc0, !PT ;  /* 0xefffffff06067812 */ /* 0x000fd600078ec0ff */
[----:B------:R-:W-:-:S04]  /*c18f0*/  @P6 LOP3.LUT R6, R6, 0x10000000, RZ, 0xfc, !PT ;  /* 0x1000000006066812 */ /* 0x000fc800078efcff */
[----:B------:R-:W-:Y:S02]  /*c1900*/  LOP3.LUT R6, R6, 0xdfffffff, RZ, 0xc0, !PT ;  /* 0xdfffffff06067812 */ /* 0x000fe400078ec0ff */
[----:B---3--:R-:W-:-:S13]  /*c1910*/  LOP3.LUT P6, RZ, R52, 0x80000000, RZ, 0xc0, !PT ;  /* 0x8000000034ff7812 */ /* 0x008fda00078cc0ff */
        /* <DEDUP_REMOVED lines=8> */
[----:B------:R-:W3:Y:S02]  /*c19a0*/  LDL.LU.64 R26, [R1+0x228] ;  /* 0x00022800011a7983 */ /* 0x000ee40000300a00 */
[----:B------:R-:W-:-:S02]  /*c19b0*/  @P6 LOP3.LUT R6, R6, 0x80000000, RZ, 0xfc, !PT ;  /* 0x8000000006066812 */ /* 0x000fc400078efcff */
[----:B------:R-:W-:Y:S01]  /*c19c0*/  LOP3.LUT P6, RZ, R51, 0x4000000, RZ, 0xc0, !PT ;  /* 0x0400000033ff7812 */ /* 0x000fe200078cc0ff */
[----:B------:R-:W3:Y:S01]  /*c19d0*/  LDL.LU.64 R48, [R1+0x210] ;  /* 0x0002100001307983 */ /* 0x000ee20000300a00 */
[----:B------:R-:W-:Y:S02]  /*c19e0*/  LOP3.LUT P2, RZ, R50, 0x80, RZ, 0xc0, !PT ;  /* 0x0000008032ff7812 */ /* 0x000fe4000784c0ff */
[----:B------:R-:W-:Y:S02]  /*c19f0*/  LOP3.LUT R5, R5, 0xfffffffe, RZ, 0xc0, !PT ;  /* 0xfffffffe05057812 */ /* 0x000fe400078ec0ff */
[----:B----4-:R-:W-:-:S07]  /*c1a00*/  PRMT R3, R11, 0x7770, RZ ;  /* 0x000077700b037816 */ /* 0x010fce00000000ff */
[----:B------:R-:W-:Y:S02]  /*c1a10*/  @P6 LOP3.LUT R5, R5, 0x1, RZ, 0xfc, !PT ;  /* 0x0000000105056812 */ /* 0x000fe400078efcff */
[----:B------:R-:W-:Y:S01]  /*c1a20*/  LOP3.LUT P6, RZ, R50, 0x4, RZ, 0xc0, !PT ;  /* 0x0000000432ff7812 */ /* 0x000fe200078cc0ff */
[----:B------:R0:W-:Y:S01]  /*c1a30*/  @P2 STG.E.U8 desc[UR40][R8.64], R3 ;  /* 0x0000000308002986 */ /* 0x0001e2000c101128 */
[----:B------:R-:W-:-:S03]  /*c1a40*/  LOP3.LUT R5, R5, 0xfffffffd, RZ, 0xc0, !PT ;  /* 0xfffffffd05057812 */ /* 0x000fc600078ec0ff */
[----:B0-----:R-:W4:Y:S04]  /*c1a50*/  LDL.LU R8, [R1+0xbc] ;  /* 0x0000bc0001087983 */ /* 0x001f280000300800 */
[----:B------:R-:W4:Y:S04]  /*c1a60*/  LDL.LU.64 R60, [R1+0x208] ;  /* 0x00020800013c7983 */ /* 0x000f280000300a00 */
[----:B------:R-:W-:Y:S02]  /*c1a70*/  @P6 LOP3.LUT R5, R5, 0x2, RZ, 0xfc, !PT ;  /* 0x0000000205056812 */ /* 0x000fe400078efcff */
[----:B------:R-:W-:Y:S01]  /*c1a80*/  LOP3.LUT P6, RZ, R50, 0x8, RZ, 0xc0, !PT ;  /* 0x0000000832ff7812 */ /* 0x000fe200078cc0ff */
[----:B------:R-:W4:Y:S01]  /*c1a90*/  LDL.LU.64 R22, [R1+0x1f0] ;  /* 0x0001f00001167983 */ /* 0x000f220000300a00 */
[----:B------:R-:W-:-:S02]  /*c1aa0*/  LOP3.LUT R5, R5, 0xfffffffb, RZ, 0xc0, !PT ;  /* 0xfffffffb05057812 */ /* 0x000fc400078ec0ff */
[C---:B------:R-:W-:Y:S01]  /*c1ab0*/  LOP3.LUT P1, RZ, R50.reuse, 0x40, RZ, 0xc0, !PT ;  /* 0x0000004032ff7812 */ /* 0x040fe2000782c0ff */
[----:B------:R-:W4:Y:S01]  /*c1ac0*/  LDL.LU.64 R20, [R1+0x1e8] ;  /* 0x0001e80001147983 */ /* 0x000f220000300a00 */
[C---:B------:R-:W-:Y:S02]  /*c1ad0*/  LOP3.LUT P0, RZ, R50.reuse, 0x20, RZ, 0xc0, !PT ;  /* 0x0000002032ff7812 */ /* 0x040fe4000780c0ff */
[----:B------:R-:W-:Y:S01]  /*c1ae0*/  PRMT R3, R11, 0x7771, RZ ;  /* 0x000077710b037816 */ /* 0x000fe200000000ff */
[----:B------:R-:W4:Y:S04]  /*c1af0*/  LDL.LU R9, [R1+0xac] ;  /* 0x0000ac0001097983 */ /* 0x000f280000300800 */
[----:B------:R-:W-:Y:S01]  /*c1b00*/  @P6 LOP3.LUT R5, R5, 0x4, RZ, 0xfc, !PT ;  /* 0x0000000405056812 */ /* 0x000fe200078efcff */
[----:B------:R-:W4:Y:S01]  /*c1b10*/  LDL.LU.64 R18, [R1+0x1d0] ;  /* 0x0001d00001127983 */ /* 0x000f220000300a00 */
[----:B------:R-:W-:-:S02]  /*c1b20*/  LOP3.LUT P6, RZ, R50, 0x10, RZ, 0xc0, !PT ;  /* 0x0000001032ff7812 */ /* 0x000fc400078cc0ff */
[----:B------:R-:W-:Y:S01]  /*c1b30*/  LOP3.LUT R5, R5, 0xfffffff7, RZ, 0xc0, !PT ;  /* 0xfffffff705057812 */ /* 0x000fe200078ec0ff */
[----:B------:R0:W-:Y:S10]  /*c1b40*/  @P1 STG.E.U8 desc[UR40][R16.64], R3 ;  /* 0x0000000310001986 */ /* 0x0001f4000c101128 */
[----:B------:R-:W-:-:S02]  /*c1b50*/  @P6 LOP3.LUT R5, R5, 0x8, RZ, 0xfc, !PT ;  /* 0x0000000805056812 */ /* 0x000fc400078efcff */
[----:B------:R-:W-:Y:S01]  /*c1b60*/  LOP3.LUT P6, RZ, R51, 0x8000000, RZ, 0xc0, !PT ;  /* 0x0800000033ff7812 */ /* 0x000fe200078cc0ff */
[----:B0-----:R-:W4:Y:S01]  /*c1b70*/  LDL.LU.64 R16, [R1+0x1c8] ;  /* 0x0001c80001107983 */ /* 0x001f220000300a00 */
[----:B------:R-:W-:-:S05]  /*c1b80*/  PRMT R3, R11, 0x7772, RZ ;  /* 0x000077720b037816 */ /* 0x000fca00000000ff */
[----:B------:R0:W-:Y:S02]  /*c1b90*/  @P0 STG.E.U8 desc[UR40][R12.64], R3 ;  /* 0x000000030c000986 */ /* 0x0001e4000c101128 */
[----:B0-----:R-:W-:Y:S02]  /*c1ba0*/  PRMT R3, R11, 0x7773, RZ ;  /* 0x000077730b037816 */ /* 0x001fe400000000ff */
[----:B------:R-:W4:Y:S04]  /*c1bb0*/  LDL.LU.64 R12, [R1+0x1c0] ;  /* 0x0001c000010c7983 */ /* 0x000f280000300a00 */
[----:B------:R0:W-:Y:S01]  /*c1bc0*/  @P6 STG.E.U8 desc[UR40][R56.64], R3 ;  /* 0x0000000338006986 */ /* 0x0001e2000c101128 */
[----:B------:R-:W-:-:S03]  /*c1bd0*/  LOP3.LUT P6, RZ, R5, 0x8, RZ, 0xc0, !PT ;  /* 0x0000000805ff7812 */ /* 0x000fc600078cc0ff */
[----:B------:R-:W4:Y:S04]  /*c1be0*/  LDL.LU.64 R10, [R1+0x1e0] ;  /* 0x0001e000010a7983 */ /* 0x000f280000300a00 */
[----:B------:R-:W4:Y:S01]  /*c1bf0*/  LDL.LU R15, [R1+0x90] ;  /* 0x00009000010f7983 */ /* 0x000f220000300800 */
[----:B0-----:R-:W-:-:S03]  /*c1c00*/  PRMT R3, R14, 0x7770, RZ ;  /* 0x000077700e037816 */ /* 0x001fc600000000ff */
[----:B------:R-:W4:Y:S04]  /*c1c10*/  LDL.LU.64 R56, [R1+0x1d8] ;  /* 0x0001d80001387983 */ /* 0x000f280000300a00 */
        /* <DEDUP_REMOVED lines=14> */
[----:B----4-:R-:W-:-:S11]  /*c1d00*/  PRMT R3, R8, 0x7770, RZ ;  /* 0x0000777008037816 */ /* 0x010fd600000000ff */
        /* <DEDUP_REMOVED lines=32> */
[----:B------:R-:W3:Y:S01]  /*c1f10*/  LDL.LU.64 R8, [R1+0x260] ;  /* 0x0002600001087983 */ /* 0x000ee20000300a00 */
[----:B------:R-:W-:-:S03]  /*c1f20*/  LOP3.LUT P3, RZ, R52, 0x2000000, RZ, 0xc0, !PT ;  /* 0x0200000034ff7812 */ /* 0x000fc6000786c0ff */
[----:B------:R-:W3:Y:S01]  /*c1f30*/  LDL.LU.64 R58, [R1+0x258] ;  /* 0x00025800013a7983 */ /* 0x000ee20000300a00 */
[----:B------:R-:W-:-:S03]  /*c1f40*/  PRMT R3, R15, 0x7772, RZ ;  /* 0x000077720f037816 */ /* 0x000fc600000000ff */
[----:B------:R-:W3:Y:S01]  /*c1f50*/  LDL.LU R48, [R1+0x94] ;  /* 0x0000940001307983 */ /* 0x000ee20000300800 */
        /* <DEDUP_REMOVED lines=16> */
[----:B0-----:R-:W2:Y:S01]  /*c2060*/  LDL.LU.64 R54, [R1+0x280] ;  /* 0x0002800001367983 */ /* 0x001ea20000300a00 */
[----:B------:R-:W-:-:S05]  /*c2070*/  PRMT R3, R15, 0x7773, RZ ;  /* 0x000077730f037816 */ /* 0x000fca00000000ff */
[----:B----4-:R0:W-:Y:S04]  /*c2080*/  @P2 STG.E.U8 desc[UR40][R56.64], R3 ;  /* 0x0000000338002986 */ /* 0x0101e8000c101128 */
[----:B0-----:R-:W4:Y:S04]  /*c2090*/  LDL.LU.64 R56, [R1+0x278] ;  /* 0x0002780001387983 */ /* 0x001f280000300a00 */
[----:B------:R-:W4:Y:S01]  /*c20a0*/  LDL.LU.64 R4, [R1+0x2b8] ;  /* 0x0002b80001047983 */ /* 0x000f220000300a00 */
[----:B------:R-:W-:Y:S02]  /*c20b0*/  @P6 LOP3.LUT R6, R6, 0x1000000, RZ, 0xfc, !PT ;  /* 0x0100000006066812 */ /* 0x000fe400078efcff */
[----:B------:R-:W-:Y:S01]  /*c20c0*/  LOP3.LUT P6, RZ, R52, 0x100000, RZ, 0xc0, !PT ;  /* 0x0010000034ff7812 */ /* 0x000fe200078cc0ff */
[----:B------:R-:W4:Y:S01]  /*c20d0*/  LDL.LU R14, [R1+0x84] ;  /* 0x00008400010e7983 */ /* 0x000f220000300800 */
[----:B------:R-:W-:-:S03]  /*c20e0*/  LOP3.LUT R6, R6, 0xfdffffff, RZ, 0xc0, !PT ;  /* 0xfdffffff06067812 */ /* 0x000fc600078ec0ff */
[----:B------:R-:W4:Y:S04]  /*c20f0*/  LDL.LU.64 R60, [R1+0x2b0] ;  /* 0x0002b000013c7983 */ /* 0x000f280000300a00 */
[----:B------:R-:W4:Y:S04]  /*c2100*/  LDL.LU.64 R22, [R1+0x2d8] ;  /* 0x0002d80001167983 */ /* 0x000f280000300a00 */
[----:B------:R-:W-:Y:S01]  /*c2110*/  @P6 LOP3.LUT R6, R6, 0x2000000, RZ, 0xfc, !PT ;  /* 0x0200000006066812 */ /* 0x000fe200078efcff */
[----:B------:R-:W4:Y:S01]  /*c2120*/  LDL.LU.64 R20, [R1+0x2d0] ;  /* 0x0002d00001147983 */ /* 0x000f220000300a00 */
[----:B------:R-:W-:-:S02]  /*c2130*/  LOP3.LUT P6, RZ, R52, 0x200000, RZ, 0xc0, !PT ;  /* 0x0020000034ff7812 */ /* 0x000fc400078cc0ff */
[----:B------:R-:W-:Y:S01]  /*c2140*/  LOP3.LUT R6, R6, 0xfbffffff, RZ, 0xc0, !PT ;  /* 0xfbffffff06067812 */ /* 0x000fe200078ec0ff */
[----:B------:R-:W4:Y:S01]  /*c2150*/  LDL.LU.64 R18, [R1+0x2f8] ;  /* 0x0002f80001127983 */ /* 0x000f220000300a00 */
[C---:B------:R-:W-:Y:S02]  /*c2160*/  LOP3.LUT P1, RZ, R52.reuse, 0x1000000, RZ, 0xc0, !PT ;  /* 0x0100000034ff7812 */ /* 0x040fe4000782c0ff */
[----:B------:R-:W-:Y:S01]  /*c2170*/  LOP3.LUT P0, RZ, R52, 0x800000, RZ, 0xc0, !PT ;  /* 0x0080000034ff7812 */ /* 0x000fe2000780c0ff */
[----:B------:R-:W4:Y:S06]  /*c2180*/  LDL.LU.64 R16, [R1+0x2f0] ;  /* 0x0002f00001107983 */ /* 0x000f2c0000300a00 */
[----:B------:R-:W-:-:S02]  /*c2190*/  @P6 LOP3.LUT R6, R6, 0x4000000, RZ, 0xfc, !PT ;  /* 0x0400000006066812 */ /* 0x000fc400078efcff */
[----:B------:R-:W-:Y:S02]  /*c21a0*/  LOP3.LUT P6, RZ, R51, 0x400000, RZ, 0xc0, !PT ;  /* 0x0040000033ff7812 */ /* 0x000fe400078cc0ff */
[----:B------:R-:W-:Y:S02]  /*c21b0*/  LOP3.LUT R6, R6, 0xf7ffffff, RZ, 0xc0, !PT ;  /* 0xf7ffffff06067812 */ /* 0x000fe400078ec0ff */
[----:B------:R-:W-:-:S05]  /*c21c0*/  PRMT R3, R53, 0x7770, RZ ;  /* 0x0000777035037816 */ /* 0x000fca00000000ff */
[----:B---3--:R0:W-:Y:S04]  /*c21d0*/  @P1 STG.E.U8 desc[UR40][R12.64], R3 ;  /* 0x000000030c001986 */ /* 0x0081e8000c101128 */
[----:B------:R-:W-:Y:S02]  /*c21e0*/  @P6 LOP3.LUT R6, R6, 0x8000000, RZ, 0xfc, !PT ;  /* 0x0800000006066812 */ /* 0x000fe400078efcff */
[----:B------:R-:W-:Y:S02]  /*c21f0*/  LOP3.LUT P6, RZ, R52, 0x400000, RZ, 0xc0, !PT ;  /* 0x0040000034ff7812 */ /* 0x000fe400078cc0ff */
[C---:B0-----:R-:W-:Y:S01]  /*c2200*/  PRMT R3, R53.reuse, 0x7771, RZ ;  /* 0x0000777135037816 */ /* 0x041fe200000000ff */
[----:B------:R-:W3:Y:S04]  /*c2210*/  LDL.LU.64 R12, [R1+0x318] ;  /* 0x00031800010c7983 */ /* 0x000ee80000300a00 */
[----:B------:R0:W-:Y:S02]  /*c2220*/  @P0 STG.E.U8 desc[UR40][R10.64], R3 ;  /* 0x000000030a000986 */ /* 0x0001e4000c101128 */
[----:B0-----:R-:W-:-:S05]  /*c2230*/  PRMT R3, R53, 0x7772, RZ ;  /* 0x0000777235037816 */ /* 0x001fca00000000ff */
[----:B------:R0:W-:Y:S01]  /*c2240*/  @P6 STG.E.U8 desc[UR40][R8.64], R3 ;  /* 0x0000000308006986 */ /* 0x0001e2000c101128 */
[C---:B------:R-:W-:Y:S02]  /*c2250*/  LOP3.LUT P6, RZ, R6.reuse, 0x8000000, RZ, 0xc0, !PT ;  /* 0x0800000006ff7812 */ /* 0x040fe400078cc0ff */
[----:B0-----:R-:W-:Y:S02]  /*c2260*/  PRMT R3, R53, 0x7773, RZ ;  /* 0x0000777335037816 */ /* 0x001fe400000000ff */
[----:B------:R-:W3:Y:S04]  /*c2270*/  LDL.LU R53, [R1+0x37c8] ;  /* 0x0037c80001357983 */ /* 0x000ee80000300800 */
[----:B------:R-:W3:Y:S05]  /*c2280*/  LDL.LU.64 R10, [R1+0x310] ;  /* 0x00031000010a7983 */ /* 0x000eea0000300a00 */
        /* <DEDUP_REMOVED lines=12> */
[----:B0-----:R-:W-:Y:S01]  /*c2350*/  PRMT R3, R48, 0x7772, RZ ;  /* 0x0000777230037816 */ /* 0x001fe200000000ff */
[----:B------:R-:W4:Y:S10]  /*c2360*/  LDL.LU.64 R56, [R1+0x37c0] ;  /* 0x0037c00001387983 */ /* 0x000f340000300a00 */
        /* <DEDUP_REMOVED lines=12> */
[----:B------:R-:W-:Y:S02]  /*c2430*/  LOP3.LUT P4, RZ, R52, 0x8000, RZ, 0xc0, !PT ;  /* 0x0000800034ff7812 */ /* 0x000fe4000788c0ff */
[----:B0-----:R-:W-:-:S07]  /*c2440*/  PRMT R3, R14, 0x7772, RZ ;  /* 0x000077720e037816 */ /* 0x001fce00000000ff */
[----:B------:R0:W-:Y:S01]  /*c2450*/  @P6 STG.E.U8 desc[UR40][R18.64], R3 ;  /* 0x0000000312006986 */ /* 0x0001e2000c101128 */
[----:B------:R-:W-:Y:S02]  /*c2460*/  LOP3.LUT P3, RZ, R52, 0x4000, RZ, 0xc0, !PT ;  /* 0x0000400034ff7812 */ /* 0x000fe4000786c0ff */
[----:B0-----:R-:W-:-:S05]  /*c2470*/  PRMT R3, R14, 0x7773, RZ ;  /* 0x000077730e037816 */ /* 0x001fca00000000ff */
[----:B------:R3:W-:Y:S01]  /*c2480*/  @P5 STG.E.U8 desc[UR40][R16.64], R3 ;  /* 0x0000000310005986 */ /* 0x0007e2000c101128 */
[----:B------:R-:W-:Y:S02]  /*c2490*/  LOP3.LUT P2, RZ, R52, 0x2000, RZ, 0xc0, !PT ;  /* 0x0000200034ff7812 */ /* 0x000fe4000784c0ff */
[----:B---3--:R-:W-:-:S05]  /*c24a0*/  PRMT R3, R53, 0x7770, RZ ;  /* 0x0000777035037816 */ /* 0x008fca00000000ff */
[----:B------:R0:W-:Y:S01]  /*c24b0*/  @P4 STG.E.U8 desc[UR40][R12.64], R3 ;  /* 0x000000030c004986 */ /* 0x0001e2000c101128 */
[----:B------:R-:W-:Y:S02]  /*c24c0*/  LOP3.LUT P1, RZ, R51, 0x80000, RZ, 0xc0, !PT ;  /* 0x0008000033ff7812 */ /* 0x000fe4000782c0ff */
[----:B0-----:R-:W-:-:S05]  /*c24d0*/  PRMT R3, R53, 0x7771, RZ ;  /* 0x0000777135037816 */ /* 0x001fca00000000ff */
[----:B------:R0:W-:Y:S01]  /*c24e0*/  @P3 STG.E.U8 desc[UR40][R10.64], R3 ;  /* 0x000000030a003986 */ /* 0x0001e2000c101128 */
[----:B------:R-:W-:Y:S02]  /*c24f0*/  LOP3.LUT P0, RZ, R52, 0x1000, RZ, 0xc0, !PT ;  /* 0x0000100034ff7812 */ /* 0x000fe4000780c0ff */
        /* <DEDUP_REMOVED lines=31> */
[----:B------:R-:W4:Y:S04]  /*c26f0*/  LDL.LU.64 R4, [R1+0x3d8] ;  /* 0x0003d80001047983 */ /* 0x000f280000300a00 */
[----:B------:R-:W4:Y:S01]  /*c2700*/  LDL.LU R23, [R1+0x8c] ;  /* 0x00008c0001177983 */ /* 0x000f220000300800 */
[----:B------:R-:W-:-:S03]  /*c2710*/  LOP3.LUT R6, R6, 0xfffeffff, RZ, 0xc0, !PT ;  /* 0xfffeffff06067812 */ /* 0x000fc600078ec0ff */
[----:B------:R-:W4:Y:S01]  /*c2720*/  LDL.LU.64 R48, [R1+0x3d0] ;  /* 0x0003d00001307983 */ /* 0x000f220000300a00 */
[----:B------:R-:W-:Y:S02]  /*c2730*/  @P6 LOP3.LUT R6, R6, 0x10000, RZ, 0xfc, !PT ;  /* 0x0001000006066812 */ /* 0x000fe400078efcff */
[----:B------:R-:W-:Y:S01]  /*c2740*/  LOP3.LUT P6, RZ, R52, 0x40, RZ, 0xc0, !PT ;  /* 0x0000004034ff7812 */ /* 0x000fe200078cc0ff */
[----:B------:R-:W4:Y:S01]  /*c2750*/  LDL.LU.64 R60, [R1+0x3f8] ;  /* 0x0003f800013c7983 */ /* 0x000f220000300a00 */
[----:B------:R-:W-:-:S03]  /*c2760*/  LOP3.LUT R6, R6, 0xfffdffff, RZ, 0xc0, !PT ;  /* 0xfffdffff06067812 */ /* 0x000fc600078ec0ff */
[----:B------:R-:W4:Y:S01]  /*c2770*/  LDL.LU.64 R20, [R1+0x3f0] ;  /* 0x0003f00001147983 */ /* 0x000f220000300a00 */
[----:B------:R-:W-:Y:S02]  /*c2780*/  LOP3.LUT P2, RZ, R52, 0x400, RZ, 0xc0, !PT ;  /* 0x0000040034ff7812 */ /* 0x000fe4000784c0ff */
[C---:B------:R-:W-:Y:S01]  /*c2790*/  LOP3.LUT P1, RZ, R51.reuse, 0x40000, RZ, 0xc0, !PT ;  /* 0x0004000033ff7812 */ /* 0x040fe2000782c0ff */
[----:B------:R-:W4:Y:S04]  /*c27a0*/  LDL.LU.64 R18, [R1+0x418] ;  /* 0x0004180001127983 */ /* 0x000f280000300a00 */
[----:B------:R-:W-:Y:S02]  /*c27b0*/  @P6 LOP3.LUT R6, R6, 0x20000, RZ, 0xfc, !PT ;  /* 0x0002000006066812 */ /* 0x000fe400078efcff */
        /* <DEDUP_REMOVED lines=12> */
[----:B------:R0:W-:Y:S04]  /*c2880*/  @P1 STG.E.U8 desc[UR40][R12.64], R3 ;  /* 0x000000030c001986 */ /* 0x0001e8000c101128 */
[----:B------:R-:W3:Y:S01]  /*c2890*/  LDL.LU.64 R14, [R1+0x438] ;  /* 0x00043800010e7983 */ /* 0x000ee20000300a00 */
[----:B0-----:R-:W-:-:S03]  /*c28a0*/  PRMT R3, R22, 0x7770, RZ ;  /* 0x0000777016037816 */ /* 0x001fc600000000ff */
[----:B------:R-:W3:Y:S04]  /*c28b0*/  LDL.LU.64 R12, [R1+0x430] ;  /* 0x00043000010c7983 */ /* 0x000ee80000300a00 */
[----:B------:R0:W-:Y:S02]  /*c28c0*/  @P0 STG.E.U8 desc[UR40][R10.64], R3 ;  /* 0x000000030a000986 */ /* 0x0001e4000c101128 */
[----:B0-----:R-:W-:Y:S02]  /*c28d0*/  PRMT R3, R22, 0x7771, RZ ;  /* 0x0000777116037816 */ /* 0x001fe400000000ff */
[----:B------:R-:W3:Y:S04]  /*c28e0*/  LDL.LU.64 R10, [R1+0x458] ;  /* 0x00045800010a7983 */ /* 0x000ee80000300a00 */
[----:B------:R0:W-:Y:S01]  /*c28f0*/  @P6 STG.E.U8 desc[UR40][R8.64], R3 ;  /* 0x0000000308006986 */ /* 0x0001e2000c101128 */
[----:B------:R-:W-:-:S02]  /*c2900*/  LOP3.LUT P6, RZ, R6, 0x80000, RZ, 0xc0, !PT ;  /* 0x0008000006ff7812 */ /* 0x000fc400078cc0ff */
[----:B0-----:R-:W-:Y:S01]  /*c2910*/  PRMT R3, R22, 0x7772, RZ ;  /* 0x0000777216037816 */ /* 0x001fe200000000ff */
[----:B------:R-:W3:Y:S10]  /*c2920*/  LDL.LU.64 R8, [R1+0x450] ;  /* 0x0004500001087983 */ /* 0x000ef40000300a00 */
[----:B------:R0:W-:Y:S01]  /*c2930*/  @P6 STG.E.U8 desc[UR40][R58.64], R3 ;  /* 0x000000033a006986 */ /* 0x0001e2000c101128 */
[----:B------:R-:W-:-:S03]  /*c2940*/  LOP3.LUT P6, RZ, R6, 0x40000, RZ, 0xc0, !PT ;  /* 0x0004000006ff7812 */ /* 0x000fc600078cc0ff */
[----:B0-----:R-:W3:Y:S01]  /*c2950*/  LDL.LU.64 R58, [R1+0x478] ;  /* 0x00047800013a7983 */ /* 0x001ee20000300a00 */
[----:B------:R-:W-:-:S09]  /*c2960*/  PRMT R3, R22, 0x7773, RZ ;  /* 0x0000777316037816 */ /* 0x000fd200000000ff */
[----:B--2---:R0:W-:Y:S04]  /*c2970*/  @P6 STG.E.U8 desc[UR40][R54.64], R3 ;  /* 0x0000000336006986 */ /* 0x0041e8000c101128 */
[----:B0-----:R-:W2:Y:S01]  /*c2980*/  LDL.LU.64 R54, [R1+0x470] ;  /* 0x0004700001367983 */ /* 0x001ea20000300a00 */
[----:B------:R-:W-:Y:S02]  /*c2990*/  LOP3.LUT P6, RZ, R6, 0x20000, RZ, 0xc0, !PT ;  /* 0x0002000006ff7812 */ /* 0x000fe400078cc0ff */
        /* <DEDUP_REMOVED lines=18> */
[----:B---3--:R0:W-:Y:S01]  /*c2ac0*/  @P6 STG.E.U8 desc[UR40][R16.64], R3 ;  /* 0x0000000310006986 */ /* 0x0081e2000c101128 */
        /* <DEDUP_REMOVED lines=25> */
[----:B------:R-:W-:Y:S02]  /*c2c60*/  LOP3.LUT R6, R6, 0xffffffef, RZ, 0xc0, !PT ;  /* 0xffffffef06067812 */ /* 0x000fe400078ec0ff */
[----:B------:R-:W-:-:S09]  /*c2c70*/  LOP3.LUT P3, RZ, R53, 0x20000000, RZ, 0xc0, !PT ;  /* 0x2000000035ff7812 */ /* 0x000fd2000786c0ff */
        /* <DEDUP_REMOVED lines=22> */
[----:B------:R-:W-:Y:S02]  /*c2de0*/  LOP3.LUT P0, RZ, R51, 0x2000, RZ, 0xc0, !PT ;  /* 0x0000200033ff7812 */ /* 0x000fe4000780c0ff */
[----:B------:R-:W-:-:S09]  /*c2df0*/  LOP3.LUT R6, R6, 0xfffff7ff, RZ, 0xc0, !PT ;  /* 0xfffff7ff06067812 */ /* 0x000fd200078ec0ff */
[----:B------:R-:W-:Y:S02]  /*c2e00*/  @P6 LOP3.LUT R6, R6, 0x800, RZ, 0xfc, !PT ;  /* 0x0000080006066812 */ /* 0x000fe400078efcff */
[----:B------:R-:W-:Y:S02]  /*c2e10*/  LOP3.LUT P6, RZ, R53, 0x4000000, RZ, 0xc0, !PT ;  /* 0x0400000035ff7812 */ /* 0x000fe400078cc0ff */
[----:B--2---:R-:W-:-:S05]  /*c2e20*/  PRMT R3, R13, 0x7770, RZ ;  /* 0x000077700d037816 */ /* 0x004fca00000000ff */
[----:B------:R0:W-:Y:S04]  /*c2e30*/  @P3 STG.E.U8 desc[UR40][R54.64], R3 ;  /* 0x0000000336003986 */ /* 0x0001e8000c101128 */
[----:B0-----:R-:W2:Y:S01]  /*c2e40*/  LDL.LU.64 R54, [R1+0x4f8] ;  /* 0x0004f80001367983 */ /* 0x001ea20000300a00 */
[----:B------:R-:W-:-:S03]  /*c2e50*/  PRMT R3, R13, 0x7771, RZ ;  /* 0x000077710d037816 */ /* 0x000fc600000000ff */
[----:B------:R-:W2:Y:S04]  /*c2e60*/  LDL.LU.64 R20, [R1+0x4f0] ;  /* 0x0004f00001147983 */ /* 0x000ea80000300a00 */
[----:B---3--:R0:W-:Y:S04]  /*c2e70*/  @P2 STG.E.U8 desc[UR40][R8.64], R3 ;  /* 0x0000000308002986 */ /* 0x0081e8000c101128 */
[----:B0-----:R-:W3:Y:S04]  /*c2e80*/  LDL.LU.64 R8, [R1+0x520] ;  /* 0x0005200001087983 */ /* 0x001ee80000300a00 */
[----:B------:R-:W3:Y:S04]  /*c2e90*/  LDL.LU R61, [R1+0x78] ;  /* 0x00007800013d7983 */ /* 0x000ee80000300800 */
[----:B------:R-:W3:Y:S04]  /*c2ea0*/  LDL.LU.64 R4, [R1+0x518] ;  /* 0x0005180001047983 */ /* 0x000ee80000300a00 */
[----:B------:R-:W3:Y:S04]  /*c2eb0*/  LDL.LU.64 R48, [R1+0x540] ;  /* 0x0005400001307983 */ /* 0x000ee80000300a00 */
[----:B------:R-:W3:Y:S01]  /*c2ec0*/  LDL.LU.64 R22, [R1+0x538] ;  /* 0x0005380001167983 */ /* 0x000ee20000300a00 */
[----:B------:R-:W-:-:S03]  /*c2ed0*/  PRMT R3, R13, 0x7772, RZ ;  /* 0x000077720d037816 */ /* 0x000fc600000000ff */
[----:B------:R-:W3:Y:S04]  /*c2ee0*/  LDL.LU R12, [R1+0x68] ;  /* 0x00006800010c7983 */ /* 0x000ee80000300800 */
[----:B------:R-:W3:Y:S04]  /*c2ef0*/  LDL.LU.64 R18, [R1+0x560] ;  /* 0x0005600001127983 */ /* 0x000ee80000300a00 */
[----:B----4-:R0:W-:Y:S04]  /*c2f00*/  @P1 STG.E.U8 desc[UR40][R14.64], R3 ;  /* 0x000000030e001986 */ /* 0x0101e8000c101128 */
[----:B------:R-:W4:Y:S01]  /*c2f10*/  LDL.LU.64 R16, [R1+0x558] ;  /* 0x0005580001107983 */ /* 0x000f220000300a00 */
[----:B0-----:R-:W-:-:S03]  /*c2f20*/  PRMT R3, R13, 0x7773, RZ ;  /* 0x000077730d037816 */ /* 0x001fc600000000ff */
[----:B------:R-:W4:Y:S04]  /*c2f30*/  LDL.LU.64 R14, [R1+0x580] ;  /* 0x00058000010e7983 */ /* 0x000f280000300a00 */
[----:B------:R0:W-:Y:S02]  /*c2f40*/  @P0 STG.E.U8 desc[UR40][R10.64], R3 ;  /* 0x000000030a000986 */ /* 0x0001e4000c101128 */
[----:B0-----:R-:W-:Y:S02]  /*c2f50*/  PRMT R3, R60, 0x7770, RZ ;  /* 0x000077703c037816 */ /* 0x001fe400000000ff */
[----:B------:R-:W4:Y:S04]  /*c2f60*/  LDL.LU.64 R10, [R1+0x578] ;  /* 0x00057800010a7983 */ /* 0x000f280000300a00 */
[----:B------:R0:W-:Y:S01]  /*c2f70*/  @P6 STG.E.U8 desc[UR40][R58.64], R3 ;  /* 0x000000033a006986 */ /* 0x0001e2000c101128 */
[----:B------:R-:W-:-:S03]  /*c2f80*/  LOP3.LUT P6, RZ, R6, 0x800, RZ, 0xc0, !PT ;  /* 0x0000080006ff7812 */ /* 0x000fc600078cc0ff */
[----:B------:R-:W4:Y:S01]  /*c2f90*/  LDL.LU R13, [R1+0x7c] ;  /* 0x00007c00010d7983 */ /* 0x000f220000300800 */
[----:B0-----:R-:W-:-:S03]  /*c2fa0*/  PRMT R3, R60, 0x7771, RZ ;  /* 0x000077713c037816 */ /* 0x001fc600000000ff */
[----:B------:R-:W4:Y:S06]  /*c2fb0*/  LDL.LU.64 R58, [R1+0x5a0] ;  /* 0x0005a000013a7983 */ /* 0x000f2c0000300a00 */
[----:B------:R0:W-:Y:S04]  /*c2fc0*/  @P6 STG.E.U8 desc[UR40][R56.64], R3 ;  /* 0x0000000338006986 */ /* 0x0001e8000c101128 */
[----:B0-----:R-:W4:Y:S01]  /*c2fd0*/  LDL.LU.64 R56, [R1+0x598] ;  /* 0x0005980001387983 */ /* 0x001f220000300a00 */
[----:B------:R-:W-:-:S02]  /*c2fe0*/  LOP3.LUT P6, RZ, R6, 0x400, RZ, 0xc0, !PT ;  /* 0x0000040006ff7812 */ /* 0x000fc400078cc0ff */
[----:B------:R-:W-:Y:S02]  /*c2ff0*/  PRMT R3, R60, 0x7772, RZ ;  /* 0x000077723c037816 */ /* 0x000fe400000000ff */
[C---:B------:R-:W-:Y:S02]  /*c3000*/  LOP3.LUT P5, RZ, R53.reuse, 0x80000, RZ, 0xc0, !PT ;  /* 0x0008000035ff7812 */ /* 0x040fe400078ac0ff */
[----:B------:R-:W-:Y:S02]  /*c3010*/  LOP3.LUT P4, RZ, R53, 0x40000, RZ, 0xc0, !PT ;  /* 0x0004000035ff7812 */ /* 0x000fe4000788c0ff */
[----:B------:R-:W-:Y:S02]  /*c3020*/  LOP3.LUT P3, RZ, R51, 0x400, RZ, 0xc0, !PT ;  /* 0x0000040033ff7812 */ /* 0x000fe4000786c0ff */
[C---:B------:R-:W-:Y:S02]  /*c3030*/  LOP3.LUT P2, RZ, R53.reuse, 0x20000, RZ, 0xc0, !PT ;  /* 0x0002000035ff7812 */ /* 0x040fe4000784c0ff */
[----:B------:R-:W-:Y:S01]  /*c3040*/  LOP3.LUT P1, RZ, R53, 0x10000, RZ, 0xc0, !PT ;  /* 0x0001000035ff7812 */ /* 0x000fe2000782c0ff */
[----:B--2---:R0:W-:Y:S01]  /*c3050*/  @P6 STG.E.U8 desc[UR40][R54.64], R3 ;  /* 0x0000000336006986 */ /* 0x0041e2000c101128 */
[----:B------:R-:W-:-:S02]  /*c3060*/  LOP3.LUT P6, RZ, R6, 0x200, RZ, 0xc0, !PT ;  /* 0x0000020006ff7812 */ /* 0x000fc400078cc0ff */
[----:B0-----:R-:W-:Y:S01]  /*c3070*/  PRMT R3, R60, 0x7773, RZ ;  /* 0x000077733c037816 */ /* 0x001fe200000000ff */
[----:B------:R-:W2:Y:S10]  /*c3080*/  LDL.LU.64 R54, [R1+0x5b8] ;  /* 0x0005b80001367983 */ /* 0x000eb40000300a00 */
[----:B------:R3:W-:Y:S01]  /*c3090*/  @P6 STG.E.U8 desc[UR40][R20.64], R3 ;  /* 0x0000000314006986 */ /* 0x0007e2000c101128 */
[----:B------:R-:W-:-:S02]  /*c30a0*/  LOP3.LUT P6, RZ, R6, 0x100, RZ, 0xc0, !PT ;  /* 0x0000010006ff7812 */ /* 0x000fc400078cc0ff */
[----:B---3--:R-:W-:Y:S01]  /*c30b0*/  PRMT R3, R61, 0x7770, RZ ;  /* 0x000077703d037816 */ /* 0x008fe200000000ff */
[----:B------:R-:W3:Y:S10]  /*c30c0*/  LDL.LU.64 R20, [R1+0x37b0] ;  /* 0x0037b00001147983 */ /* 0x000ef40000300a00 */
[----:B------:R0:W-:Y:S01]  /*c30d0*/  @P6 STG.E.U8 desc[UR40][R8.64], R3 ;  /* 0x0000000308006986 */ /* 0x0001e2000c101128 */
[----:B------:R-:W-:-:S02]  /*c30e0*/  LOP3.LUT P6, RZ, R6, 0x80, RZ, 0xc0, !PT ;  /* 0x0000008006ff7812 */ /* 0x000fc400078cc0ff */
        /* <DEDUP_REMOVED lines=11> */
[----:B------:R0:W-:Y:S02]  /*c31a0*/  @P6 STG.E.U8 desc[UR40][R18.64], R3 ;  /* 0x0000000312006986 */ /* 0x0001e4000c101128 */
[----:B0-----:R-:W-:-:S05]  /*c31b0*/  PRMT R3, R12, 0x7771, RZ ;  /* 0x000077710c037816 */ /* 0x001fca00000000ff */
[----:B----4-:R0:W-:Y:S02]  /*c31c0*/  @P5 STG.E.U8 desc[UR40][R16.64], R3 ;  /* 0x0000000310005986 */ /* 0x0101e4000c101128 */
        /* <DEDUP_REMOVED lines=8> */
[----:B0-----:R-:W4:Y:S01]  /*c3250*/  LDL.LU.64 R56, [R1+0x5d0] ;  /* 0x0005d00001387983 */ /* 0x001f220000300a00 */
[----:B------:R-:W-:Y:S02]  /*c3260*/  LOP3.LUT P0, RZ, R53, 0x8000, RZ, 0xc0, !PT ;  /* 0x0000800035ff7812 */ /* 0x000fe4000780c0ff */
[----:B------:R-:W-:Y:S01]  /*c3270*/  PRMT R3, R13, 0x7772, RZ ;  /* 0x000077720d037816 */ /* 0x000fe200000000ff */
[----:B------:R-:W3:Y:S01]  /*c3280*/  LDL.LU.64 R10, [R1+0x5f0] ;  /* 0x0005f000010a7983 */ /* 0x000ee20000300a00 */
[----:B------:R-:W-:-:S09]  /*c3290*/  LOP3.LUT P3, RZ, R51, 0x200, RZ, 0xc0, !PT ;  /* 0x0000020033ff7812 */ /* 0x000fd2000786c0ff */
[----:B--2---:R0:W-:Y:S04]  /*c32a0*/  @P0 STG.E.U8 desc[UR40][R54.64], R3 ;  /* 0x0000000336000986 */ /* 0x0041e8000c101128 */
[----:B0-----:R-:W2:Y:S04]  /*c32b0*/  LDL.LU.64 R54, [R1+0x5e8] ;  /* 0x0005e80001367983 */ /* 0x001ea80000300a00 */
[----:B------:R-:W2:Y:S04]  /*c32c0*/  LDL.LU.64 R22, [R1+0x618] ;  /* 0x0006180001167983 */ /* 0x000ea80000300a00 */
[----:B------:R-:W2:Y:S04]  /*c32d0*/  LDL.LU R19, [R1+0x6c] ;  /* 0x00006c0001137983 */ /* 0x000ea80000300800 */
[----:B------:R-:W3:Y:S04]  /*c32e0*/  LDL.LU.64 R16, [R1+0x610] ;  /* 0x0006100001107983 */ /* 0x000ee80000300a00 */
[----:B------:R-:W3:Y:S01]  /*c32f0*/  LDL.LU.64 R58, [R1+0x638] ;  /* 0x00063800013a7983 */ /* 0x000ee20000300a00 */
[----:B------:R-:W-:-:S02]  /*c3300*/  PRMT R3, R13, 0x7773, RZ ;  /* 0x000077730d037816 */ /* 0x000fc400000000ff */
[----:B------:R-:W-:-:S03]  /*c3310*/  LOP3.LUT P6, RZ, R51, 0x40, RZ, 0xc0, !PT ;  /* 0x0000004033ff7812 */ /* 0x000fc600078cc0ff */
[----:B----4-:R0:W-:Y:S04]  /*c3320*/  @P3 STG.E.U8 desc[UR40][R56.64], R3 ;  /* 0x0000000338003986 */ /* 0x0101e8000c101128 */
[----:B0-----:R-:W4:Y:S04]  /*c3330*/  LDL.LU.64 R56, [R1+0x630] ;  /* 0x0006300001387983 */ /* 0x001f280000300a00 */
[----:B------:R-:W4:Y:S01]  /*c3340*/  LDL.LU.64 R12, [R1+0x658] ;  /* 0x00065800010c7983 */ /* 0x000f220000300a00 */
[----:B------:R-:W-:Y:S02]  /*c3350*/  LOP3.LUT R7, R7, 0xefffffff, RZ, 0xc0, !PT ;  /* 0xefffffff07077812 */ /* 0x000fe400078ec0ff */
[----:B------:R-:W-:Y:S01]  /*c3360*/  LOP3.LUT R6, R6, 0xfffffffe, RZ, 0xc0, !PT ;  /* 0xfffffffe06067812 */ /* 0x000fe200078ec0ff */
[----:B------:R-:W4:Y:S01]  /*c3370*/  LDL.LU.64 R14, [R1+0x650] ;  /* 0x00065000010e7983 */ /* 0x000f220000300a00 */
        /* <DEDUP_REMOVED lines=17> */
[C---:B------:R-:W-:Y:S02]  /*c3490*/  LOP3.LUT P2, RZ, R53.reuse, 0x4000, RZ, 0xc0, !PT ;  /* 0x0000400035ff7812 */ /* 0x040fe4000784c0ff */
[----:B------:R-:W-:-:S07]  /*c34a0*/  LOP3.LUT P1, RZ, R53, 0x2000, RZ, 0xc0, !PT ;  /* 0x0000200035ff7812 */ /* 0x000fce000782c0ff */
[----:B------:R-:W-:Y:S02]  /*c34b0*/  @P6 LOP3.LUT R6, R6, 0x4, RZ, 0xfc, !PT ;  /* 0x0000000406066812 */ /* 0x000fe400078efcff */
[C---:B------:R-:W-:Y:S02]  /*c34c0*/  LOP3.LUT P6, RZ, R53.reuse, 0x800, RZ, 0xc0, !PT ;  /* 0x0000080035ff7812 */ /* 0x040fe400078cc0ff */
[----:B------:R-:W-:Y:S02]  /*c34d0*/  LOP3.LUT P0, RZ, R53, 0x1000, RZ, 0xc0, !PT ;  /* 0x0000100035ff7812 */ /* 0x000fe4000780c0ff */
[----:B------:R-:W-:Y:S02]  /*c34e0*/  LOP3.LUT R6, R6, 0xfffffff7, RZ, 0xc0, !PT ;  /* 0xfffffff706067812 */ /* 0x000fe400078ec0ff */
[----:B--2---:R-:W-:-:S05]  /*c34f0*/  PRMT R3, R19, 0x7770, RZ ;  /* 0x0000777013037816 */ /* 0x004fca00000000ff */
[----:B---3--:R0:W-:Y:S02]  /*c3500*/  @P2 STG.E.U8 desc[UR40][R10.64], R3 ;  /* 0x000000030a002986 */ /* 0x0081e4000c101128 */
[----:B------:R-:W-:Y:S02]  /*c3510*/  @P6 LOP3.LUT R6, R6, 0x8, RZ, 0xfc, !PT ;  /* 0x0000000806066812 */ /* 0x000fe400078efcff */
[----:B------:R-:W-:Y:S02]  /*c3520*/  LOP3.LUT P6, RZ, R51, 0x100, RZ, 0xc0, !PT ;  /* 0x0000010033ff7812 */ /* 0x000fe400078cc0ff */
[C---:B0-----:R-:W-:Y:S01]  /*c3530*/  PRMT R3, R19.reuse, 0x7771, RZ ;  /* 0x0000777113037816 */ /* 0x041fe200000000ff */
[----:B------:R-:W2:Y:S04]  /*c3540*/  LDL.LU.64 R10, [R1+0x680] ;  /* 0x00068000010a7983 */ /* 0x000ea80000300a00 */
[----:B------:R0:W-:Y:S02]  /*c3550*/  @P1 STG.E.U8 desc[UR40][R54.64], R3 ;  /* 0x0000000336001986 */ /* 0x0001e4000c101128 */
[----:B0-----:R-:W-:-:S02]  /*c3560*/  PRMT R3, R19, 0x7772, RZ ;  /* 0x0000777213037816 */ /* 0x001fc400000000ff */
[----:B------:R-:W3:Y:S04]  /*c3570*/  LDL.LU.64 R54, [R1+0x678] ;  /* 0x0006780001367983 */ /* 0x000ee80000300a00 */
[----:B------:R0:W-:Y:S04]  /*c3580*/  @P0 STG.E.U8 desc[UR40][R22.64], R3 ;  /* 0x0000000316000986 */ /* 0x0001e8000c101128 */
[----:B------:R-:W2:Y:S04]  /*c3590*/  LDL.LU.64 R4, [R1+0x6b0] ;  /* 0x0006b00001047983 */ /* 0x000ea80000300a00 */
[----:B------:R-:W2:Y:S01]  /*c35a0*/  LDL.LU.64 R48, [R1+0x6a8] ;  /* 0x0006a80001307983 */ /* 0x000ea20000300a00 */
[----:B0-----:R-:W-:-:S03]  /*c35b0*/  PRMT R3, R19, 0x7773, RZ ;  /* 0x0000777313037816 */ /* 0x001fc600000000ff */
[----:B------:R-:W2:Y:S04]  /*c35c0*/  LDL.LU.64 R60, [R1+0x6d8] ;  /* 0x0006d800013c7983 */ /* 0x000ea80000300a00 */
[----:B------:R0:W-:Y:S01]  /*c35d0*/  @P6 STG.E.U8 desc[UR40][R16.64], R3 ;  /* 0x0000000310006986 */ /* 0x0001e2000c101128 */
[----:B------:R-:W-:-:S03]  /*c35e0*/  LOP3.LUT P6, RZ, R6, 0x8, RZ, 0xc0, !PT ;  /* 0x0000000806ff7812 */ /* 0x000fc600078cc0ff */
[----:B------:R-:W2:Y:S04]  /*c35f0*/  LDL.LU.64 R22, [R1+0x670] ;  /* 0x0006700001167983 */ /* 0x000ea80000300a00 */
[----:B------:R-:W2:Y:S01]  /*c3600*/  LDL.LU.64 R18, [R1+0x6a0] ;  /* 0x0006a00001127983 */ /* 0x000ea20000300a00 */
[----:B0-----:R-:W-:-:S03]  /*c3610*/  PRMT R3, R8, 0x7770, RZ ;  /* 0x0000777008037816 */ /* 0x001fc600000000ff */
[----:B------:R-:W2:Y:S04]  /*c3620*/  LDL.LU.64 R16, [R1+0x698] ;  /* 0x0006980001107983 */ /* 0x000ea80000300a00 */
[----:B------:R0:W-:Y:S01]  /*c3630*/  @P6 STG.E.U8 desc[UR40][R58.64], R3 ;  /* 0x000000033a006986 */ /* 0x0001e2000c101128 */
[----:B------:R-:W-:Y:S02]  /*c3640*/  LOP3.LUT P6, RZ, R6, 0x4, RZ, 0xc0, !PT ;  /* 0x0000000406ff7812 */ /* 0x000fe400078cc0ff */
[----:B0-----:R-:W-:Y:S01]  /*c3650*/  PRMT R3, R8, 0x7771, RZ ;  /* 0x0000777108037816 */ /* 0x001fe200000000ff */
[----:B------:R-:W2:Y:S10]  /*c3660*/  LDL.LU.64 R58, [R1+0x6d0] ;  /* 0x0006d000013a7983 */ /* 0x000eb40000300a00 */
[----:B----4-:R0:W-:Y:S01]  /*c3670*/  @P6 STG.E.U8 desc[UR40][R56.64], R3 ;  /* 0x0000000338006986 */ /* 0x0101e2000c101128 */
[----:B------:R-:W-:-:S02]  /*c3680*/  LOP3.LUT P6, RZ, R6, 0x2, RZ, 0xc0, !PT ;  /* 0x0000000206ff7812 */ /* 0x000fc400078cc0ff */
[----:B0-----:R-:W-:Y:S01]  /*c3690*/  PRMT R3, R8, 0x7772, RZ ;  /* 0x0000777208037816 */ /* 0x001fe200000000ff */
[----:B------:R-:W4:Y:S10]  /*c36a0*/  LDL.LU.64 R56, [R1+0x6c8] ;  /* 0x0006c80001387983 */ /* 0x000f340000300a00 */
[----:B------:R0:W-:Y:S04]  /*c36b0*/  @P6 STG.E.U8 desc[UR40][R12.64], R3 ;  /* 0x000000030c006986 */ /* 0x0001e8000c101128 */
[----:B0-----:R-:W2:Y:S01]  /*c36c0*/  LDL.LU.64 R12, [R1+0x37a0] ;  /* 0x0037a000010c7983 */ /* 0x001ea20000300a00 */
[----:B------:R-:W-:-:S02]  /*c36d0*/  LOP3.LUT P6, RZ, R6, 0x1, RZ, 0xc0, !PT ;  /* 0x0000000106ff7812 */ /* 0x000fc400078cc0ff */
[----:B------:R-:W-:-:S11]  /*c36e0*/  PRMT R8, R8, 0x7773, RZ ;  /* 0x0000777308087816 */ /* 0x000fd600000000ff */
[----:B------:R0:W-:Y:S01]  /*c36f0*/  @P6 STG.E.U8 desc[UR40][R14.64], R8 ;  /* 0x000000080e006986 */ /* 0x0001e2000c101128 */
[----:B------:R-:W-:Y:S02]  /*c3700*/  LOP3.LUT P6, RZ, R7, 0x80000000, RZ, 0xc0, !PT ;  /* 0x8000000007ff7812 */ /* 0x000fe400078cc0ff */
[C---:B------:R-:W-:Y:S02]  /*c3710*/  LOP3.LUT P5, RZ, R53.reuse, 0x20, RZ, 0xc0, !PT ;  /* 0x0000002035ff7812 */ /* 0x040fe400078ac0ff */
[C---:B------:R-:W-:Y:S02]  /*c3720*/  LOP3.LUT P4, RZ, R53.reuse, 0x10, RZ, 0xc0, !PT ;  /* 0x0000001035ff7812 */ /* 0x040fe4000788c0ff */
[----:B------:R-:W-:Y:S02]  /*c3730*/  LOP3.LUT P3, RZ, R53, 0x8, RZ, 0xc0, !PT ;  /* 0x0000000835ff7812 */ /* 0x000fe4000786c0ff */
[----:B------:R-:W-:Y:S02]  /*c3740*/  LOP3.LUT P2, RZ, R51, 0x20, RZ, 0xc0, !PT ;  /* 0x0000002033ff7812 */ /* 0x000fe4000784c0ff */
[C---:B------:R-:W-:Y:S01]  /*c3750*/  LOP3.LUT P1, RZ, R53.reuse, 0x4, RZ, 0xc0, !PT ;  /* 0x0000000435ff7812 */ /* 0x040fe2000782c0ff */
[----:B0-----:R-:W4:Y:S01]  /*c3760*/  LDL.LU.64 R14, [R1+0x3798] ;  /* 0x00379800010e7983 */ /* 0x001f220000300a00 */
[----:B------:R-:W-:-:S02]  /*c3770*/  LOP3.LUT P0, RZ, R53, 0x2, RZ, 0xc0, !PT ;  /* 0x0000000235ff7812 */ /* 0x000fc4000780c0ff */
[----:B--2---:R-:W-:-:S05]  /*c3780*/  PRMT R3, R12, 0x7770, RZ ;  /* 0x000077700c037816 */ /* 0x004fca00000000ff */
[----:B------:R0:W-:Y:S01]  /*c3790*/  @P6 STG.E.U8 desc[UR40][R10.64], R3 ;  /* 0x000000030a006986 */ /* 0x0001e2000c101128 */
[C---:B------:R-:W-:Y:S02]  /*c37a0*/  LOP3.LUT P6, RZ, R7.reuse, 0x40000000, RZ, 0xc0, !PT ;  /* 0x4000000007ff7812 */ /* 0x040fe400078cc0ff */
[----:B0-----:R-:W-:Y:S01]  /*c37b0*/  PRMT R3, R12, 0x7771, RZ ;  /* 0x000077710c037816 */ /* 0x001fe200000000ff */
[----:B------:R-:W2:Y:S10]  /*c37c0*/  LDL.LU.64 R10, [R1+0x3790] ;  /* 0x00379000010a7983 */ /* 0x000eb40000300a00 */
[----:B---3--:R0:W-:Y:S01]  /*c37d0*/  @P6 STG.E.U8 desc[UR40][R54.64], R3 ;  /* 0x0000000336006986 */ /* 0x0081e2000c101128 */
[----:B------:R-:W-:-:S02]  /*c37e0*/  LOP3.LUT P6, RZ, R7, 0x20000000, RZ, 0xc0, !PT ;  /* 0x2000000007ff7812 */ /* 0x000fc400078cc0ff */
[----:B0-----:R-:W-:Y:S01]  /*c37f0*/  PRMT R3, R12, 0x7772, RZ ;  /* 0x000077720c037816 */ /* 0x001fe200000000ff */
[----:B------:R-:W3:Y:S10]  /*c3800*/  LDL.LU.64 R54, [R1+0x3788] ;  /* 0x0037880001367983 */ /* 0x000ef40000300a00 */
[----:B------:R0:W-:Y:S01]  /*c3810*/  @P6 STG.E.U8 desc[UR40][R4.64], R3 ;  /* 0x0000000304006986 */ /* 0x0001e2000c101128 */
[----:B------:R-:W-:-:S02]  /*c3820*/  LOP3.LUT P6, RZ, R7, 0x10000000, RZ, 0xc0, !PT ;  /* 0x1000000007ff7812 */ /* 0x000fc400078cc0ff */
[----:B------:R-:W-:Y:S02]  /*c3830*/  PRMT R12, R12, 0x7773, RZ ;  /* 0x000077730c0c7816 */ /* 0x000fe400000000ff */
[----:B0-----:R-:W-:-:S09]  /*c3840*/  PRMT R3, R9, 0x7770, RZ ;  /* 0x0000777009037816 */ /* 0x001fd200000000ff */
[----:B------:R-:W-:Y:S04]  /*c3850*/  @P6 STG.E.U8 desc[UR40][R48.64], R12 ;  /* 0x0000000c30006986 */ /* 0x000fe8000c101128 */
[----:B------:R0:W-:Y:S02]  /*c3860*/  @P5 STG.E.U8 desc[UR40][R60.64], R3 ;  /* 0x000000033c005986 */ /* 0x0001e4000c101128 */
[----:B0-----:R-:W-:-:S05]  /*c3870*/  PRMT R3, R9, 0x7771, RZ ;  /* 0x0000777109037816 */ /* 0x001fca00000000ff */
[----:B------:R0:W-:Y:S02]  /*c3880*/  @P4 STG.E.U8 desc[UR40][R22.64], R3 ;  /* 0x0000000316004986 */ /* 0x0001e4000c101128 */
[C---:B0-----:R-:W-:Y:S02]  /*c3890*/  PRMT R3, R9.reuse, 0x7772, RZ ;  /* 0x0000777209037816 */ /* 0x041fe400000000ff */
[----:B------:R-:W-:-:S03]  /*c38a0*/  PRMT R9, R9, 0x7773, RZ ;  /* 0x0000777309097816 */ /* 0x000fc600000000ff */
[----:B------:R0:W-:Y:S04]  /*c38b0*/  @P3 STG.E.U8 desc[UR40][R18.64], R3 ;  /* 0x0000000312003986 */ /* 0x0001e8000c101128 */
[----:B------:R-:W-:Y:S01]  /*c38c0*/  @P2 STG.E.U8 desc[UR40][R16.64], R9 ;  /* 0x0000000910002986 */ /* 0x000fe2000c101128 */
[----:B0-----:R-:W-:-:S05]  /*c38d0*/  PRMT R3, R13, 0x7770, RZ ;  /* 0x000077700d037816 */ /* 0x001fca00000000ff */
[----:B------:R0:W-:Y:S02]  /*c38e0*/  @P1 STG.E.U8 desc[UR40][R58.64], R3 ;  /* 0x000000033a001986 */ /* 0x0001e4000c101128 */
[----:B0-----:R-:W-:-:S05]  /*c38f0*/  PRMT R3, R13, 0x7771, RZ ;  /* 0x000077710d037816 */ /* 0x001fca00000000ff */
[----:B----4-:R0:W-:Y:S04]  /*c3900*/  @P0 STG.E.U8 desc[UR40][R56.64], R3 ;  /* 0x0000000338000986 */ /* 0x0101e8000c101128 */
[----:B0-----:R-:W4:Y:S04]  /*c3910*/  LDL.LU.64 R56, [R1+0x6f8] ;  /* 0x0006f80001387983 */ /* 0x001f280000300a00 */
[----:B------:R-:W2:Y:S04]  /*c3920*/  LDL.LU.64 R16, [R1+0x6f0] ;  /* 0x0006f00001107983 */ /* 0x000ea80000300a00 */
[----:B------:R-:W2:Y:S04]  /*c3930*/  LDL.LU.64 R48, [R1+0x718] ;  /* 0x0007180001307983 */ /* 0x000ea80000300a00 */
[----:B------:R-:W2:Y:S04]  /*c3940*/  LDL.LU.64 R60, [R1+0x710] ;  /* 0x00071000013c7983 */ /* 0x000ea80000300a00 */
[----:B------:R-:W2:Y:S01]  /*c3950*/  LDL.LU.64 R18, [R1+0x738] ;  /* 0x0007380001127983 */ /* 0x000ea20000300a00 */
[----:B------:R-:W-:-:S03]  /*c3960*/  LOP3.LUT P3, RZ, R53, 0x1, RZ, 0xc0, !PT ;  /* 0x0000000135ff7812 */ /* 0x000fc6000786c0ff */
[----:B------:R-:W2:Y:S01]  /*c3970*/  LDL.LU.64 R58, [R1+0x730] ;  /* 0x00073000013a7983 */ /* 0x000ea20000300a00 */
[----:B------:R-:W-:Y:S02]  /*c3980*/  PRMT R3, R13, 0x7772, RZ ;  /* 0x000077720d037816 */ /* 0x000fe400000000ff */
[----:B------:R-:W-:Y:S02]  /*c3990*/  LOP3.LUT P2, RZ, R51, 0x10, RZ, 0xc0, !PT ;  /* 0x0000001033ff7812 */ /* 0x000fe4000784c0ff */
[----:B------:R-:W-:Y:S02]  /*c39a0*/  PRMT R13, R13, 0x7773, RZ ;  /* 0x000077730d0d7816 */ /* 0x000fe400000000ff */
[----:B------:R-:W-:Y:S02]  /*c39b0*/  LOP3.LUT R7, R7, 0xffefffff, RZ, 0xc0, !PT ;  /* 0xffefffff07077812 */ /* 0x000fe400078ec0ff */
[----:B------:R-:W-:Y:S01]  /*c39c0*/  LOP3.LUT P5, RZ, R51, 0x2, RZ, 0xc0, !PT ;  /* 0x0000000233ff7812 */ /* 0x000fe200078ac0ff */
[----:B----4-:R0:W-:Y:S04]  /*c39d0*/  @P3 STG.E.U8 desc[UR40][R56.64], R3 ;  /* 0x0000000338003986 */ /* 0x0101e8000c101128 */
[----:B0-----:R-:W4:Y:S04]  /*c39e0*/  LDL.LU.64 R56, [R1+0x758] ;  /* 0x0007580001387983 */ /* 0x001f280000300a00 */
[----:B------:R-:W4:Y:S04]  /*c39f0*/  LDL.LU.64 R22, [R1+0x750] ;  /* 0x0007500001167983 */ /* 0x000f280000300a00 */
[----:B--2---:R0:W-:Y:S04]  /*c3a00*/  @P2 STG.E.U8 desc[UR40][R16.64], R13 ;  /* 0x0000000d10002986 */ /* 0x0041e8000c101128 */
[----:B0-----:R-:W2:Y:S01]  /*c3a10*/  LDL.LU.64 R16, [R1+0x788] ;  /* 0x0007880001107983 */ /* 0x001ea20000300a00 */
[----:B---3--:R-:W-:-:S02]  /*c3a20*/  LOP3.LUT P6, RZ, R54, 0x800000, RZ, 0xc0, !PT ;  /* 0x0080000036ff7812 */ /* 0x008fc400078cc0ff */
[----:B------:R-:W-:Y:S01]  /*c3a30*/  LOP3.LUT P1, RZ, R54, 0x80000000, RZ, 0xc0, !PT ;  /* 0x8000000036ff7812 */ /* 0x000fe2000782c0ff */
[----:B------:R-:W3:Y:S10]  /*c3a40*/  LDL.LU.64 R12, [R1+0x7a8] ;  /* 0x0007a800010c7983 */ /* 0x000ef40000300a00 */
        /* <DEDUP_REMOVED lines=22> */
[----:B------:R-:W-:-:S05]  /*c3bb0*/  PRMT R3, R10, 0x7770, RZ ;  /* 0x000077700a037816 */ /* 0x000fca00000000ff */
[----:B------:R0:W-:Y:S04]  /*c3bc0*/  @P1 STG.E.U8 desc[UR40][R48.64], R3 ;  /* 0x0000000330001986 */ /* 0x0001e8000c101128 */
[----:B------:R-:W-:Y:S02]  /*c3bd0*/  @P6 LOP3.LUT R7, R7, 0x8000000, RZ, 0xfc, !PT ;  /* 0x0800000007076812 */ /* 0x000fe400078efcff */
[----:B------:R-:W-:Y:S02]  /*c3be0*/  LOP3.LUT P6, RZ, R54, 0x20000000, RZ, 0xc0, !PT ;  /* 0x2000000036ff7812 */ /* 0x000fe400078cc0ff */
[----:B0-----:R-:W-:Y:S02]  /*c3bf0*/  PRMT R3, R10, 0x7771, RZ ;  /* 0x000077710a037816 */ /* 0x001fe400000000ff */
[----:B------:R-:W-:-:S02]  /*c3c00*/  LOP3.LUT P1, RZ, R51, 0x1, RZ, 0xc0, !PT ;  /* 0x0000000133ff7812 */ /* 0x000fc4000782c0ff */
[----:B------:R-:W3:Y:S04]  /*c3c10*/  LDL.LU.64 R50, [R1+0x780] ;  /* 0x0007800001327983 */ /* 0x000ee80000300a00 */
[----:B------:R0:W-:Y:S04]  /*c3c20*/  @P0 STG.E.U8 desc[UR40][R60.64], R3 ;  /* 0x000000033c000986 */ /* 0x0001e8000c101128 */
[----:B------:R-:W3:Y:S04]  /*c3c30*/  LDL.LU.64 R52, [R1+0x7a0] ;  /* 0x0007a00001347983 */ /* 0x000ee80000300a00 */
[----:B------:R-:W3:Y:S01]  /*c3c40*/  LDL.LU.64 R8, [R1+0x7c8] ;  /* 0x0007c80001087983 */ /* 0x000ee20000300a00 */
[----:B0-----:R-:W-:-:S03]  /*c3c50*/  PRMT R3, R10, 0x7772, RZ ;  /* 0x000077720a037816 */ /* 0x001fc600000000ff */
[----:B------:R-:W3:Y:S04]  /*c3c60*/  LDL.LU.64 R4, [R1+0x7c0] ;  /* 0x0007c00001047983 */ /* 0x000ee80000300a00 */
[----:B------:R0:W-:Y:S01]  /*c3c70*/  @P6 STG.E.U8 desc[UR40][R18.64], R3 ;  /* 0x0000000312006986 */ /* 0x0001e2000c101128 */
[----:B------:R-:W-:Y:S02]  /*c3c80*/  LOP3.LUT P6, RZ, R7, 0x8000000, RZ, 0xc0, !PT ;  /* 0x0800000007ff7812 */ /* 0x000fe400078cc0ff */
[----:B------:R-:W-:Y:S01]  /*c3c90*/  PRMT R10, R10, 0x7773, RZ ;  /* 0x000077730a0a7816 */ /* 0x000fe200000000ff */
[----:B------:R-:W3:Y:S04]  /*c3ca0*/  LDL.LU.64 R48, [R1+0x7e8] ;  /* 0x0007e80001307983 */ /* 0x000ee80000300a00 */
[----:B------:R-:W3:Y:S01]  /*c3cb0*/  LDL.LU.64 R60, [R1+0x7e0] ;  /* 0x0007e000013c7983 */ /* 0x000ee20000300a00 */
[----:B0-----:R-:W-:-:S03]  /*c3cc0*/  PRMT R3, R14, 0x7770, RZ ;  /* 0x000077700e037816 */ /* 0x001fc600000000ff */
[----:B------:R-:W3:Y:S04]  /*c3cd0*/  LDL.LU.64 R18, [R1+0x808] ;  /* 0x0008080001127983 */ /* 0x000ee80000300a00 */
[----:B------:R0:W-:Y:S01]  /*c3ce0*/  @P6 STG.E.U8 desc[UR40][R58.64], R10 ;  /* 0x0000000a3a006986 */ /* 0x0001e2000c101128 */
[----:B------:R-:W-:-:S03]  /*c3cf0*/  LOP3.LUT P6, RZ, R7, 0x4000000, RZ, 0xc0, !PT ;  /* 0x0400000007ff7812 */ /* 0x000fc600078cc0ff */
[----:B0-----:R-:W3:Y:S10]  /*c3d00*/  LDL.LU.64 R58, [R1+0x800] ;  /* 0x00080000013a7983 */ /* 0x001ef40000300a00 */
[----:B----4-:R0:W-:Y:S01]  /*c3d10*/  @P6 STG.E.U8 desc[UR40][R56.64], R3 ;  /* 0x0000000338006986 */ /* 0x0101e2000c101128 */
[----:B------:R-:W-:-:S02]  /*c3d20*/  LOP3.LUT P6, RZ, R7, 0x2000000, RZ, 0xc0, !PT ;  /* 0x0200000007ff7812 */ /* 0x000fc400078cc0ff */
[----:B0-----:R-:W-:Y:S01]  /*c3d30*/  PRMT R3, R14, 0x7771, RZ ;  /* 0x000077710e037816 */ /* 0x001fe200000000ff */
[----:B------:R-:W4:Y:S10]  /*c3d40*/  LDL.LU.64 R56, [R1+0x828] ;  /* 0x0008280001387983 */ /* 0x000f340000300a00 */
[----:B------:R0:W-:Y:S01]  /*c3d50*/  @P6 STG.E.U8 desc[UR40][R22.64], R3 ;  /* 0x0000000316006986 */ /* 0x0001e2000c101128 */
[----:B------:R-:W-:-:S02]  /*c3d60*/  LOP3.LUT P6, RZ, R7, 0x1000000, RZ, 0xc0, !PT ;  /* 0x0100000007ff7812 */ /* 0x000fc400078cc0ff */
[----:B0-----:R-:W-:Y:S01]  /*c3d70*/  PRMT R3, R14, 0x7772, RZ ;  /* 0x000077720e037816 */ /* 0x001fe200000000ff */
[----:B------:R-:W4:Y:S10]  /*c3d80*/  LDL.LU.64 R22, [R1+0x3780] ;  /* 0x0037800001167983 */ /* 0x000f340000300a00 */
[----:B--2---:R0:W-:Y:S04]  /*c3d90*/  @P6 STG.E.U8 desc[UR40][R16.64], R3 ;  /* 0x0000000310006986 */ /* 0x0041e8000c101128 */
[----:B0-----:R-:W2:Y:S01]  /*c3da0*/  LDL.LU.64 R16, [R1+0x3778] ;  /* 0x0037780001107983 */ /* 0x001ea20000300a00 */
[----:B------:R-:W-:-:S02]  /*c3db0*/  LOP3.LUT P6, RZ, R7, 0x800000, RZ, 0xc0, !PT ;  /* 0x0080000007ff7812 */ /* 0x000fc400078cc0ff */
[----:B------:R-:W-:Y:S02]  /*c3dc0*/  PRMT R14, R14, 0x7773, RZ ;  /* 0x000077730e0e7816 */ /* 0x000fe400000000ff */
[----:B------:R-:W-:Y:S02]  /*c3dd0*/  PRMT R3, R11, 0x7770, RZ ;  /* 0x000077700b037816 */ /* 0x000fe400000000ff */
[C---:B------:R-:W-:Y:S02]  /*c3de0*/  LOP3.LUT P4, RZ, R54.reuse, 0x400000, RZ, 0xc0, !PT ;  /* 0x0040000036ff7812 */ /* 0x040fe4000788c0ff */
[C---:B------:R-:W-:Y:S02]  /*c3df0*/  LOP3.LUT P3, RZ, R54.reuse, 0x200000, RZ, 0xc0, !PT ;  /* 0x0020000036ff7812 */ /* 0x040fe4000786c0ff */
[C---:B------:R-:W-:Y:S02]  /*c3e00*/  LOP3.LUT P2, RZ, R54.reuse, 0x100000, RZ, 0xc0, !PT ;  /* 0x0010000036ff7812 */ /* 0x040fe4000784c0ff */
[----:B------:R-:W-:Y:S01]  /*c3e10*/  LOP3.LUT P0, RZ, R54, 0x80000, RZ, 0xc0, !PT ;  /* 0x0008000036ff7812 */ /* 0x000fe2000780c0ff */
[----:B---3--:R-:W-:Y:S01]  /*c3e20*/  @P6 STG.E.U8 desc[UR40][R50.64], R14 ;  /* 0x0000000e32006986 */ /* 0x008fe2000c101128 */
[----:B------:R-:W-:-:S13]  /*c3e30*/  LOP3.LUT P6, RZ, R7, 0x400000, RZ, 0xc0, !PT ;  /* 0x0040000007ff7812 */ /* 0x000fda00078cc0ff */
[----:B------:R0:W-:Y:S01]  /*c3e40*/  @P6 STG.E.U8 desc[UR40][R12.64], R3 ;  /* 0x000000030c006986 */ /* 0x0001e2000c101128 */
[----:B------:R-:W-:Y:S02]  /*c3e50*/  LOP3.LUT P6, RZ, R7, 0x200000, RZ, 0xc0, !PT ;  /* 0x0020000007ff7812 */ /* 0x000fe400078cc0ff */
[----:B0-----:R-:W-:-:S11]  /*c3e60*/  PRMT R3, R11, 0x7771, RZ ;  /* 0x000077710b037816 */ /* 0x001fd600000000ff */
[----:B------:R0:W-:Y:S01]  /*c3e70*/  @P6 STG.E.U8 desc[UR40][R52.64], R3 ;  /* 0x0000000334006986 */ /* 0x0001e2000c101128 */
[----:B------:R-:W-:Y:S02]  /*c3e80*/  LOP3.LUT P6, RZ, R7, 0x100000, RZ, 0xc0, !PT ;  /* 0x0010000007ff7812 */ /* 0x000fe400078cc0ff */
[C---:B0-----:R-:W-:Y:S02]  /*c3e90*/  PRMT R3, R11.reuse, 0x7772, RZ ;  /* 0x000077720b037816 */ /* 0x041fe400000000ff */
[----:B------:R-:W-:-:S09]  /*c3ea0*/  PRMT R11, R11, 0x7773, RZ ;  /* 0x000077730b0b7816 */ /* 0x000fd200000000ff */
[----:B------:R0:W-:Y:S04]  /*c3eb0*/  @P6 STG.E.U8 desc[UR40][R8.64], R3 ;  /* 0x0000000308006986 */ /* 0x0001e8000c101128 */
[----:B------:R-:W-:Y:S01]  /*c3ec0*/  @P5 STG.E.U8 desc[UR40][R4.64], R11 ;  /* 0x0000000b04005986 */ /* 0x000fe2000c101128 */
[----:B0-----:R-:W-:-:S05]  /*c3ed0*/  PRMT R3, R15, 0x7770, RZ ;  /* 0x000077700f037816 */ /* 0x001fca00000000ff */
[----:B------:R0:W-:Y:S02]  /*c3ee0*/  @P4 STG.E.U8 desc[UR40][R48.64], R3 ;  /* 0x0000000330004986 */ /* 0x0001e4000c101128 */
[----:B0-----:R-:W-:-:S05]  /*c3ef0*/  PRMT R3, R15, 0x7771, RZ ;  /* 0x000077710f037816 */ /* 0x001fca00000000ff */
[----:B------:R0:W-:Y:S02]  /*c3f00*/  @P3 STG.E.U8 desc[UR40][R60.64], R3 ;  /* 0x000000033c003986 */ /* 0x0001e4000c101128 */
[C---:B0-----:R-:W-:Y:S02]  /*c3f10*/  PRMT R3, R15.reuse, 0x7772, RZ ;  /* 0x000077720f037816 */ /* 0x041fe400000000ff */
[----:B------:R-:W-:-:S03]  /*c3f20*/  PRMT R15, R15, 0x7773, RZ ;  /* 0x000077730f0f7816 */ /* 0x000fc600000000ff */
[----:B------:R-:W-:Y:S04]  /*c3f30*/  @P2 STG.E.U8 desc[UR40][R18.64], R3 ;  /* 0x0000000312002986 */ /* 0x000fe8000c101128 */
[----:B------:R0:W-:Y:S04]  /*c3f40*/  @P1 STG.E.U8 desc[UR40][R58.64], R15 ;  /* 0x0000000f3a001986 */ /* 0x0001e8000c101128 */
[----:B0-----:R-:W3:Y:S01]  /*c3f50*/  LDL.LU.64 R58, [R1+0x820] ;  /* 0x00082000013a7983 */ /* 0x001ee20000300a00 */
[----:B--2---:R-:W-:-:S05]  /*c3f60*/  PRMT R3, R16, 0x7770, RZ ;  /* 0x0000777010037816 */ /* 0x004fca00000000ff */
[----:B----4-:R0:W-:Y:S04]  /*c3f70*/  @P0 STG.E.U8 desc[UR40][R56.64], R3 ;  /* 0x0000000338000986 */ /* 0x0101e8000c101128 */
[----:B0-----:R-:W2:Y:S04]  /*c3f80*/  LDL.LU.64 R56, [R1+0x850] ;  /* 0x0008500001387983 */ /* 0x001ea80000300a00 */
[----:B------:R-:W4:Y:S04]  /*c3f90*/  LDL.LU.64 R52, [R1+0x848] ;  /* 0x0008480001347983 */ /* 0x000f280000300a00 */
[----:B------:R-:W4:Y:S04]  /*c3fa0*/  LDL.LU.64 R8, [R1+0x870] ;  /* 0x0008700001087983 */ /* 0x000f280000300a00 */
[----:B------:R-:W4:Y:S04]  /*c3fb0*/  LDL.LU.64 R4, [R1+0x868] ;  /* 0x0008680001047983 */ /* 0x000f280000300a00 */
[----:B------:R-:W4:Y:S04]  /*c3fc0*/  LDL.LU.64 R48, [R1+0x890] ;  /* 0x0008900001307983 */ /* 0x000f280000300a00 */
[----:B------:R-:W4:Y:S04]  /*c3fd0*/  LDL.LU.64 R60, [R1+0x888] ;  /* 0x00088800013c7983 */ /* 0x000f280000300a00 */
[----:B------:R-:W4:Y:S01]  /*c3fe0*/  LDL.LU.64 R18, [R1+0x8b0] ;  /* 0x0008b00001127983 */ /* 0x000f220000300a00 */
        /* <DEDUP_REMOVED lines=21> */
[----:B------:R-:W-:Y:S02]  /*c4140*/  LOP3.LUT R7, R7, 0xfffbffff, RZ, 0xc0, !PT ;  /* 0xfffbffff07077812 */ /* 0x000fe400078ec0ff */
[----:B------:R-:W-:-:S07]  /*c4150*/  PRMT R3, R16, 0x7771, RZ ;  /* 0x0000777110037816 */ /* 0x000fce00000000ff */
[----:B------:R-:W-:Y:S02]  /*c4160*/  @P6 LOP3.LUT R7, R7, 0x40000, RZ, 0xfc, !PT ;  /* 0x0004000007076812 */ /* 0x000fe400078efcff */
[C---:B------:R-:W-:Y:S02]  /*c4170*/  LOP3.LUT P6, RZ, R54.reuse, 0x4000, RZ, 0xc0, !PT ;  /* 0x0000400036ff7812 */ /* 0x040fe400078cc0ff */
[----:B------:R-:W-:Y:S02]  /*c4180*/  LOP3.LUT P1, RZ, R55, 0x80000000, RZ, 0xc0, !PT ;  /* 0x8000000037ff7812 */ /* 0x000fe4000782c0ff */
[----:B------:R-:W-:Y:S02]  /*c4190*/  LOP3.LUT P0, RZ, R54, 0x10000, RZ, 0xc0, !PT ;  /* 0x0001000036ff7812 */ /* 0x000fe4000780c0ff */
[----:B------:R-:W-:-:S07]  /*c41a0*/  LOP3.LUT R7, R7, 0xfff7ffff, RZ, 0xc0, !PT ;  /* 0xfff7ffff07077812 */ /* 0x000fce00078ec0ff */
[----:B------:R-:W-:Y:S02]  /*c41b0*/  @P6 LOP3.LUT R7, R7, 0x80000, RZ, 0xfc, !PT ;  /* 0x0008000007076812 */ /* 0x000fe400078efcff */
[----:B------:R-:W-:Y:S01]  /*c41c0*/  LOP3.LUT P6, RZ, R54, 0x8000, RZ, 0xc0, !PT ;  /* 0x0000800036ff7812 */ /* 0x000fe200078cc0ff */
[----:B---3--:R0:W-:Y:S02]  /*c41d0*/  @P3 STG.E.U8 desc[UR40][R58.64], R3 ;  /* 0x000000033a003986 */ /* 0x0081e4000c101128 */
[C---:B0-----:R-:W-:Y:S02]  /*c41e0*/  PRMT R3, R16.reuse, 0x7772, RZ ;  /* 0x0000777210037816 */ /* 0x041fe400000000ff */
[----:B------:R-:W-:-:S03]  /*c41f0*/  PRMT R16, R16, 0x7773, RZ ;  /* 0x0000777310107816 */ /* 0x000fc600000000ff */
[----:B--2---:R0:W-:Y:S04]  /*c4200*/  @P2 STG.E.U8 desc[UR40][R56.64], R3 ;  /* 0x0000000338002986 */ /* 0x0041e8000c101128 */
[----:B0-----:R-:W2:Y:S01]  /*c4210*/  LDL.LU.64 R56, [R1+0x8a8] ;  /* 0x0008a80001387983 */ /* 0x001ea20000300a00 */
[----:B------:R-:W-:-:S03]  /*c4220*/  PRMT R3, R20, 0x7770, RZ ;  /* 0x0000777014037816 */ /* 0x000fc600000000ff */
[----:B----4-:R-:W-:Y:S04]  /*c4230*/  @P1 STG.E.U8 desc[UR40][R52.64], R16 ;  /* 0x0000001034001986 */ /* 0x010fe8000c101128 */
[----:B------:R-:W3:Y:S04]  /*c4240*/  LDL.LU.64 R58, [R1+0x8d0] ;  /* 0x0008d000013a7983 */ /* 0x000ee80000300a00 */
[----:B------:R0:W-:Y:S04]  /*c4250*/  @P0 STG.E.U8 desc[UR40][R8.64], R3 ;  /* 0x0000000308000986 */ /* 0x0001e8000c101128 */
[----:B------:R-:W4:Y:S04]  /*c4260*/  LDL.LU.64 R14, [R1+0x8c8] ;  /* 0x0008c800010e7983 */ /* 0x000f280000300a00 */
[----:B------:R-:W4:Y:S01]  /*c4270*/  LDL.LU.64 R10, [R1+0x8f0] ;  /* 0x0008f000010a7983 */ /* 0x000f220000300a00 */
[----:B0-----:R-:W-:-:S03]  /*c4280*/  PRMT R3, R20, 0x7771, RZ ;  /* 0x0000777114037816 */ /* 0x001fc600000000ff */
[----:B------:R-:W4:Y:S04]  /*c4290*/  LDL.LU.64 R50, [R1+0x8e8] ;  /* 0x0008e80001327983 */ /* 0x000f280000300a00 */
[----:B------:R0:W-:Y:S01]  /*c42a0*/  @P6 STG.E.U8 desc[UR40][R4.64], R3 ;  /* 0x0000000304006986 */ /* 0x0001e2000c101128 */
[----:B------:R-:W-:-:S03]  /*c42b0*/  LOP3.LUT P6, RZ, R7, 0x80000, RZ, 0xc0, !PT ;  /* 0x0008000007ff7812 */ /* 0x000fc600078cc0ff */
[----:B------:R-:W4:Y:S04]  /*c42c0*/  LDL.LU.64 R12, [R1+0x918] ;  /* 0x00091800010c7983 */ /* 0x000f280000300a00 */
[----:B------:R-:W4:Y:S01]  /*c42d0*/  LDL.LU.64 R52, [R1+0x910] ;  /* 0x0009100001347983 */ /* 0x000f220000300a00 */
[----:B0-----:R-:W-:-:S03]  /*c42e0*/  PRMT R3, R20, 0x7772, RZ ;  /* 0x0000777214037816 */ /* 0x001fc600000000ff */
[----:B------:R-:W4:Y:S04]  /*c42f0*/  LDL.LU.64 R8, [R1+0x948] ;  /* 0x0009480001087983 */ /* 0x000f280000300a00 */
[----:B------:R0:W-:Y:S01]  /*c4300*/  @P6 STG.E.U8 desc[UR40][R48.64], R3 ;  /* 0x0000000330006986 */ /* 0x0001e2000c101128 */
[----:B------:R-:W-:Y:S02]  /*c4310*/  LOP3.LUT P6, RZ, R7, 0x40000, RZ, 0xc0, !PT ;  /* 0x0004000007ff7812 */ /* 0x000fe400078cc0ff */
[----:B------:R-:W-:Y:S01]  /*c4320*/  PRMT R20, R20, 0x7773, RZ ;  /* 0x0000777314147816 */ /* 0x000fe200000000ff */
[----:B------:R-:W4:Y:S01]  /*c4330*/  LDL.LU.64 R4, [R1+0x940] ;  /* 0x0009400001047983 */ /* 0x000f220000300a00 */
[----:B0-----:R-:W-:-:S03]  /*c4340*/  PRMT R3, R17, 0x7770, RZ ;  /* 0x0000777011037816 */ /* 0x001fc600000000ff */
[----:B------:R-:W4:Y:S06]  /*c4350*/  LDL.LU.64 R48, [R1+0x968] ;  /* 0x0009680001307983 */ /* 0x000f2c0000300a00 */
[----:B------:R0:W-:Y:S01]  /*c4360*/  @P6 STG.E.U8 desc[UR40][R60.64], R20 ;  /* 0x000000143c006986 */ /* 0x0001e2000c101128 */
[----:B------:R-:W-:-:S03]  /*c4370*/  LOP3.LUT P6, RZ, R7, 0x20000, RZ, 0xc0, !PT ;  /* 0x0002000007ff7812 */ /* 0x000fc600078cc0ff */
[----:B0-----:R-:W4:Y:S10]  /*c4380*/  LDL.LU.64 R60, [R1+0x908] ;  /* 0x00090800013c7983 */ /* 0x001f340000300a00 */
[----:B------:R0:W-:Y:S04]  /*c4390*/  @P6 STG.E.U8 desc[UR40][R18.64], R3 ;  /* 0x0000000312006986 */ /* 0x0001e8000c101128 */
[----:B0-----:R-:W4:Y:S01]  /*c43a0*/  LDL.LU.64 R18, [R1+0x3770] ;  /* 0x0037700001127983 */ /* 0x001f220000300a00 */
[----:B------:R-:W-:-:S02]  /*c43b0*/  LOP3.LUT P6, RZ, R7, 0x10000, RZ, 0xc0, !PT ;  /* 0x0001000007ff7812 */ /* 0x000fc400078cc0ff */
[----:B------:R-:W-:Y:S02]  /*c43c0*/  PRMT R3, R17, 0x7771, RZ ;  /* 0x0000777111037816 */ /* 0x000fe400000000ff */
[C---:B------:R-:W-:Y:S02]  /*c43d0*/  LOP3.LUT P5, RZ, R54.reuse, 0x100, RZ, 0xc0, !PT ;  /* 0x0000010036ff7812 */ /* 0x040fe400078ac0ff */
[----:B------:R-:W-:Y:S02]  /*c43e0*/  LOP3.LUT P4, RZ, R55, 0x10000000, RZ, 0xc0, !PT ;  /* 0x1000000037ff7812 */ /* 0x000fe4000788c0ff */
[C---:B------:R-:W-:Y:S02]  /*c43f0*/  LOP3.LUT P3, RZ, R54.reuse, 0x80, RZ, 0xc0, !PT ;  /* 0x0000008036ff7812 */ /* 0x040fe4000786c0ff */
[C---:B------:R-:W-:Y:S02]  /*c4400*/  LOP3.LUT P2, RZ, R54.reuse, 0x40, RZ, 0xc0, !PT ;  /* 0x0000004036ff7812 */ /* 0x040fe4000784c0ff */
[----:B------:R-:W-:-:S02]  /*c4410*/  LOP3.LUT P1, RZ, R54, 0x20, RZ, 0xc0, !PT ;  /* 0x0000002036ff7812 */ /* 0x000fc4000782c0ff */
[----:B------:R-:W-:Y:S01]  /*c4420*/  LOP3.LUT P0, RZ, R55, 0x8000000, RZ, 0xc0, !PT ;  /* 0x0800000037ff7812 */ /* 0x000fe2000780c0ff */
[----:B--2---:R0:W-:Y:S01]  /*c4430*/  @P6 STG.E.U8 desc[UR40][R56.64], R3 ;  /* 0x0000000338006986 */ /* 0x0041e2000c101128 */
[----:B------:R-:W-:Y:S02]  /*c4440*/  LOP3.LUT P6, RZ, R7, 0x8000, RZ, 0xc0, !PT ;  /* 0x0000800007ff7812 */ /* 0x000fe400078cc0ff */
[----:B0-----:R-:W-:Y:S01]  /*c4450*/  PRMT R3, R17, 0x7772, RZ ;  /* 0x0000777211037816 */ /* 0x001fe200000000ff */
[----:B------:R-:W2:Y:S10]  /*c4460*/  LDL.LU.64 R56, [R1+0x3768] ;  /* 0x0037680001387983 */ /* 0x000eb40000300a00 */
[----:B---3--:R0:W-:Y:S01]  /*c4470*/  @P6 STG.E.U8 desc[UR40][R58.64], R3 ;  /* 0x000000033a006986 */ /* 0x0081e2000c101128 */
[----:B------:R-:W-:-:S02]  /*c4480*/  LOP3.LUT P6, RZ, R7, 0x4000, RZ, 0xc0, !PT ;  /* 0x0000400007ff7812 */ /* 0x000fc400078cc0ff */
[----:B------:R-:W-:Y:S02]  /*c4490*/  PRMT R17, R17, 0x7773, RZ ;  /* 0x0000777311117816 */ /* 0x000fe400000000ff */
[----:B0-----:R-:W-:Y:S01]  /*c44a0*/  PRMT R3, R21, 0x7770, RZ ;  /* 0x0000777015037816 */ /* 0x001fe200000000ff */
[----:B------:R-:W3:Y:S08]  /*c44b0*/  LDL.LU.64 R58, [R1+0x3760] ;  /* 0x00376000013a7983 */ /* 0x000ef00000300a00 */
[----:B----4-:R-:W-:Y:S01]  /*c44c0*/  @P6 STG.E.U8 desc[UR40][R14.64], R17 ;  /* 0x000000110e006986 */ /* 0x010fe2000c101128 */
[----:B------:R-:W-:-:S13]  /*c44d0*/  LOP3.LUT P6, RZ, R7, 0x2000, RZ, 0xc0, !PT ;  /* 0x0000200007ff7812 */ /* 0x000fda00078cc0ff */
[----:B------:R0:W-:Y:S01]  /*c44e0*/  @P6 STG.E.U8 desc[UR40][R10.64], R3 ;  /* 0x000000030a006986 */ /* 0x0001e2000c101128 */
[----:B------:R-:W-:Y:S02]  /*c44f0*/  LOP3.LUT P6, RZ, R7, 0x1000, RZ, 0xc0, !PT ;  /* 0x0000100007ff7812 */ /* 0x000fe400078cc0ff */
[----:B0-----:R-:W-:-:S11]  /*c4500*/  PRMT R3, R21, 0x7771, RZ ;  /* 0x0000777115037816 */ /* 0x001fd600000000ff */
[----:B------:R0:W-:Y:S02]  /*c4510*/  @P6 STG.E.U8 desc[UR40][R50.64], R3 ;  /* 0x0000000332006986 */ /* 0x0001e4000c101128 */
[C---:B0-----:R-:W-:Y:S02]  /*c4520*/  PRMT R3, R21.reuse, 0x7772, RZ ;  /* 0x0000777215037816 */ /* 0x041fe400000000ff */
[----:B------:R-:W4:Y:S01]  /*c4530*/  LDL.LU.64 R50, [R1+0x938] ;  /* 0x0009380001327983 */ /* 0x000f220000300a00 */
[----:B------:R-:W-:-:S03]  /*c4540*/  PRMT R21, R21, 0x7773, RZ ;  /* 0x0000777315157816 */ /* 0x000fc600000000ff */
[----:B------:R0:W-:Y:S04]  /*c4550*/  @P5 STG.E.U8 desc[UR40][R12.64], R3 ;  /* 0x000000030c005986 */ /* 0x0001e8000c101128 */
[----:B------:R-:W-:Y:S01]  /*c4560*/  @P4 STG.E.U8 desc[UR40][R52.64], R21 ;  /* 0x0000001534004986 */ /* 0x000fe2000c101128 */
[----:B0-----:R-:W-:-:S03]  /*c4570*/  PRMT R3, R18, 0x7770, RZ ;  /* 0x0000777012037816 */ /* 0x001fc600000000ff */
[----:B------:R-:W3:Y:S04]  /*c4580*/  LDL.LU.64 R12, [R1+0x930] ;  /* 0x00093000010c7983 */ /* 0x000ee80000300a00 */
[----:B------:R0:W-:Y:S02]  /*c4590*/  @P3 STG.E.U8 desc[UR40][R8.64], R3 ;  /* 0x0000000308003986 */ /* 0x0001e4000c101128 */
[----:B0-----:R-:W-:-:S05]  /*c45a0*/  PRMT R3, R18, 0x7771, RZ ;  /* 0x0000777112037816 */ /* 0x001fca00000000ff */
[----:B------:R0:W-:Y:S02]  /*c45b0*/  @P2 STG.E.U8 desc[UR40][R4.64], R3 ;  /* 0x0000000304002986 */ /* 0x0001e4000c101128 */
[----:B0-----:R-:W-:-:S05]  /*c45c0*/  PRMT R3, R18, 0x7772, RZ ;  /* 0x0000777212037816 */ /* 0x001fca00000000ff */
[----:B------:R0:W-:Y:S04]  /*c45d0*/  @P1 STG.E.U8 desc[UR40][R48.64], R3 ;  /* 0x0000000330001986 */ /* 0x0001e8000c101128 */
[----:B0-----:R-:W3:Y:S01]  /*c45e0*/  LDL.LU.64 R48, [R1+0x960] ;  /* 0x0009600001307983 */ /* 0x001ee20000300a00 */
[----:B------:R-:W-:-:S03]  /*c45f0*/  PRMT R18, R18, 0x7773, RZ ;  /* 0x0000777312127816 */ /* 0x000fc600000000ff */
[----:B------:R-:W3:Y:S04]  /*c4600*/  LDL.LU.64 R52, [R1+0x958] ;  /* 0x0009580001347983 */ /* 0x000ee80000300a00 */
[----:B------:R0:W-:Y:S04]  /*c4610*/  @P0 STG.E.U8 desc[UR40][R60.64], R18 ;  /* 0x000000123c000986 */ /* 0x0001e8000c101128 */
[----:B0-----:R-:W3:Y:S04]  /*c4620*/  LDL.LU.64 R60, [R1+0x988] ;  /* 0x00098800013c7983 */ /* 0x001ee80000300a00 */
[----:B------:R-:W3:Y:S04]  /*c4630*/  LDL.LU.64 R8, [R1+0x980] ;  /* 0x0009800001087983 */ /* 0x000ee80000300a00 */
[----:B------:R-:W3:Y:S01]  /*c4640*/  LDL.LU.64 R4, [R1+0x9a8] ;  /* 0x0009a80001047983 */ /* 0x000ee20000300a00 */
[----:B------:R-:W-:-:S03]  /*c4650*/  LOP3.LUT P5, RZ, R54, 0x10, RZ, 0xc0, !PT ;  /* 0x0000001036ff7812 */ /* 0x000fc600078ac0ff */
[----:B------:R-:W3:Y:S04]  /*c4660*/  LDL.LU.64 R20, [R1+0x9a0] ;  /* 0x0009a00001147983 */ /* 0x000ee80000300a00 */
[----:B------:R-:W3:Y:S01]  /*c4670*/  LDL.LU.64 R16, [R1+0x9c8] ;  /* 0x0009c80001107983 */ /* 0x000ee20000300a00 */
[----:B------:R-:W-:Y:S02]  /*c4680*/  LOP3.LUT P4, RZ, R54, 0x8, RZ, 0xc0, !PT ;  /* 0x0000000836ff7812 */ /* 0x000fe4000788c0ff */
[----:B------:R-:W-:Y:S01]  /*c4690*/  PRMT R3, R22, 0x7770, RZ ;  /* 0x0000777016037816 */ /* 0x000fe200000000ff */
[----:B------:R-:W3:Y:S01]  /*c46a0*/  LDL.LU.64 R14, [R1+0x9c0] ;  /* 0x0009c000010e7983 */ /* 0x000ee20000300a00 */
[----:B------:R-:W-:Y:S02]  /*c46b0*/  LOP3.LUT P0, RZ, R55, 0x2000000, RZ, 0xc0, !PT ;  /* 0x0200000037ff7812 */ /* 0x000fe4000780c0ff */
[----:B------:R-:W-:-:S02]  /*c46c0*/  LOP3.LUT P3, RZ, R54, 0x4, RZ, 0xc0, !PT ;  /* 0x0000000436ff7812 */ /* 0x000fc4000786c0ff */
[----:B------:R-:W-:-:S09]  /*c46d0*/  LOP3.LUT R7, R7, 0xfffffdff, RZ, 0xc0, !PT ;  /* 0xfffffdff07077812 */ /* 0x000fd200078ec0ff */
[----:B------:R-:W-:-:S04]  /*c46e0*/  @P0 LOP3.LUT R7, R7, 0x200, RZ, 0xfc, !PT ;  /* 0x0000020007070812 */ /* 0x000fc800078efcff */
[----:B------:R-:W-:Y:S02]  /*c46f0*/  LOP3.LUT R7, R7, 0xfffffbff, RZ, 0xc0, !PT ;  /* 0xfffffbff07077812 */ /* 0x000fe400078ec0ff */
[----:B------:R-:W-:Y:S02]  /*c4700*/  LOP3.LUT P2, RZ, R55, 0x4000000, RZ, 0xc0, !PT ;  /* 0x0400000037ff7812 */ /* 0x000fe4000784c0ff */
[----:B--2---:R-:W-:-:S13]  /*c4710*/  LOP3.LUT P0, RZ, R56, 0x80000000, RZ, 0xc0, !PT ;  /* 0x8000000038ff7812 */ /* 0x004fda000780c0ff */
[----:B------:R-:W-:Y:S02]  /*c4720*/  @P0 LOP3.LUT R7, R7, 0x400, RZ, 0xfc, !PT ;  /* 0x0000040007070812 */ /* 0x000fe400078efcff */
[----:B------:R-:W-:Y:S02]  /*c4730*/  LOP3.LUT P0, RZ, R54, 0x1, RZ, 0xc0, !PT ;  /* 0x0000000136ff7812 */ /* 0x000fe4000780c0ff */
[----:B------:R-:W-:Y:S01]  /*c4740*/  LOP3.LUT R7, R7, 0xfffff7ff, RZ, 0xc0, !PT ;  /* 0xfffff7ff07077812 */ /* 0x000fe200078ec0ff */
[----:B----4-:R0:W-:Y:S02]  /*c4750*/  @P5 STG.E.U8 desc[UR40][R50.64], R3 ;  /* 0x0000000332005986 */ /* 0x0101e4000c101128 */
[----:B0-----:R-:W-:-:S05]  /*c4760*/  PRMT R3, R22, 0x7771, RZ ;  /* 0x0000777116037816 */ /* 0x001fca00000000ff */
[----:B---3--:R0:W-:Y:S02]  /*c4770*/  @P4 STG.E.U8 desc[UR40][R12.64], R3 ;  /* 0x000000030c004986 */ /* 0x0081e4000c101128 */
[----:B0-----:R-:W-:Y:S02]  /*c4780*/  PRMT R3, R22, 0x7772, RZ ;  /* 0x0000777216037816 */ /* 0x001fe400000000ff */
[----:B------:R-:W-:Y:S02]  /*c4790*/  @P0 LOP3.LUT R7, R7, 0x800, RZ, 0xfc, !PT ;  /* 0x0000080007070812 */ /* 0x000fe400078efcff */
[----:B------:R-:W-:Y:S01]  /*c47a0*/  LOP3.LUT P0, RZ, R54, 0x2, RZ, 0xc0, !PT ;  /* 0x0000000236ff7812 */ /* 0x000fe2000780c0ff */
[----:B------:R0:W-:Y:S04]  /*c47b0*/  @P3 STG.E.U8 desc[UR40][R48.64], R3 ;  /* 0x0000000330003986 */ /* 0x0001e8000c101128 */
[----:B0-----:R-:W2:Y:S04]  /*c47c0*/  LDL.LU.64 R48, [R1+0x9d8] ;  /* 0x0009d80001307983 */ /* 0x001ea80000300a00 */
[----:B------:R-:W3:Y:S04]  /*c47d0*/  LDL.LU.64 R10, [R1+0x9d0] ;  /* 0x0009d000010a7983 */ /* 0x000ee80000300a00 */
[----:B------:R-:W4:Y:S01]  /*c47e0*/  LDL.LU.64 R50, [R1+0x9f8] ;  /* 0x0009f80001327983 */ /* 0x000f220000300a00 */
[----:B------:R-:W-:-:S02]  /*c47f0*/  PRMT R22, R22, 0x7773, RZ ;  /* 0x0000777316167816 */ /* 0x000fc400000000ff */
[----:B------:R-:W-:Y:S01]  /*c4800*/  PRMT R3, R19, 0x7770, RZ ;  /* 0x0000777013037816 */ /* 0x000fe200000000ff */
[----:B------:R-:W3:Y:S04]  /*c4810*/  LDL.LU.64 R12, [R1+0x9f0] ;  /* 0x0009f000010c7983 */ /* 0x000ee80000300a00 */
[----:B------:R-:W-:Y:S04]  /*c4820*/  @P2 STG.E.U8 desc[UR40][R52.64], R22 ;  /* 0x0000001634002986 */ /* 0x000fe8000c101128 */
[----:B------:R0:W-:Y:S04]  /*c4830*/  @P0 STG.E.U8 desc[UR40][R60.64], R3 ;  /* 0x000000033c000986 */ /* 0x0001e8000c101128 */
[----:B0-----:R-:W4:Y:S01]  /*c4840*/  LDL.LU.64 R60, [R1+0xa08] ;  /* 0x000a0800013c7983 */ /* 0x001f220000300a00 */
        /* <DEDUP_REMOVED lines=12> */
[----:B------:R-:W-:-:S04]  /*c4910*/  @P1 LOP3.LUT R7, R7, 0x100, RZ, 0xfc, !PT ;  /* 0x0000010007071812 */ /* 0x000fc800078efcff */
[----:B------:R-:W-:Y:S02]  /*c4920*/  LOP3.LUT P0, RZ, R7, 0x800, RZ, 0xc0, !PT ;  /* 0x0000080007ff7812 */ /* 0x000fe4000780c0ff */
[----:B------:R-:W-:-:S11]  /*c4930*/  PRMT R3, R19, 0x7771, RZ ;  /* 0x0000777113037816 */ /* 0x000fd600000000ff */
[----:B------:R0:W-:Y:S01]  /*c4940*/  @P0 STG.E.U8 desc[UR40][R8.64], R3 ;  /* 0x0000000308000986 */ /* 0x0001e2000c101128 */
[----:B------:R-:W-:Y:S02]  /*c4950*/  LOP3.LUT P0, RZ, R7, 0x400, RZ, 0xc0, !PT ;  /* 0x0000040007ff7812 */ /* 0x000fe4000780c0ff */
[----:B------:R-:W-:Y:S02]  /*c4960*/  LOP3.LUT P1, RZ, R56, 0x40000000, RZ, 0xc0, !PT ;  /* 0x4000000038ff7812 */ /* 0x000fe4000782c0ff */
[----:B0-----:R-:W-:Y:S01]  /*c4970*/  PRMT R3, R19, 0x7772, RZ ;  /* 0x0000777213037816 */ /* 0x001fe200000000ff */
[----:B------:R-:W4:Y:S08]  /*c4980*/  LDL.LU.64 R8, [R1+0xa30] ;  /* 0x000a300001087983 */ /* 0x000f300000300a00 */
[----:B------:R0:W-:Y:S01]  /*c4990*/  @P0 STG.E.U8 desc[UR40][R4.64], R3 ;  /* 0x0000000304000986 */ /* 0x0001e2000c101128 */
[----:B------:R-:W-:-:S02]  /*c49a0*/  LOP3.LUT P0, RZ, R7, 0x200, RZ, 0xc0, !PT ;  /* 0x0000020007ff7812 */ /* 0x000fc4000780c0ff */
[----:B------:R-:W-:Y:S02]  /*c49b0*/  PRMT R19, R19, 0x7773, RZ ;  /* 0x0000777313137816 */ /* 0x000fe400000000ff */
[----:B0-----:R-:W-:Y:S01]  /*c49c0*/  PRMT R3, R23, 0x7770, RZ ;  /* 0x0000777017037816 */ /* 0x001fe200000000ff */
[----:B------:R-:W4:Y:S08]  /*c49d0*/  LDL.LU.64 R4, [R1+0xa28] ;  /* 0x000a280001047983 */ /* 0x000f300000300a00 */
[----:B------:R-:W-:Y:S04]  /*c49e0*/  @P0 STG.E.U8 desc[UR40][R20.64], R19 ;  /* 0x0000001314000986 */ /* 0x000fe8000c101128 */
[----:B------:R0:W-:Y:S01]  /*c49f0*/  @P1 STG.E.U8 desc[UR40][R16.64], R3 ;  /* 0x0000000310001986 */ /* 0x0001e2000c101128 */
[----:B------:R-:W-:-:S02]  /*c4a00*/  LOP3.LUT P1, RZ, R7, 0x100, RZ, 0xc0, !PT ;  /* 0x0000010007ff7812 */ /* 0x000fc4000782c0ff */
[----:B0-----:R-:W-:-:S11]  /*c4a10*/  PRMT R3, R23, 0x7771, RZ ;  /* 0x0000777117037816 */ /* 0x001fd600000000ff */
[----:B------:R0:W-:Y:S01]  /*c4a20*/  @P1 STG.E.U8 desc[UR40][R14.64], R3 ;  /* 0x000000030e001986 */ /* 0x0001e2000c101128 */
[----:B------:R-:W-:Y:S02]  /*c4a30*/  LOP3.LUT P1, RZ, R7, 0x80, RZ, 0xc0, !PT ;  /* 0x0000008007ff7812 */ /* 0x000fe4000782c0ff */
[C---:B0-----:R-:W-:Y:S02]  /*c4a40*/  PRMT R3, R23.reuse, 0x7772, RZ ;  /* 0x0000777217037816 */ /* 0x041fe400000000ff */
[----:B------:R-:W-:Y:S02]  /*c4a50*/  PRMT R23, R23, 0x7773, RZ ;  /* 0x0000777317177816 */ /* 0x000fe400000000ff */
[C---:B------:R-:W-:Y:S02]  /*c4a60*/  LOP3.LUT P6, RZ, R56.reuse, 0x4000000, RZ, 0xc0, !PT ;  /* 0x0400000038ff7812 */ /* 0x040fe400078cc0ff */
[----:B------:R-:W-:-:S05]  /*c4a70*/  LOP3.LUT P5, RZ, R56, 0x2000000, RZ, 0xc0, !PT ;  /* 0x0200000038ff7812 */ /* 0x000fca00078ac0ff */
[----:B--2---:R0:W-:Y:S01]  /*c4a80*/  @P1 STG.E.U8 desc[UR40][R48.64], R3 ;  /* 0x0000000330001986 */ /* 0x0041e2000c101128 */
[----:B------:R-:W-:-:S03]  /*c4a90*/  LOP3.LUT P1, RZ, R7, 0x40, RZ, 0xc0, !PT ;  /* 0x0000004007ff7812 */ /* 0x000fc6000782c0ff */
[----:B0-----:R-:W2:Y:S10]  /*c4aa0*/  LDL.LU.64 R48, [R1+0xa58] ;  /* 0x000a580001307983 */ /* 0x001eb40000300a00 */
[----:B---3--:R-:W-:Y:S01]  /*c4ab0*/  @P1 STG.E.U8 desc[UR40][R10.64], R23 ;  /* 0x000000170a001986 */ /* 0x008fe2000c101128 */
[----:B------:R-:W-:-:S02]  /*c4ac0*/  LOP3.LUT P1, RZ, R7, 0x20, RZ, 0xc0, !PT ;  /* 0x0000002007ff7812 */ /* 0x000fc4000782c0ff */
[----:B------:R-:W-:-:S11]  /*c4ad0*/  PRMT R3, R24, 0x7770, RZ ;  /* 0x0000777018037816 */ /* 0x000fd600000000ff */
[----:B----4-:R0:W-:Y:S02]  /*c4ae0*/  @P1 STG.E.U8 desc[UR40][R50.64], R3 ;  /* 0x0000000332001986 */ /* 0x0101e4000c101128 */
[----:B0-----:R-:W-:-:S05]  /*c4af0*/  PRMT R3, R24, 0x7771, RZ ;  /* 0x0000777118037816 */ /* 0x001fca00000000ff */
[----:B------:R0:W-:Y:S02]  /*c4b00*/  @P6 STG.E.U8 desc[UR40][R12.64], R3 ;  /* 0x000000030c006986 */ /* 0x0001e4000c101128 */
[----:B0-----:R-:W-:-:S05]  /*c4b10*/  PRMT R3, R24, 0x7772, RZ ;  /* 0x0000777218037816 */ /* 0x001fca00000000ff */
[----:B------:R0:W-:Y:S04]  /*c4b20*/  @P5 STG.E.U8 desc[UR40][R60.64], R3 ;  /* 0x000000033c005986 */ /* 0x0001e8000c101128 */
[----:B0-----:R-:W3:Y:S01]  /*c4b30*/  LDL.LU.64 R60, [R1+0xa50] ;  /* 0x000a5000013c7983 */ /* 0x001ee20000300a00 */
[----:B------:R-:W-:Y:S02]  /*c4b40*/  LOP3.LUT P4, RZ, R55, 0x800000, RZ, 0xc0, !PT ;  /* 0x0080000037ff7812 */ /* 0x000fe4000788c0ff */
[----:B------:R-:W-:Y:S02]  /*c4b50*/  PRMT R24, R24, 0x7773, RZ ;  /* 0x0000777318187816 */ /* 0x000fe400000000ff */
[----:B------:R-:W-:-:S09]  /*c4b60*/  LOP3.LUT P3, RZ, R56, 0x1000000, RZ, 0xc0, !PT ;  /* 0x0100000038ff7812 */ /* 0x000fd2000786c0ff */
[----:B------:R0:W-:Y:S04]  /*c4b70*/  @P4 STG.E.U8 desc[UR40][R52.64], R24 ;  /* 0x0000001834004986 */ /* 0x0001e8000c101128 */
[----:B0-----:R-:W4:Y:S01]  /*c4b80*/  LDL.LU.64 R52, [R1+0xa78] ;  /* 0x000a780001347983 */ /* 0x001f220000300a00 */
[----:B------:R-:W-:Y:S02]  /*c4b90*/  LOP3.LUT P2, RZ, R56, 0x800000, RZ, 0xc0, !PT ;  /* 0x0080000038ff7812 */ /* 0x000fe4000784c0ff */
[----:B------:R-:W-:Y:S01]  /*c4ba0*/  PRMT R3, R28, 0x7770, RZ ;  /* 0x000077701c037816 */ /* 0x000fe200000000ff */
[----:B------:R-:W4:Y:S01]  /*c4bb0*/  LDL.LU.64 R50, [R1+0xa70] ;  /* 0x000a700001327983 */ /* 0x000f220000300a00 */
[----:B------:R-:W-:-:S03]  /*c4bc0*/  LOP3.LUT P0, RZ, R56, 0x400000, RZ, 0xc0, !PT ;  /* 0x0040000038ff7812 */ /* 0x000fc6000780c0ff */
[----:B------:R0:W-:Y:S02]  /*c4bd0*/  @P3 STG.E.U8 desc[UR40][R8.64], R3 ;  /* 0x0000000308003986 */ /* 0x0001e4000c101128 */
[----:B0-----:R-:W-:-:S05]  /*c4be0*/  PRMT R3, R28, 0x7771, RZ ;  /* 0x000077711c037816 */ /* 0x001fca00000000ff */
[----:B------:R0:W-:Y:S02]  /*c4bf0*/  @P2 STG.E.U8 desc[UR40][R4.64], R3 ;  /* 0x0000000304002986 */ /* 0x0001e4000c101128 */
[C---:B0-----:R-:W-:Y:S02]  /*c4c00*/  PRMT R3, R28.reuse, 0x7772, RZ ;  /* 0x000077721c037816 */ /* 0x041fe400000000ff */
[----:B------:R-:W-:Y:S02]  /*c4c10*/  LOP3.LUT P1, RZ, R55, 0x400000, RZ, 0xc0, !PT ;  /* 0x0040000037ff7812 */ /* 0x000fe4000782c0ff */
[----:B------:R-:W-:Y:S01]  /*c4c20*/  PRMT R28, R28, 0x7773, RZ ;  /* 0x000077731c1c7816 */ /* 0x000fe200000000ff */
[----:B--2---:R0:W-:Y:S04]  /*c4c30*/  @P0 STG.E.U8 desc[UR40][R48.64], R3 ;  /* 0x0000000330000986 */ /* 0x0041e8000c101128 */
[----:B0-----:R-:W2:Y:S04]  /*c4c40*/  LDL.LU.64 R48, [R1+0xa90] ;  /* 0x000a900001307983 */ /* 0x001ea80000300a00 */
[----:B------:R-:W2:Y:S04]  /*c4c50*/  LDL.LU.64 R8, [R1+0xa48] ;  /* 0x000a480001087983 */ /* 0x000ea80000300a00 */
[----:B------:R-:W2:Y:S04]  /*c4c60*/  LDL.LU.64 R4, [R1+0xa68] ;  /* 0x000a680001047983 */ /* 0x000ea80000300a00 */
[----:B---3--:R0:W-:Y:S04]  /*c4c70*/  @P1 STG.E.U8 desc[UR40][R60.64], R28 ;  /* 0x0000001c3c001986 */ /* 0x0081e8000c101128 */
[----:B0-----:R-:W3:Y:S01]  /*c4c80*/  LDL.LU.64 R60, [R1+0xa60] ;  /* 0x000a6000013c7983 */ /* 0x001ee20000300a00 */
[----:B------:R-:W-:-:S03]  /*c4c90*/  LOP3.LUT P6, RZ, R56, 0x40000, RZ, 0xc0, !PT ;  /* 0x0004000038ff7812 */ /* 0x000fc600078cc0ff */
[----:B------:R-:W3:Y:S01]  /*c4ca0*/  LDL.LU.64 R14, [R1+0xa88] ;  /* 0x000a8800010e7983 */ /* 0x000ee20000300a00 */
[----:B------:R-:W-:Y:S02]  /*c4cb0*/  LOP3.LUT R7, R7, 0xfffffff7, RZ, 0xc0, !PT ;  /* 0xfffffff707077812 */ /* 0x000fe400078ec0ff */
[----:B------:R-:W-:Y:S01]  /*c4cc0*/  LOP3.LUT P5, RZ, R56, 0x200000, RZ, 0xc0, !PT ;  /* 0x0020000038ff7812 */ /* 0x000fe200078ac0ff */
[----:B------:R-:W3:Y:S06]  /*c4cd0*/  LDL.LU.64 R12, [R1+0xa80] ;  /* 0x000a8000010c7983 */ /* 0x000eec0000300a00 */
[----:B------:R-:W-:-:S02]  /*c4ce0*/  @P6 LOP3.LUT R7, R7, 0x8, RZ, 0xfc, !PT ;  /* 0x0000000807076812 */ /* 0x000fc400078efcff */
[----:B------:R-:W-:Y:S02]  /*c4cf0*/  LOP3.LUT P6, RZ, R55, 0x200000, RZ, 0xc0, !PT ;  /* 0x0020000037ff7812 */ /* 0x000fe400078cc0ff */
[----:B------:R-:W-:Y:S02]  /*c4d00*/  PRMT R3, R25, 0x7770, RZ ;  /* 0x0000777019037816 */ /* 0x000fe400000000ff */
[C---:B------:R-:W-:Y:S02]  /*c4d10*/  LOP3.LUT P3, RZ, R56.reuse, 0x8000, RZ, 0xc0, !PT ;  /* 0x0000800038ff7812 */ /* 0x040fe4000786c0ff */
[----:B------:R-:W-:Y:S01]  /*c4d20*/  LOP3.LUT R7, R7, 0xffffffef, RZ, 0xc0, !PT ;  /* 0xffffffef07077812 */ /* 0x000fe200078ec0ff */
[----:B----4-:R0:W-:Y:S01]  /*c4d30*/  @P5 STG.E.U8 desc[UR40][R52.64], R3 ;  /* 0x0000000334005986 */ /* 0x0101e2000c101128 */
[----:B------:R-:W-:-:S05]  /*c4d40*/  LOP3.LUT P4, RZ, R56, 0x1000, RZ, 0xc0, !PT ;  /* 0x0000100038ff7812 */ /* 0x000fca000788c0ff */
[----:B------:R-:W-:Y:S01]  /*c4d50*/  @P6 LOP3.LUT R7, R7, 0x10, RZ, 0xfc, !PT ;  /* 0x0000001007076812 */ /* 0x000fe200078efcff */
[----:B0-----:R-:W4:Y:S03]  /*c4d60*/  LDL.LU.64 R52, [R1+0xab0] ;  /* 0x000ab00001347983 */ /* 0x001f260000300a00 */
[----:B------:R-:W-:Y:S02]  /*c4d70*/  LOP3.LUT R7, R7, 0xfffffffd, RZ, 0xc0, !PT ;  /* 0xfffffffd07077812 */ /* 0x000fe400078ec0ff */
[----:B------:R-:W-:Y:S01]  /*c4d80*/  LOP3.LUT P2, RZ, R56, 0x100000, RZ, 0xc0, !PT ;  /* 0x0010000038ff7812 */ /* 0x000fe2000784c0ff */
[----:B------:R-:W4:Y:S01]  /*c4d90*/  LDL.LU.64 R10, [R1+0xaa8] ;  /* 0x000aa800010a7983 */ /* 0x000f220000300a00 */
[----:B------:R-:W-:Y:S02]  /*c4da0*/  @P3 LOP3.LUT R7, R7, 0x2, RZ, 0xfc, !PT ;  /* 0x0000000207073812 */ /* 0x000fe400078efcff */
[----:B------:R-:W-:-:S02]  /*c4db0*/  LOP3.LUT P3, RZ, R55, 0x100000, RZ, 0xc0, !PT ;  /* 0x0010000037ff7812 */ /* 0x000fc4000786c0ff */
[----:B------:R-:W-:Y:S02]  /*c4dc0*/  LOP3.LUT R2, R2, 0x7fffffff, RZ, 0xc0, !PT ;  /* 0x7fffffff02027812 */ /* 0x000fe400078ec0ff */
[----:B------:R-:W-:Y:S02]  /*c4dd0*/  PRMT R3, R25, 0x7771, RZ ;  /* 0x0000777119037816 */ /* 0x000fe400000000ff */
[----:B------:R-:W-:Y:S02]  /*c4de0*/  @P4 LOP3.LUT R2, R2, 0x80000000, RZ, 0xfc, !PT ;  /* 0x8000000002024812 */ /* 0x000fe400078efcff */
[----:B------:R-:W-:Y:S01]  /*c4df0*/  LOP3.LUT P4, RZ, R55, 0x80000, RZ, 0xc0, !PT ;  /* 0x0008000037ff7812 */ /* 0x000fe2000788c0ff */
[----:B------:R0:W-:Y:S01]  /*c4e00*/  @P2 STG.E.U8 desc[UR40][R50.64], R3 ;  /* 0x0000000332002986 */ /* 0x0001e2000c101128 */
[----:B------:R-:W-:Y:S02]  /*c4e10*/  LOP3.LUT R7, R7, 0xfffffffb, RZ, 0xc0, !PT ;  /* 0xfffffffb07077812 */ /* 0x000fe400078ec0ff */
[----:B------:R-:W-:-:S02]  /*c4e20*/  LOP3.LUT P6, RZ, R56, 0x80000, RZ, 0xc0, !PT ;  /* 0x0008000038ff7812 */ /* 0x000fc400078cc0ff */
[----:B------:R-:W-:Y:S01]  /*c4e30*/  @P3 LOP3.LUT R7, R7, 0x4, RZ, 0xfc, !PT ;  /* 0x0000000407073812 */ /* 0x000fe200078efcff */
[----:B0-----:R-:W4:Y:S03]  /*c4e40*/  LDL.LU.64 R50, [R1+0xac0] ;  /* 0x000ac00001327983 */ /* 0x001f260000300a00 */
[----:B------:R-:W-:Y:S02]  /*c4e50*/  LOP3.LUT R7, R7, 0xfffffffe, RZ, 0xc0, !PT ;  /* 0xfffffffe07077812 */ /* 0x000fe400078ec0ff */
[----:B------:R-:W-:Y:S02]  /*c4e60*/  PRMT R3, R25, 0x7772, RZ ;  /* 0x0000777219037816 */ /* 0x000fe400000000ff */
[----:B------:R-:W-:Y:S02]  /*c4e70*/  @P4 LOP3.LUT R7, R7, 0x1, RZ, 0xfc, !PT ;  /* 0x0000000107074812 */ /* 0x000fe400078efcff */
[----:B------:R-:W-:-:S02]  /*c4e80*/  PRMT R25, R25, 0x7773, RZ ;  /* 0x0000777319197816 */ /* 0x000fc400000000ff */
[----:B------:R-:W-:Y:S01]  /*c4e90*/  LOP3.LUT P0, RZ, R56, 0x20000, RZ, 0xc0, !PT ;  /* 0x0002000038ff7812 */ /* 0x000fe2000780c0ff */
[----:B--2---:R0:W-:Y:S01]  /*c4ea0*/  @P6 STG.E.U8 desc[UR40][R48.64], R3 ;  /* 0x0000000330006986 */ /* 0x0041e2000c101128 */
[----:B------:R-:W-:-:S03]  /*c4eb0*/  LOP3.LUT P6, RZ, R7, 0x10, RZ, 0xc0, !PT ;  /* 0x0000001007ff7812 */ /* 0x000fc600078cc0ff */
[----:B0-----:R-:W2:Y:S10]  /*c4ec0*/  LDL.LU.64 R48, [R1+0xab8] ;  /* 0x000ab80001307983 */ /* 0x001eb40000300a00 */
[----:B------:R0:W-:Y:S01]  /*c4ed0*/  @P6 STG.E.U8 desc[UR40][R8.64], R25 ;  /* 0x0000001908006986 */ /* 0x0001e2000c101128 */
[----:B------:R-:W-:-:S02]  /*c4ee0*/  LOP3.LUT P6, RZ, R7, 0x8, RZ, 0xc0, !PT ;  /* 0x0000000807ff7812 */ /* 0x000fc400078cc0ff */
[C---:B------:R-:W-:Y:S01]  /*c4ef0*/  PRMT R3, R29.reuse, 0x7770, RZ ;  /* 0x000077701d037816 */ /* 0x040fe200000000ff */
[----:B0-----:R-:W2:Y:S10]  /*c4f00*/  LDL.LU.64 R8, [R1+0xae0] ;  /* 0x000ae00001087983 */ /* 0x001eb40000300a00 */
[----:B------:R0:W-:Y:S04]  /*c4f10*/  @P6 STG.E.U8 desc[UR40][R4.64], R3 ;  /* 0x0000000304006986 */ /* 0x0001e8000c101128 */
[----:B0-----:R-:W2:Y:S01]  /*c4f20*/  LDL.LU.64 R4, [R1+0xad8] ;  /* 0x000ad80001047983 */ /* 0x001ea20000300a00 */
[----:B------:R-:W-:-:S05]  /*c4f30*/  PRMT R3, R29, 0x7771, RZ ;  /* 0x000077711d037816 */ /* 0x000fca00000000ff */
[----:B---3--:R0:W-:Y:S04]  /*c4f40*/  @P0 STG.E.U8 desc[UR40][R60.64], R3 ;  /* 0x000000033c000986 */ /* 0x0081e8000c101128 */
[----:B0-----:R-:W3:Y:S01]  /*c4f50*/  LDL.LU.64 R60, [R1+0xae8] ;  /* 0x000ae800013c7983 */ /* 0x001ee20000300a00 */
[----:B------:R-:W-:Y:S02]  /*c4f60*/  LOP3.LUT P3, RZ, R56, 0x10000, RZ, 0xc0, !PT ;  /* 0x0001000038ff7812 */ /* 0x000fe4000786c0ff */
[C---:B------:R-:W-:Y:S02]  /*c4f70*/  PRMT R3, R29.reuse, 0x7772, RZ ;  /* 0x000077721d037816 */ /* 0x040fe400000000ff */
[----:B------:R-:W-:-:S09]  /*c4f80*/  PRMT R29, R29, 0x7773, RZ ;  /* 0x000077731d1d7816 */ /* 0x000fd200000000ff */
[----:B------:R0:W-:Y:S01]  /*c4f90*/  @P3 STG.E.U8 desc[UR40][R14.64], R3 ;  /* 0x000000030e003986 */ /* 0x0001e2000c101128 */
[----:B------:R-:W-:-:S13]  /*c4fa0*/  LOP3.LUT P3, RZ, R7, 0x4, RZ, 0xc0, !PT ;  /* 0x0000000407ff7812 */ /* 0x000fda000786c0ff */
[----:B------:R1:W-:Y:S01]  /*c4fb0*/  @P3 STG.E.U8 desc[UR40][R12.64], R29 ;  /* 0x0000001d0c003986 */ /* 0x0003e2000c101128 */
[----:B------:R-:W-:Y:S02]  /*c4fc0*/  LOP3.LUT P3, RZ, R7, 0x2, RZ, 0xc0, !PT ;  /* 0x0000000207ff7812 */ /* 0x000fe4000786c0ff */
[----:B0-----:R-:W-:Y:S02]  /*c4fd0*/  PRMT R3, R26, 0x7770, RZ ;  /* 0x000077701a037816 */ /* 0x001fe400000000ff */
[C---:B------:R-:W-:Y:S01]  /*c4fe0*/  LOP3.LUT P1, RZ, R56.reuse, 0x4000, RZ, 0xc0, !PT ;  /* 0x0000400038ff7812 */ /* 0x040fe2000782c0ff */
[----:B-1----:R-:W3:Y:S08]  /*c4ff0*/  LDL.LU.64 R12, [R1+0xb10] ;  /* 0x000b1000010c7983 */ /* 0x002ef00000300a00 */
[----:B----4-:R0:W-:Y:S01]  /*c5000*/  @P3 STG.E.U8 desc[UR40][R52.64], R3 ;  /* 0x0000000334003986 */ /* 0x0101e2000c101128 */
[----:B------:R-:W-:-:S03]  /*c5010*/  LOP3.LUT P4, RZ, R56, 0x2000, RZ, 0xc0, !PT ;  /* 0x0000200038ff7812 */ /* 0x000fc6000788c0ff */
[----:B0-----:R-:W4:Y:S01]  /*c5020*/  LDL.LU.64 R52, [R1+0xb28] ;  /* 0x000b280001347983 */ /* 0x001f220000300a00 */
[----:B------:R-:W-:-:S05]  /*c5030*/  PRMT R3, R26, 0x7771, RZ ;  /* 0x000077711a037816 */ /* 0x000fca00000000ff */
[----:B------:R0:W-:Y:S02]  /*c5040*/  @P1 STG.E.U8 desc[UR40][R10.64], R3 ;  /* 0x000000030a001986 */ /* 0x0001e4000c101128 */
[----:B0-----:R-:W-:-:S05]  /*c5050*/  PRMT R3, R26, 0x7772, RZ ;  /* 0x000077721a037816 */ /* 0x001fca00000000ff */
[----:B------:R0:W-:Y:S01]  /*c5060*/  @P4 STG.E.U8 desc[UR40][R50.64], R3 ;  /* 0x0000000332004986 */ /* 0x0001e2000c101128 */
[----:B------:R-:W-:Y:S02]  /*c5070*/  LOP3.LUT P4, RZ, R7, 0x1, RZ, 0xc0, !PT ;  /* 0x0000000107ff7812 */ /* 0x000fe4000788c0ff */
[----:B------:R-:W-:Y:S02]  /*c5080*/  PRMT R26, R26, 0x7773, RZ ;  /* 0x000077731a1a7816 */ /* 0x000fe400000000ff */
[C---:B------:R-:W-:Y:S02]  /*c5090*/  LOP3.LUT P5, RZ, R56.reuse, 0x800, RZ, 0xc0, !PT ;  /* 0x0000080038ff7812 */ /* 0x040fe400078ac0ff */
[----:B------:R-:W-:Y:S02]  /*c50a0*/  LOP3.LUT P2, RZ, R56, 0x400, RZ, 0xc0, !PT ;  /* 0x0000040038ff7812 */ /* 0x000fe4000784c0ff */
[----:B0-----:R-:W-:-:S05]  /*c50b0*/  PRMT R3, R30, 0x7770, RZ ;  /* 0x000077701e037816 */ /* 0x001fca00000000ff */
[----:B--2---:R0:W-:Y:S01]  /*c50c0*/  @P4 STG.E.U8 desc[UR40][R48.64], R26 ;  /* 0x0000001a30004986 */ /* 0x0041e2000c101128 */
[----:B------:R-:W-:-:S03]  /*c50d0*/  LOP3.LUT P4, RZ, R2, 0x80000000, RZ, 0xc0, !PT ;  /* 0x8000000002ff7812 */ /* 0x000fc6000788c0ff */
[----:B0-----:R-:W2:Y:S10]  /*c50e0*/  LDL.LU.64 R48, [R1+0xb30] ;  /* 0x000b300001307983 */ /* 0x001eb40000300a00 */
[----:B------:R0:W-:Y:S02]  /*c50f0*/  @P4 STG.E.U8 desc[UR40][R8.64], R3 ;  /* 0x0000000308004986 */ /* 0x0001e4000c101128 */
[----:B0-----:R-:W-:-:S02]  /*c5100*/  PRMT R3, R30, 0x7771, RZ ;  /* 0x000077711e037816 */ /* 0x001fc400000000ff */
[----:B------:R-:W2:Y:S04]  /*c5110*/  LDL.LU.64 R8, [R1+0xb58] ;  /* 0x000b580001087983 */ /* 0x000ea80000300a00 */
[----:B------:R0:W-:Y:S02]  /*c5120*/  @P5 STG.E.U8 desc[UR40][R4.64], R3 ;  /* 0x0000000304005986 */ /* 0x0001e4000c101128 */
[----:B0-----:R-:W-:-:S05]  /*c5130*/  PRMT R3, R30, 0x7772, RZ ;  /* 0x000077721e037816 */ /* 0x001fca00000000ff */
[----:B---3--:R0:W-:Y:S04]  /*c5140*/  @P2 STG.E.U8 desc[UR40][R60.64], R3 ;  /* 0x000000033c002986 */ /* 0x0081e8000c101128 */
[----:B0-----:R-:W3:Y:S01]  /*c5150*/  LDL.LU.64 R60, [R1+0xb50] ;  /* 0x000b5000013c7983 */ /* 0x001ee20000300a00 */
[----:B------:R-:W-:Y:S02]  /*c5160*/  LOP3.LUT P6, RZ, R55, 0x40000, RZ, 0xc0, !PT ;  /* 0x0004000037ff7812 */ /* 0x000fe400078cc0ff */
[----:B------:R-:W-:Y:S01]  /*c5170*/  LOP3.LUT P0, RZ, R56, 0x200, RZ, 0xc0, !PT ;  /* 0x0000020038ff7812 */ /* 0x000fe2000780c0ff */
[----:B------:R-:W3:Y:S01]  /*c5180*/  LDL.LU.64 R14, [R1+0xb68] ;  /* 0x000b6800010e7983 */ /* 0x000ee20000300a00 */
[----:B------:R-:W-:Y:S02]  /*c5190*/  PRMT R30, R30, 0x7773, RZ ;  /* 0x000077731e1e7816 */ /* 0x000fe400000000ff */
[----:B------:R-:W-:-:S07]  /*c51a0*/  PRMT R5, R27, 0x7770, RZ ;  /* 0x000077701b057816 */ /* 0x000fce00000000ff */
[----:B------:R-:W-:Y:S04]  /*c51b0*/  @P6 STG.E.U8 desc[UR40][R12.64], R30 ;  /* 0x0000001e0c006986 */ /* 0x000fe8000c101128 */
[----:B----4-:R0:W-:Y:S04]  /*c51c0*/  @P0 STG.E.U8 desc[UR40][R52.64], R5 ;  /* 0x0000000534000986 */ /* 0x0101e8000c101128 */
[----:B0-----:R-:W4:Y:S04]  /*c51d0*/  LDL.LU.64 R52, [R1+0xb60] ;  /* 0x000b600001347983 */ /* 0x001f280000300a00 */
[----:B------:R-:W4:Y:S01]  /*c51e0*/  LDL.LU.64 R50, [R1+0xb88] ;  /* 0x000b880001327983 */ /* 0x000f220000300a00 */
[----:B------:R-:W-:-:S02]  /*c51f0*/  LOP3.LUT P3, RZ, R56, 0x100, RZ, 0xc0, !PT ;  /* 0x0000010038ff7812 */ /* 0x000fc4000786c0ff */
[----:B------:R-:W-:Y:S01]  /*c5200*/  PRMT R7, R27, 0x7771, RZ ;  /* 0x000077711b077816 */ /* 0x000fe200000000ff */
[----:B------:R-:W4:Y:S01]  /*c5210*/  LDL.LU.64 R10, [R1+0xb80] ;  /* 0x000b8000010a7983 */ /* 0x000f220000300a00 */
[----:B------:R-:W-:Y:S02]  /*c5220*/  LOP3.LUT P1, RZ, R56, 0x80, RZ, 0xc0, !PT ;  /* 0x0000008038ff7812 */ /* 0x000fe4000782c0ff */
[----:B------:R-:W-:-:S07]  /*c5230*/  LOP3.LUT P4, RZ, R55, 0x20000, RZ, 0xc0, !PT ;  /* 0x0002000037ff7812 */ /* 0x000fce000788c0ff */
[----:B--2---:R0:W-:Y:S04]  /*c5240*/  @P3 STG.E.U8 desc[UR40][R48.64], R7 ;  /* 0x0000000730003986 */ /* 0x0041e8000c101128 */
[----:B0-----:R-:W2:Y:S04]  /*c5250*/  LDL.LU.64 R48, [R1+0xb98] ;  /* 0x000b980001307983 */ /* 0x001ea80000300a00 */
[----:B------:R-:W2:Y:S04]  /*c5260*/  LDL.LU.64 R20, [R1+0xb90] ;  /* 0x000b900001147983 */ /* 0x000ea80000300a00 */
[----:B------:R-:W2:Y:S01]  /*c5270*/  LDL.LU.64 R12, [R1+0xbb8] ;  /* 0x000bb800010c7983 */ /* 0x000ea20000300a00 */
[----:B------:R-:W-:-:S02]  /*c5280*/  PRMT R7, R27, 0x7772, RZ ;  /* 0x000077721b077816 */ /* 0x000fc400000000ff */
[----:B------:R-:W-:-:S03]  /*c5290*/  PRMT R27, R27, 0x7773, RZ ;  /* 0x000077731b1b7816 */ /* 0x000fc600000000ff */
[----:B------:R-:W-:Y:S04]  /*c52a0*/  @P1 STG.E.U8 desc[UR40][R8.64], R7 ;  /* 0x0000000708001986 */ /* 0x000fe8000c101128 */
[----:B---3--:R0:W-:Y:S04]  /*c52b0*/  @P4 STG.E.U8 desc[UR40][R60.64], R27 ;  /* 0x0000001b3c004986 */ /* 0x0081e8000c101128 */
[----:B0-----:R-:W3:Y:S01]  /*c52c0*/  LDL.LU.64 R60, [R1+0xbb0] ;  /* 0x000bb000013c7983 */ /* 0x001ee20000300a00 */
[----:B------:R-:W-:Y:S02]  /*c52d0*/  LOP3.LUT P2, RZ, R55, 0x10000, RZ, 0xc0, !PT ;  /* 0x0001000037ff7812 */ /* 0x000fe4000784c0ff */
[----:B------:R-:W-:Y:S01]  /*c52e0*/  LOP3.LUT P5, RZ, R56, 0x40, RZ, 0xc0, !PT ;  /* 0x0000004038ff7812 */ /* 0x000fe200078ac0ff */
[----:B------:R-:W3:Y:S01]  /*c52f0*/  LDL.LU.64 R16, [R1+0xbd8] ;  /* 0x000bd80001107983 */ /* 0x000ee20000300a00 */
[----:B------:R-:W-:-:S02]  /*c5300*/  P2R R3, PR, RZ, 0x4 ;  /* 0x00000004ff037803 */ /* 0x000fc40000000000 */
[C---:B------:R-:W-:Y:S02]  /*c5310*/  LOP3.LUT P2, RZ, R56.reuse, 0x10, RZ, 0xc0, !PT ;  /* 0x0000001038ff7812 */ /* 0x040fe4000784c0ff */
[----:B------:R-:W-:Y:S02]  /*c5320*/  PRMT R9, R31, 0x7770, RZ ;  /* 0x000077701f097816 */ /* 0x000fe400000000ff */
[----:B------:R-:W-:Y:S02]  /*c5330*/  P2R R4, PR, RZ, 0x4 ;  /* 0x00000004ff047803 */ /* 0x000fe40000000000 */
[----:B------:R-:W-:-:S03]  /*c5340*/  LOP3.LUT P2, RZ, R56, 0x20, RZ, 0xc0, !PT ;  /* 0x0000002038ff7812 */ /* 0x000fc6000784c0ff */
[----:B------:R0:W-:Y:S04]  /*c5350*/  @P5 STG.E.U8 desc[UR40][R14.64], R9 ;  /* 0x000000090e005986 */ /* 0x0001e8000c101128 */
[----:B0-----:R-:W3:Y:S01]  /*c5360*/  LDL.LU.64 R14, [R1+0xbd0] ;  /* 0x000bd000010e7983 */ /* 0x001ee20000300a00 */
[----:B------:R-:W-:-:S05]  /*c5370*/  PRMT R9, R31, 0x7771, RZ ;  /* 0x000077711f097816 */ /* 0x000fca00000000ff */
[----:B----4-:R0:W-:Y:S01]  /*c5380*/  @P2 STG.E.U8 desc[UR40][R52.64], R9 ;  /* 0x0000000934002986 */ /* 0x0101e2000c101128 */
[----:B------:R-:W-:Y:S02]  /*c5390*/  ISETP.NE.AND P2, PT, R4, RZ, PT ;  /* 0x000000ff0400720c */ /* 0x000fe40003f45270 */
[----:B------:R-:W-:Y:S01]  /*c53a0*/  PRMT R4, R31, 0x7772, RZ ;  /* 0x000077721f047816 */ /* 0x000fe200000000ff */
[----:B0-----:R-:W4:Y:S01]  /*c53b0*/  LDL.LU.64 R52, [R1+0xbf8] ;  /* 0x000bf80001347983 */ /* 0x001f220000300a00 */
[----:B------:R-:W-:-:S09]  /*c53c0*/  LOP3.LUT P0, RZ, R55, 0x8000, RZ, 0xc0, !PT ;  /* 0x0000800037ff7812 */ /* 0x000fd2000780c0ff */
[----:B------:R0:W-:Y:S01]  /*c53d0*/  @P2 STG.E.U8 desc[UR40][R50.64], R4 ;  /* 0x0000000432002986 */ /* 0x0001e2000c101128 */
[----:B------:R-:W-:Y:S02]  /*c53e0*/  ISETP.NE.AND P2, PT, R3, RZ, PT ;  /* 0x000000ff0300720c */ /* 0x000fe40003f45270 */
[C---:B------:R-:W-:Y:S02]  /*c53f0*/  LOP3.LUT P6, RZ, R56.reuse, 0x8, RZ, 0xc0, !PT ;  /* 0x0000000838ff7812 */ /* 0x040fe400078cc0ff */
[----:B------:R-:W-:Y:S02]  /*c5400*/  P2R R5, PR, RZ, 0x1 ;  /* 0x00000001ff057803 */ /* 0x000fe40000000000 */
[----:B------:R-:W-:Y:S02]  /*c5410*/  LOP3.LUT P0, RZ, R56, 0x2, RZ, 0xc0, !PT ;  /* 0x0000000238ff7812 */ /* 0x000fe4000780c0ff */
[----:B------:R-:W-:Y:S01]  /*c5420*/  PRMT R31, R31, 0x7773, RZ ;  /* 0x000077731f1f7816 */ /* 0x000fe200000000ff */
[----:B0-----:R-:W4:Y:S01]  /*c5430*/  LDL.LU.64 R50, [R1+0xbf0] ;  /* 0x000bf00001327983 */ /* 0x001f220000300a00 */
[----:B------:R-:W-:-:S02]  /*c5440*/  P2R R6, PR, RZ, 0x1 ;  /* 0x00000001ff067803 */ /* 0x000fc40000000000 */
[----:B------:R-:W-:Y:S01]  /*c5450*/  LOP3.LUT P0, RZ, R56, 0x4, RZ, 0xc0, !PT ;  /* 0x0000000438ff7812 */ /* 0x000fe2000780c0ff */
[----:B------:R0:W-:Y:S01]  /*c5460*/  @P2 STG.E.U8 desc[UR40][R10.64], R31 ;  /* 0x0000001f0a002986 */ /* 0x0001e2000c101128 */
[----:B------:R-:W-:-:S03]  /*c5470*/  PRMT R3, R32, 0x7770, RZ ;  /* 0x0000777020037816 */ /* 0x000fc600000000ff */
[----:B0-----:R-:W4:Y:S04]  /*c5480*/  LDL.LU.64 R10, [R1+0xc08] ;  /* 0x000c0800010a7983 */ /* 0x001f280000300a00 */
[----:B--2---:R0:W-:Y:S04]  /*c5490*/  @P6 STG.E.U8 desc[UR40][R48.64], R3 ;  /* 0x0000000330006986 */ /* 0x0041e8000c101128 */
[----:B0-----:R-:W2:Y:S01]  /*c54a0*/  LDL.LU.64 R48, [R1+0xc00] ;  /* 0x000c000001307983 */ /* 0x001ea20000300a00 */
[----:B------:R-:W-:-:S05]  /*c54b0*/  PRMT R3, R32, 0x7771, RZ ;  /* 0x0000777120037816 */ /* 0x000fca00000000ff */
[----:B------:R0:W-:Y:S01]  /*c54c0*/  @P0 STG.E.U8 desc[UR40][R20.64], R3 ;  /* 0x0000000314000986 */ /* 0x0001e2000c101128 */
[----:B------:R-:W-:Y:S02]  /*c54d0*/  ISETP.NE.AND P0, PT, R6, RZ, PT ;  /* 0x000000ff0600720c */ /* 0x000fe40003f05270 */
[----:B0-----:R-:W-:-:S11]  /*c54e0*/  PRMT R3, R32, 0x7772, RZ ;  /* 0x0000777220037816 */ /* 0x001fd600000000ff */
[----:B------:R0:W-:Y:S01]  /*c54f0*/  @P0 STG.E.U8 desc[UR40][R12.64], R3 ;  /* 0x000000030c000986 */ /* 0x0001e2000c101128 */
[----:B------:R-:W-:Y:S02]  /*c5500*/  ISETP.NE.AND P0, PT, R5, RZ, PT ;  /* 0x000000ff0500720c */ /* 0x000fe40003f05270 */
[----:B------:R-:W-:Y:S01]  /*c5510*/  PRMT R32, R32, 0x7773, RZ ;  /* 0x0000777320207816 */ /* 0x000fe200000000ff */
[----:B0-----:R-:W2:Y:S10]  /*c5520*/  LDL.LU.64 R12, [R1+0xc40] ;  /* 0x000c4000010c7983 */ /* 0x001eb40000300a00 */
[----:B---3--:R0:W-:Y:S04]  /*c5530*/  @P0 STG.E.U8 desc[UR40][R60.64], R32 ;  /* 0x000000203c000986 */ /* 0x0081e8000c101128 */
[----:B0-----:R-:W3:Y:S01]  /*c5540*/  LDL.LU.64 R60, [R1+0xc38] ;  /* 0x000c3800013c7983 */ /* 0x001ee20000300a00 */
[----:B------:R-:W-:-:S02]  /*c5550*/  LOP3.LUT P1, RZ, R55, 0x4000, RZ, 0xc0, !PT ;  /* 0x0000400037ff7812 */ /* 0x000fc4000782c0ff */
[----:B------:R-:W-:Y:S02]  /*c5560*/  LOP3.LUT P3, RZ, R56, 0x1, RZ, 0xc0, !PT ;  /* 0x0000000138ff7812 */ /* 0x000fe4000786c0ff */
[----:B------:R-:W-:Y:S02]  /*c5570*/  P2R R7, PR, RZ, 0x2 ;  /* 0x00000002ff077803 */ /* 0x000fe40000000000 */
[----:B------:R-:W-:-:S04]  /*c5580*/  LOP3.LUT P1, RZ, R57, 0x40000000, RZ, 0xc0, !PT ;  /* 0x4000000039ff7812 */ /* 0x000fc8000782c0ff */
[----:B------:R-:W-:Y:S02]  /*c5590*/  P2R R8, PR, RZ, 0x2 ;  /* 0x00000002ff087803 */ /* 0x000fe40000000000 */
[----:B------:R-:W-:Y:S02]  /*c55a0*/  LOP3.LUT P1, RZ, R57, 0x80000000, RZ, 0xc0, !PT ;  /* 0x8000000039ff7812 */ /* 0x000fe4000782c0ff */
[----:B------:R-:W-:-:S05]  /*c55b0*/  PRMT R3, R36, 0x7770, RZ ;  /* 0x0000777024037816 */ /* 0x000fca00000000ff */
[----:B------:R0:W-:Y:S02]  /*c55c0*/  @P3 STG.E.U8 desc[UR40][R16.64], R3 ;  /* 0x0000000310003986 */ /* 0x0001e4000c101128 */
[----:B0-----:R-:W-:-:S05]  /*c55d0*/  PRMT R3, R36, 0x7771, RZ ;  /* 0x0000777124037816 */ /* 0x001fca00000000ff */
[----:B------:R0:W-:Y:S01]  /*c55e0*/  @P1 STG.E.U8 desc[UR40][R14.64], R3 ;  /* 0x000000030e001986 */ /* 0x0001e2000c101128 */
[----:B------:R-:W-:Y:S02]  /*c55f0*/  ISETP.NE.AND P1, PT, R8, RZ, PT ;  /* 0x000000ff0800720c */ /* 0x000fe40003f25270 */
[----:B0-----:R-:W-:-:S11]  /*c5600*/  PRMT R3, R36, 0x7772, RZ ;  /* 0x0000777224037816 */ /* 0x001fd600000000ff */
[----:B----4-:R0:W-:Y:S01]  /*c5610*/  @P1 STG.E.U8 desc[UR40][R52.64], R3 ;  /* 0x0000000334001986 */ /* 0x0101e2000c101128 */
[----:B------:R-:W-:Y:S02]  /*c5620*/  ISETP.NE.AND P1, PT, R7, RZ, PT ;  /* 0x000000ff0700720c */ /* 0x000fe40003f25270 */
[C---:B------:R-:W-:Y:S01]  /*c5630*/  LOP3.LUT P4, RZ, R57.reuse, 0x20000000, RZ, 0xc0, !PT ;  /* 0x2000000039ff7812 */ /* 0x040fe2000788c0ff */
[----:B0-----:R-:W4:Y:S01]  /*c5640*/  LDL.LU.64 R52, [R1+0xc70] ;  /* 0x000c700001347983 */ /* 0x001f220000300a00 */
[----:B------:R-:W-:Y:S02]  /*c5650*/  PRMT R36, R36, 0x7773, RZ ;  /* 0x0000777324247816 */ /* 0x000fe400000000ff */
[----:B------:R-:W-:-:S07]  /*c5660*/  LOP3.LUT P5, RZ, R57, 0x10000000, RZ, 0xc0, !PT ;  /* 0x1000000039ff7812 */ /* 0x000fce00078ac0ff */
[----:B------:R0:W-:Y:S01]  /*c5670*/  @P1 STG.E.U8 desc[UR40][R50.64], R36 ;  /* 0x0000002432001986 */ /* 0x0001e2000c101128 */
[----:B------:R-:W-:-:S03]  /*c5680*/  PRMT R3, R33, 0x7770, RZ ;  /* 0x0000777021037816 */ /* 0x000fc600000000ff */
[----:B0-----:R-:W4:Y:S04]  /*c5690*/  LDL.LU.64 R50, [R1+0xc68] ;  /* 0x000c680001327983 */ /* 0x001f280000300a00 */
[----:B------:R0:W-:Y:S02]  /*c56a0*/  @P4 STG.E.U8 desc[UR40][R10.64], R3 ;  /* 0x000000030a004986 */ /* 0x0001e4000c101128 */
[----:B0-----:R-:W-:Y:S02]  /*c56b0*/  PRMT R3, R33, 0x7771, RZ ;  /* 0x0000777121037816 */ /* 0x001fe400000000ff */
[----:B------:R-:W-:Y:S02]  /*c56c0*/  LOP3.LUT P2, RZ, R57, 0x8000000, RZ, 0xc0, !PT ;  /* 0x0800000039ff7812 */ /* 0x000fe4000784c0ff */
[----:B------:R-:W-:-:S02]  /*c56d0*/  LOP3.LUT P6, RZ, R55, 0x2000, RZ, 0xc0, !PT ;  /* 0x0000200037ff7812 */ /* 0x000fc400078cc0ff */
[C---:B------:R-:W-:Y:S02]  /*c56e0*/  PRMT R5, R33.reuse, 0x7772, RZ ;  /* 0x0000777221057816 */ /* 0x040fe400000000ff */
[----:B------:R-:W-:Y:S01]  /*c56f0*/  PRMT R33, R33, 0x7773, RZ ;  /* 0x0000777321217816 */ /* 0x000fe200000000ff */
[----:B--2---:R0:W-:Y:S04]  /*c5700*/  @P5 STG.E.U8 desc[UR40][R48.64], R3 ;  /* 0x0000000330005986 */ /* 0x0041e8000c101128 */
[----:B0-----:R-:W2:Y:S04]  /*c5710*/  LDL.LU.64 R48, [R1+0xcb0] ;  /* 0x000cb00001307983 */ /* 0x001ea80000300a00 */
[----:B------:R-:W2:Y:S04]  /*c5720*/  LDL.LU.64 R14, [R1+0xca8] ;  /* 0x000ca800010e7983 */ /* 0x000ea80000300a00 */
[----:B------:R-:W-:Y:S04]  /*c5730*/  @P2 STG.E.U8 desc[UR40][R12.64], R5 ;  /* 0x000000050c002986 */ /* 0x000fe8000c101128 */
[----:B---3--:R0:W-:Y:S04]  /*c5740*/  @P6 STG.E.U8 desc[UR40][R60.64], R33 ;  /* 0x000000213c006986 */ /* 0x0081e8000c101128 */
[----:B0-----:R-:W3:Y:S04]  /*c5750*/  LDL.LU.64 R60, [R1+0xcd0] ;  /* 0x000cd000013c7983 */ /* 0x001ee80000300a00 */
[----:B------:R-:W3:Y:S01]  /*c5760*/  LDL.LU.64 R12, [R1+0xcc8] ;  /* 0x000cc800010c7983 */ /* 0x000ee20000300a00 */
[----:B------:R-:W-:-:S02]  /*c5770*/  LOP3.LUT P0, RZ, R57, 0x4000000, RZ, 0xc0, !PT ;  /* 0x0400000039ff7812 */ /* 0x000fc4000780c0ff */
[----:B------:R-:W-:Y:S01]  /*c5780*/  PRMT R7, R37, 0x7770, RZ ;  /* 0x0000777025077816 */ /* 0x000fe200000000ff */
[----:B------:R-:W3:Y:S01]  /*c5790*/  LDL.LU.64 R10, [R1+0xce8] ;  /* 0x000ce800010a7983 */ /* 0x000ee20000300a00 */
[C---:B------:R-:W-:Y:S02]  /*c57a0*/  LOP3.LUT P3, RZ, R57.reuse, 0x2000000, RZ, 0xc0, !PT ;  /* 0x0200000039ff7812 */ /* 0x040fe4000786c0ff */
[----:B------:R-:W-:Y:S02]  /*c57b0*/  LOP3.LUT P1, RZ, R57, 0x1000000, RZ, 0xc0, !PT ;  /* 0x0100000039ff7812 */ /* 0x000fe4000782c0ff */
[----:B------:R-:W-:Y:S02]  /*c57c0*/  PRMT R9, R37, 0x7772, RZ ;  /* 0x0000777225097816 */ /* 0x000fe400000000ff */
[----:B------:R-:W-:-:S03]  /*c57d0*/  LOP3.LUT P4, RZ, R55, 0x1000, RZ, 0xc0, !PT ;  /* 0x0000100037ff7812 */ /* 0x000fc6000788c0ff */
[----:B----4-:R0:W-:Y:S04]  /*c57e0*/  @P0 STG.E.U8 desc[UR40][R52.64], R7 ;  /* 0x0000000734000986 */ /* 0x0101e8000c101128 */
[----:B0-----:R-:W4:Y:S04]  /*c57f0*/  LDL.LU.64 R52, [R1+0xca0] ;  /* 0x000ca00001347983 */ /* 0x001f280000300a00 */
[----:B------:R-:W4:Y:S01]  /*c5800*/  LDL.LU.64 R20, [R1+0xcc0] ;  /* 0x000cc00001147983 */ /* 0x000f220000300a00 */
[----:B------:R-:W-:-:S05]  /*c5810*/  PRMT R7, R37, 0x7771, RZ ;  /* 0x0000777125077816 */ /* 0x000fca00000000ff */
[----:B------:R0:W-:Y:S04]  /*c5820*/  @P3 STG.E.U8 desc[UR40][R50.64], R7 ;  /* 0x0000000732003986 */ /* 0x0001e8000c101128 */
[----:B0-----:R-:W4:Y:S01]  /*c5830*/  LDL.LU.64 R50, [R1+0xcb8] ;  /* 0x000cb80001327983 */ /* 0x001f220000300a00 */
[----:B------:R-:W-:Y:S02]  /*c5840*/  LOP3.LUT P5, RZ, R57, 0x200000, RZ, 0xc0, !PT ;  /* 0x0020000039ff7812 */ /* 0x000fe400078ac0ff */
[----:B------:R-:W-:Y:S02]  /*c5850*/  PRMT R37, R37, 0x7773, RZ ;  /* 0x0000777325257816 */ /* 0x000fe400000000ff */
[----:B------:R-:W-:Y:S02]  /*c5860*/  P2R R3, PR, RZ, 0x20 ;  /* 0x00000020ff037803 */ /* 0x000fe40000000000 */
[----:B------:R-:W-:-:S04]  /*c5870*/  LOP3.LUT P5, RZ, R57, 0x400000, RZ, 0xc0, !PT ;  /* 0x0040000039ff7812 */ /* 0x000fc800078ac0ff */
[----:B------:R-:W-:Y:S02]  /*c5880*/  P2R R4, PR, RZ, 0x20 ;  /* 0x00000020ff047803 */ /* 0x000fe40000000000 */
[----:B------:R-:W-:Y:S01]  /*c5890*/  LOP3.LUT P5, RZ, R57, 0x800000, RZ, 0xc0, !PT ;  /* 0x0080000039ff7812 */ /* 0x000fe200078ac0ff */
[----:B--2---:R0:W-:Y:S04]  /*c58a0*/  @P1 STG.E.U8 desc[UR40][R48.64], R9 ;  /* 0x0000000930001986 */ /* 0x0041e8000c101128 */
[----:B0-----:R-:W2:Y:S04]  /*c58b0*/  LDL.LU.64 R48, [R1+0xce0] ;  /* 0x000ce00001307983 */ /* 0x001ea80000300a00 */
[----:B------:R0:W-:Y:S04]  /*c58c0*/  @P4 STG.E.U8 desc[UR40][R14.64], R37 ;  /* 0x000000250e004986 */ /* 0x0001e8000c101128 */
[----:B------:R-:W2:Y:S04]  /*c58d0*/  LDL.LU.64 R16, [R1+0xcd8] ;  /* 0x000cd80001107983 */ /* 0x000ea80000300a00 */
[----:B0-----:R-:W2:Y:S01]  /*c58e0*/  LDL.LU.64 R14, [R1+0xd08] ;  /* 0x000d0800010e7983 */ /* 0x001ea20000300a00 */
[----:B------:R-:W-:-:S05]  /*c58f0*/  PRMT R9, R34, 0x7770, RZ ;  /* 0x0000777022097816 */ /* 0x000fca00000000ff */
[----:B---3--:R0:W-:Y:S04]  /*c5900*/  @P5 STG.E.U8 desc[UR40][R60.64], R9 ;  /* 0x000000093c005986 */ /* 0x0081e8000c101128 */
[----:B0-----:R-:W3:Y:S01]  /*c5910*/  LDL.LU.64 R60, [R1+0xd00] ;  /* 0x000d0000013c7983 */ /* 0x001ee20000300a00 */
[----:B------:R-:W-:Y:S02]  /*c5920*/  ISETP.NE.AND P5, PT, R4, RZ, PT ;  /* 0x000000ff0400720c */ /* 0x000fe40003fa5270 */
[----:B------:R-:W-:Y:S02]  /*c5930*/  PRMT R4, R34, 0x7771, RZ ;  /* 0x0000777122047816 */ /* 0x000fe400000000ff */
[----:B------:R-:W-:-:S04]  /*c5940*/  LOP3.LUT P6, RZ, R57, 0x40000, RZ, 0xc0, !PT ;  /* 0x0004000039ff7812 */ /* 0x000fc800078cc0ff */
[----:B------:R-:W-:Y:S02]  /*c5950*/  P2R R5, PR, RZ, 0x40 ;  /* 0x00000040ff057803 */ /* 0x000fe40000000000 */
[----:B------:R-:W-:-:S03]  /*c5960*/  LOP3.LUT P6, RZ, R57, 0x80000, RZ, 0xc0, !PT ;  /* 0x0008000039ff7812 */ /* 0x000fc600078cc0ff */
[----:B------:R0:W-:Y:S01]  /*c5970*/  @P5 STG.E.U8 desc[UR40][R12.64], R4 ;  /* 0x000000040c005986 */ /* 0x0001e2000c101128 */
[----:B------:R-:W-:Y:S02]  /*c5980*/  ISETP.NE.AND P5, PT, R3, RZ, PT ;  /* 0x000000ff0300720c */ /* 0x000fe40003fa5270 */
[----:B------:R-:W-:Y:S02]  /*c5990*/  LOP3.LUT P2, RZ, R55, 0x800, RZ, 0xc0, !PT ;  /* 0x0000080037ff7812 */ /* 0x000fe4000784c0ff */
[----:B------:R-:W-:Y:S02]  /*c59a0*/  P2R R6, PR, RZ, 0x40 ;  /* 0x00000040ff067803 */ /* 0x000fe40000000000 */
[----:B------:R-:W-:Y:S02]  /*c59b0*/  LOP3.LUT P6, RZ, R57, 0x100000, RZ, 0xc0, !PT ;  /* 0x0010000039ff7812 */ /* 0x000fe400078cc0ff */
[C---:B------:R-:W-:Y:S02]  /*c59c0*/  PRMT R3, R34.reuse, 0x7772, RZ ;  /* 0x0000777222037816 */ /* 0x040fe400000000ff */
[----:B------:R-:W-:Y:S01]  /*c59d0*/  PRMT R34, R34, 0x7773, RZ ;  /* 0x0000777322227816 */ /* 0x000fe200000000ff */
[----:B0-----:R-:W3:Y:S04]  /*c59e0*/  LDL.LU.64 R12, [R1+0xd18] ;  /* 0x000d1800010c7983 */ /* 0x001ee80000300a00 */
[----:B------:R0:W-:Y:S02]  /*c59f0*/  @P5 STG.E.U8 desc[UR40][R10.64], R3 ;  /* 0x000000030a005986 */ /* 0x0001e4000c101128 */
[----:B0-----:R-:W-:-:S02]  /*c5a00*/  PRMT R3, R38, 0x7770, RZ ;  /* 0x0000777026037816 */ /* 0x001fc400000000ff */
[----:B------:R-:W3:Y:S04]  /*c5a10*/  LDL.LU.64 R10, [R1+0xd10] ;  /* 0x000d1000010a7983 */ /* 0x000ee80000300a00 */
[----:B----4-:R0:W-:Y:S04]  /*c5a20*/  @P2 STG.E.U8 desc[UR40][R52.64], R34 ;  /* 0x0000002234002986 */ /* 0x0101e8000c101128 */
[----:B------:R1:W-:Y:S01]  /*c5a30*/  @P6 STG.E.U8 desc[UR40][R20.64], R3 ;  /* 0x0000000314006986 */ /* 0x0003e2000c101128 */
[----:B------:R-:W-:-:S03]  /*c5a40*/  ISETP.NE.AND P6, PT, R6, RZ, PT ;  /* 0x000000ff0600720c */ /* 0x000fc60003fc5270 */
[----:B0-----:R-:W4:Y:S01]  /*c5a50*/  LDL.LU.64 R52, [R1+0xd30] ;  /* 0x000d300001347983 */ /* 0x001f220000300a00 */
[----:B-1----:R-:W-:-:S09]  /*c5a60*/  PRMT R3, R38, 0x7771, RZ ;  /* 0x0000777126037816 */ /* 0x002fd200000000ff */
[----:B------:R0:W-:Y:S01]  /*c5a70*/  @P6 STG.E.U8 desc[UR40][R50.64], R3 ;  /* 0x0000000332006986 */ /* 0x0001e2000c101128 */
[----:B------:R-:W-:Y:S02]  /*c5a80*/  ISETP.NE.AND P6, PT, R5, RZ, PT ;  /* 0x000000ff0500720c */ /* 0x000fe40003fc5270 */
[C---:B------:R-:W-:Y:S01]  /*c5a90*/  LOP3.LUT P3, RZ, R57.reuse, 0x8000, RZ, 0xc0, !PT ;  /* 0x0000800039ff7812 */ /* 0x040fe2000786c0ff */
[----:B0-----:R-:W4:Y:S01]  /*c5aa0*/  LDL.LU.64 R50, [R1+0xd58] ;  /* 0x000d580001327983 */ /* 0x001f220000300a00 */
[----:B------:R-:W-:Y:S02]  /*c5ab0*/  PRMT R3, R38, 0x7772, RZ ;  /* 0x0000777226037816 */ /* 0x000fe400000000ff */
[----:B------:R-:W-:Y:S02]  /*c5ac0*/  P2R R7, PR, RZ, 0x8 ;  /* 0x00000008ff077803 */ /* 0x000fe40000000000 */
[----:B------:R-:W-:Y:S02]  /*c5ad0*/  LOP3.LUT P3, RZ, R57, 0x10000, RZ, 0xc0, !PT ;  /* 0x0001000039ff7812 */ /* 0x000fe4000786c0ff */
[----:B------:R-:W-:-:S02]  /*c5ae0*/  LOP3.LUT P0, RZ, R55, 0x400, RZ, 0xc0, !PT ;  /* 0x0000040037ff7812 */ /* 0x000fc4000780c0ff */
[----:B------:R-:W-:Y:S02]  /*c5af0*/  P2R R8, PR, RZ, 0x8 ;  /* 0x00000008ff087803 */ /* 0x000fe40000000000 */
[----:B------:R-:W-:Y:S02]  /*c5b00*/  LOP3.LUT P3, RZ, R57, 0x20000, RZ, 0xc0, !PT ;  /* 0x0002000039ff7812 */ /* 0x000fe4000786c0ff */
[----:B------:R-:W-:Y:S01]  /*c5b10*/  PRMT R38, R38, 0x7773, RZ ;  /* 0x0000777326267816 */ /* 0x000fe200000000ff */
[----:B--2---:R0:W-:Y:S04]  /*c5b20*/  @P6 STG.E.U8 desc[UR40][R48.64], R3 ;  /* 0x0000000330006986 */ /* 0x0041e8000c101128 */
[----:B0-----:R-:W2:Y:S01]  /*c5b30*/  LDL.LU.64 R48, [R1+0xd78] ;  /* 0x000d780001307983 */ /* 0x001ea20000300a00 */
[----:B------:R-:W-:-:S03]  /*c5b40*/  PRMT R3, R35, 0x7770, RZ ;  /* 0x0000777023037816 */ /* 0x000fc600000000ff */
[----:B------:R-:W-:Y:S04]  /*c5b50*/  @P0 STG.E.U8 desc[UR40][R16.64], R38 ;  /* 0x0000002610000986 */ /* 0x000fe8000c101128 */
[----:B------:R0:W-:Y:S01]  /*c5b60*/  @P3 STG.E.U8 desc[UR40][R14.64], R3 ;  /* 0x000000030e003986 */ /* 0x0001e2000c101128 */
[----:B------:R-:W-:Y:S02]  /*c5b70*/  ISETP.NE.AND P3, PT, R8, RZ, PT ;  /* 0x000000ff0800720c */ /* 0x000fe40003f65270 */
[----:B0-----:R-:W-:-:S11]  /*c5b80*/  PRMT R3, R35, 0x7771, RZ ;  /* 0x0000777123037816 */ /* 0x001fd600000000ff */
[----:B---3--:R0:W-:Y:S04]  /*c5b90*/  @P3 STG.E.U8 desc[UR40][R60.64], R3 ;  /* 0x000000033c003986 */ /* 0x0081e8000c101128 */
[----:B0-----:R-:W3:Y:S01]  /*c5ba0*/  LDL.LU.64 R60, [R1+0xd80] ;  /* 0x000d8000013c7983 */ /* 0x001ee20000300a00 */
[----:B------:R-:W-:Y:S02]  /*c5bb0*/  ISETP.NE.AND P3, PT, R7, RZ, PT ;  /* 0x000000ff0700720c */ /* 0x000fe40003f65270 */
[----:B------:R-:W-:Y:S02]  /*c5bc0*/  PRMT R3, R35, 0x7772, RZ ;  /* 0x0000777223037816 */ /* 0x000fe400000000ff */
[----:B------:R-:W-:Y:S02]  /*c5bd0*/  LOP3.LUT P1, RZ, R55, 0x200, RZ, 0xc0, !PT ;  /* 0x0000020037ff7812 */ /* 0x000fe4000782c0ff */
[----:B------:R-:W-:-:S07]  /*c5be0*/  LOP3.LUT P4, RZ, R57, 0x4000, RZ, 0xc0, !PT ;  /* 0x0000400039ff7812 */ /* 0x000fce000788c0ff */
[----:B------:R0:W-:Y:S01]  /*c5bf0*/  @P3 STG.E.U8 desc[UR40][R12.64], R3 ;  /* 0x000000030c003986 */ /* 0x0001e2000c101128 */
[----:B------:R-:W-:-:S03]  /*c5c00*/  PRMT R35, R35, 0x7773, RZ ;  /* 0x0000777323237816 */ /* 0x000fc600000000ff */
[----:B0-----:R-:W3:Y:S01]  /*c5c10*/  LDL.LU.64 R12, [R1+0xd98] ;  /* 0x000d9800010c7983 */ /* 0x001ee20000300a00 */
[----:B------:R-:W-:-:S03]  /*c5c20*/  PRMT R3, R39, 0x7770, RZ ;  /* 0x0000777027037816 */ /* 0x000fc600000000ff */
[----:B------:R-:W-:Y:S01]  /*c5c30*/  @P1 STG.E.U8 desc[UR40][R10.64], R35 ;  /* 0x000000230a001986 */ /* 0x000fe2000c101128 */
[C---:B------:R-:W-:Y:S02]  /*c5c40*/  LOP3.LUT P5, RZ, R57.reuse, 0x2000, RZ, 0xc0, !PT ;  /* 0x0000200039ff7812 */ /* 0x040fe400078ac0ff */
[----:B------:R-:W-:Y:S01]  /*c5c50*/  LOP3.LUT P2, RZ, R57, 0x1000, RZ, 0xc0, !PT ;  /* 0x0000100039ff7812 */ /* 0x000fe2000784c0ff */
[----:B----4-:R0:W-:Y:S04]  /*c5c60*/  @P4 STG.E.U8 desc[UR40][R52.64], R3 ;  /* 0x0000000334004986 */ /* 0x0101e8000c101128 */
[----:B0-----:R-:W4:Y:S01]  /*c5c70*/  LDL.LU.64 R52, [R1+0xdc8] ;  /* 0x000dc80001347983 */ /* 0x001f220000300a00 */
[----:B------:R-:W-:-:S03]  /*c5c80*/  PRMT R3, R39, 0x7771, RZ ;  /* 0x0000777127037816 */ /* 0x000fc600000000ff */
[----:B------:R-:W4:Y:S04]  /*c5c90*/  LDL.LU.64 R14, [R1+0xde0] ;  /* 0x000de000010e7983 */ /* 0x000f280000300a00 */
[----:B------:R0:W-:Y:S02]  /*c5ca0*/  @P5 STG.E.U8 desc[UR40][R50.64], R3 ;  /* 0x0000000332005986 */ /* 0x0001e4000c101128 */
[----:B0-----:R-:W-:Y:S02]  /*c5cb0*/  PRMT R3, R39, 0x7772, RZ ;  /* 0x0000777227037816 */ /* 0x001fe400000000ff */
        /* <DEDUP_REMOVED lines=10> */
[----:B------:R-:W-:Y:S02]  /*c5d60*/  PRMT R7, R40, 0x7770, RZ ;  /* 0x0000777028077816 */ /* 0x000fe400000000ff */
[----:B------:R-:W-:-:S07]  /*c5d70*/  LOP3.LUT P3, RZ, R57, 0x400, RZ, 0xc0, !PT ;  /* 0x0000040039ff7812 */ /* 0x000fce000786c0ff */
[----:B------:R0:W-:Y:S01]  /*c5d80*/  @P0 STG.E.U8 desc[UR40][R12.64], R7 ;  /* 0x000000070c000986 */ /* 0x0001e2000c101128 */
[C---:B------:R-:W-:Y:S02]  /*c5d90*/  LOP3.LUT P1, RZ, R57.reuse, 0x200, RZ, 0xc0, !PT ;  /* 0x0000020039ff7812 */ /* 0x040fe4000782c0ff */
[----:B------:R-:W-:Y:S01]  /*c5da0*/  PRMT R9, R40, 0x7771, RZ ;  /* 0x0000777128097816 */ /* 0x000fe200000000ff */
[----:B0-----:R-:W3:Y:S01]  /*c5db0*/  LDL.LU.64 R12, [R1+0xe08] ;  /* 0x000e0800010c7983 */ /* 0x001ee20000300a00 */
[----:B------:R-:W-:-:S04]  /*c5dc0*/  LOP3.LUT P4, RZ, R57, 0x80, RZ, 0xc0, !PT ;  /* 0x0000008039ff7812 */ /* 0x000fc8000788c0ff */
[----:B------:R-:W-:Y:S02]  /*c5dd0*/  P2R R5, PR, RZ, 0x10 ;  /* 0x00000010ff057803 */ /* 0x000fe40000000000 */
[----:B------:R-:W-:-:S04]  /*c5de0*/  LOP3.LUT P4, RZ, R57, 0x100, RZ, 0xc0, !PT ;  /* 0x0000010039ff7812 */ /* 0x000fc8000788c0ff */
[----:B------:R-:W-:Y:S02]  /*c5df0*/  P2R R6, PR, RZ, 0x10 ;  /* 0x00000010ff067803 */ /* 0x000fe40000000000 */
[----:B------:R-:W-:Y:S01]  /*c5e00*/  LOP3.LUT P4, RZ, R55, 0x80, RZ, 0xc0, !PT ;  /* 0x0000008037ff7812 */ /* 0x000fe2000788c0ff */
[----:B----4-:R0:W-:Y:S04]  /*c5e10*/  @P3 STG.E.U8 desc[UR40][R52.64], R9 ;  /* 0x0000000934003986 */ /* 0x0101e8000c101128 */
[----:B0-----:R-:W4:Y:S01]  /*c5e20*/  LDL.LU.64 R52, [R1+0xe00] ;  /* 0x000e000001347983 */ /* 0x001f220000300a00 */
[----:B------:R-:W-:-:S03]  /*c5e30*/  PRMT R9, R40, 0x7772, RZ ;  /* 0x0000777228097816 */ /* 0x000fc600000000ff */
[----:B------:R-:W4:Y:S04]  /*c5e40*/  LDL.LU.64 R16, [R1+0xe28] ;  /* 0x000e280001107983 */ /* 0x000f280000300a00 */
[----:B------:R0:W-:Y:S01]  /*c5e50*/  @P1 STG.E.U8 desc[UR40][R14.64], R9 ;  /* 0x000000090e001986 */ /* 0x0001e2000c101128 */
[----:B------:R-:W-:-:S03]  /*c5e60*/  PRMT R40, R40, 0x7773, RZ ;  /* 0x0000777328287816 */ /* 0x000fc600000000ff */
[----:B0-----:R-:W4:Y:S01]  /*c5e70*/  LDL.LU.64 R14, [R1+0xe20] ;  /* 0x000e2000010e7983 */ /* 0x001f220000300a00 */
[----:B------:R-:W-:-:S03]  /*c5e80*/  LOP3.LUT P5, RZ, R57, 0x40, RZ, 0xc0, !PT ;  /* 0x0000004039ff7812 */ /* 0x000fc600078ac0ff */
[----:B--2---:R0:W-:Y:S01]  /*c5e90*/  @P4 STG.E.U8 desc[UR40][R48.64], R40 ;  /* 0x0000002830004986 */ /* 0x0041e2000c101128 */
[----:B------:R-:W-:Y:S02]  /*c5ea0*/  ISETP.NE.AND P4, PT, R6, RZ, PT ;  /* 0x000000ff0600720c */ /* 0x000fe40003f85270 */
[----:B------:R-:W-:Y:S01]  /*c5eb0*/  PRMT R6, R44, 0x7770, RZ ;  /* 0x000077702c067816 */ /* 0x000fe200000000ff */
[----:B0-----:R-:W2:Y:S10]  /*c5ec0*/  LDL.LU.64 R48, [R1+0xe50] ;  /* 0x000e500001307983 */ /* 0x001eb40000300a00 */
[----:B------:R0:W-:Y:S01]  /*c5ed0*/  @P4 STG.E.U8 desc[UR40][R10.64], R6 ;  /* 0x000000060a004986 */ /* 0x0001e2000c101128 */
[----:B------:R-:W-:-:S02]  /*c5ee0*/  ISETP.NE.AND P4, PT, R5, RZ, PT ;  /* 0x000000ff0500720c */ /* 0x000fc40003f85270 */
[C---:B------:R-:W-:Y:S01]  /*c5ef0*/  PRMT R5, R44.reuse, 0x7771, RZ ;  /* 0x000077712c057816 */ /* 0x040fe200000000ff */
[----:B0-----:R-:W2:Y:S10]  /*c5f00*/  LDL.LU.64 R10, [R1+0xe48] ;  /* 0x000e4800010a7983 */ /* 0x001eb40000300a00 */
[----:B------:R0:W-:Y:S02]  /*c5f10*/  @P4 STG.E.U8 desc[UR40][R50.64], R5 ;  /* 0x0000000532004986 */ /* 0x0001e4000c101128 */
[----:B0-----:R-:W-:-:S02]  /*c5f20*/  PRMT R5, R44, 0x7772, RZ ;  /* 0x000077722c057816 */ /* 0x001fc400000000ff */
[----:B------:R-:W2:Y:S04]  /*c5f30*/  LDL.LU.64 R50, [R1+0xe58] ;  /* 0x000e580001327983 */ /* 0x000ea80000300a00 */
[----:B---3--:R0:W-:Y:S04]  /*c5f40*/  @P5 STG.E.U8 desc[UR40][R60.64], R5 ;  /* 0x000000053c005986 */ /* 0x0081e8000c101128 */
[----:B0-----:R-:W3:Y:S01]  /*c5f50*/  LDL.LU.64 R60, [R1+0xdf8] ;  /* 0x000df800013c7983 */ /* 0x001ee20000300a00 */
[----:B------:R-:W-:-:S04]  /*c5f60*/  LOP3.LUT P2, RZ, R57, 0x10, RZ, 0xc0, !PT ;  /* 0x0000001039ff7812 */ /* 0x000fc8000784c0ff */
[----:B------:R-:W-:Y:S02]  /*c5f70*/  P2R R3, PR, RZ, 0x4 ;  /* 0x00000004ff037803 */ /* 0x000fe40000000000 */
[----:B------:R-:W-:-:S04]  /*c5f80*/  LOP3.LUT P2, RZ, R57, 0x20, RZ, 0xc0, !PT ;  /* 0x0000002039ff7812 */ /* 0x000fc8000784c0ff */
[----:B------:R-:W-:Y:S02]  /*c5f90*/  P2R R4, PR, RZ, 0x4 ;  /* 0x00000004ff047803 */ /* 0x000fe40000000000 */
[----:B------:R-:W-:Y:S02]  /*c5fa0*/  LOP3.LUT P2, RZ, R55, 0x40, RZ, 0xc0, !PT ;  /* 0x0000004037ff7812 */ /* 0x000fe4000784c0ff */
[----:B------:R-:W-:-:S11]  /*c5fb0*/  PRMT R44, R44, 0x7773, RZ ;  /* 0x000077732c2c7816 */ /* 0x000fd600000000ff */
[----:B------:R-:W-:Y:S01]  /*c5fc0*/  @P2 STG.E.U8 desc[UR40][R20.64], R44 ;  /* 0x0000002c14002986 */ /* 0x000fe2000c101128 */
        /* <DEDUP_REMOVED lines=10> */
[C---:B------:R-:W-:Y:S01]  /*c6070*/  PRMT R3, R41.reuse, 0x7771, RZ ;  /* 0x0000777129037816 */ /* 0x040fe200000000ff */
[----:B0-----:R-:W3:Y:S04]  /*c6080*/  LDL.LU.64 R12, [R1+0xe78] ;  /* 0x000e7800010c7983 */ /* 0x001ee80000300a00 */
[----:B----4-:R0:W-:Y:S02]  /*c6090*/  @P2 STG.E.U8 desc[UR40][R52.64], R3 ;  /* 0x0000000334002986 */ /* 0x0101e4000c101128 */
[----:B0-----:R-:W-:-:S02]  /*c60a0*/  PRMT R3, R41, 0x7772, RZ ;  /* 0x0000777229037816 */ /* 0x001fc400000000ff */
[----:B------:R-:W4:Y:S01]  /*c60b0*/  LDL.LU.64 R52, [R1+0xe70] ;  /* 0x000e700001347983 */ /* 0x000f220000300a00 */
[----:B------:R-:W-:-:S03]  /*c60c0*/  PRMT R41, R41, 0x7773, RZ ;  /* 0x0000777329297816 */ /* 0x000fc600000000ff */
[----:B------:R0:W-:Y:S04]  /*c60d0*/  @P6 STG.E.U8 desc[UR40][R16.64], R3 ;  /* 0x0000000310006986 */ /* 0x0001e8000c101128 */
[----:B------:R-:W-:Y:S01]  /*c60e0*/  @P0 STG.E.U8 desc[UR40][R14.64], R41 ;  /* 0x000000290e000986 */ /* 0x000fe2000c101128 */
[----:B------:R-:W-:Y:S02]  /*c60f0*/  ISETP.NE.AND P0, PT, R8, RZ, PT ;  /* 0x000000ff0800720c */ /* 0x000fe40003f05270 */
[----:B0-----:R-:W-:Y:S02]  /*c6100*/  PRMT R3, R45, 0x7770, RZ ;  /* 0x000077702d037816 */ /* 0x001fe400000000ff */
[----:B------:R-:W-:Y:S02]  /*c6110*/  LOP3.LUT P3, RZ, R57, 0x1, RZ, 0xc0, !PT ;  /* 0x0000000139ff7812 */ /* 0x000fe4000786c0ff */
[----:B------:R-:W-:-:S07]  /*c6120*/  LOP3.LUT P1, RZ, R55, 0x10, RZ, 0xc0, !PT ;  /* 0x0000001037ff7812 */ /* 0x000fce000782c0ff */
[----:B--2---:R0:W-:Y:S04]  /*c6130*/  @P0 STG.E.U8 desc[UR40][R48.64], R3 ;  /* 0x0000000330000986 */ /* 0x0041e8000c101128 */
[----:B0-----:R-:W2:Y:S01]  /*c6140*/  LDL.LU.64 R48, [R1+0xeb0] ;  /* 0x000eb00001307983 */ /* 0x001ea20000300a00 */
[----:B------:R-:W-:Y:S02]  /*c6150*/  ISETP.NE.AND P0, PT, R7, RZ, PT ;  /* 0x000000ff0700720c */ /* 0x000fe40003f05270 */
[C---:B------:R-:W-:Y:S01]  /*c6160*/  PRMT R3, R45.reuse, 0x7771, RZ ;  /* 0x000077712d037816 */ /* 0x040fe200000000ff */
[----:B------:R-:W2:Y:S10]  /*c6170*/  LDL.LU.64 R14, [R1+0xea8] ;  /* 0x000ea800010e7983 */ /* 0x000eb40000300a00 */
[----:B------:R0:W-:Y:S02]  /*c6180*/  @P0 STG.E.U8 desc[UR40][R10.64], R3 ;  /* 0x000000030a000986 */ /* 0x0001e4000c101128 */
[----:B0-----:R-:W-:-:S02]  /*c6190*/  PRMT R3, R45, 0x7772, RZ ;  /* 0x000077722d037816 */ /* 0x001fc400000000ff */
[----:B------:R-:W-:-:S03]  /*c61a0*/  PRMT R45, R45, 0x7773, RZ ;  /* 0x000077732d2d7816 */ /* 0x000fc600000000ff */
[----:B------:R-:W-:Y:S04]  /*c61b0*/  @P3 STG.E.U8 desc[UR40][R50.64], R3 ;  /* 0x0000000332003986 */ /* 0x000fe8000c101128 */
[----:B---3--:R0:W-:Y:S04]  /*c61c0*/  @P1 STG.E.U8 desc[UR40][R60.64], R45 ;  /* 0x0000002d3c001986 */ /* 0x0081e8000c101128 */
[----:B0-----:R-:W3:Y:S04]  /*c61d0*/  LDL.LU.64 R60, [R1+0xef0] ;  /* 0x000ef000013c7983 */ /* 0x001ee80000300a00 */
[----:B------:R-:W3:Y:S01]  /*c61e0*/  LDL.LU.64 R10, [R1+0xee8] ;  /* 0x000ee800010a7983 */ /* 0x000ee20000300a00 */
[----:B------:R-:W-:-:S03]  /*c61f0*/  LOP3.LUT P4, RZ, R58, 0x80000000, RZ, 0xc0, !PT ;  /* 0x800000003aff7812 */ /* 0x000fc6000788c0ff */
[----:B------:R-:W3:Y:S01]  /*c6200*/  LDL.LU.64 R50, [R1+0xf10] ;  /* 0x000f100001327983 */ /* 0x000ee20000300a00 */
[----:B------:R-:W-:Y:S02]  /*c6210*/  PRMT R5, R42, 0x7770, RZ ;  /* 0x000077702a057816 */ /* 0x000fe400000000ff */
[C---:B------:R-:W-:Y:S02]  /*c6220*/  LOP3.LUT P5, RZ, R58.reuse, 0x40000000, RZ, 0xc0, !PT ;  /* 0x400000003aff7812 */ /* 0x040fe400078ac0ff */
[----:B------:R-:W-:Y:S02]  /*c6230*/  LOP3.LUT P2, RZ, R58, 0x20000000, RZ, 0xc0, !PT ;  /* 0x200000003aff7812 */ /* 0x000fe4000784c0ff */
[----:B------:R-:W-:-:S03]  /*c6240*/  PRMT R7, R42, 0x7772, RZ ;  /* 0x000077722a077816 */ /* 0x000fc600000000ff */
[----:B------:R0:W-:Y:S04]  /*c6250*/  @P4 STG.E.U8 desc[UR40][R12.64], R5 ;  /* 0x000000050c004986 */ /* 0x0001e8000c101128 */
[----:B0-----:R-:W3:Y:S01]  /*c6260*/  LDL.LU.64 R12, [R1+0xf08] ;  /* 0x000f0800010c7983 */ /* 0x001ee20000300a00 */
[----:B------:R-:W-:-:S05]  /*c6270*/  PRMT R5, R42, 0x7771, RZ ;  /* 0x000077712a057816 */ /* 0x000fca00000000ff */
[----:B----4-:R0:W-:Y:S04]  /*c6280*/  @P5 STG.E.U8 desc[UR40][R52.64], R5 ;  /* 0x0000000534005986 */ /* 0x0101e8000c101128 */
[----:B0-----:R-:W4:Y:S01]  /*c6290*/  LDL.LU.64 R52, [R1+0xf20] ;  /* 0x000f200001347983 */ /* 0x001f220000300a00 */
[----:B------:R-:W-:Y:S02]  /*c62a0*/  LOP3.LUT P6, RZ, R55, 0x8, RZ, 0xc0, !PT ;  /* 0x0000000837ff7812 */ /* 0x000fe400078cc0ff */
[----:B------:R-:W-:Y:S02]  /*c62b0*/  PRMT R42, R42, 0x7773, RZ ;  /* 0x000077732a2a7816 */ /* 0x000fe400000000ff */
[----:B------:R-:W-:Y:S02]  /*c62c0*/  LOP3.LUT P0, RZ, R58, 0x10000000, RZ, 0xc0, !PT ;  /* 0x100000003aff7812 */ /* 0x000fe4000780c0ff */
[----:B------:R-:W-:Y:S01]  /*c62d0*/  PRMT R9, R46, 0x7770, RZ ;  /* 0x000077702e097816 */ /* 0x000fe200000000ff */
[----:B--2---:R0:W-:Y:S04]  /*c62e0*/  @P2 STG.E.U8 desc[UR40][R48.64], R7 ;  /* 0x0000000730002986 */ /* 0x0041e8000c101128 */
[----:B0-----:R-:W2:Y:S04]  /*c62f0*/  LDL.LU.64 R48, [R1+0xf18] ;  /* 0x000f180001307983 */ /* 0x001ea80000300a00 */
[----:B------:R-:W2:Y:S04]  /*c6300*/  LDL.LU.64 R16, [R1+0xf48] ;  /* 0x000f480001107983 */ /* 0x000ea80000300a00 */
[----:B------:R0:W-:Y:S04]  /*c6310*/  @P6 STG.E.U8 desc[UR40][R14.64], R42 ;  /* 0x0000002a0e006986 */ /* 0x0001e8000c101128 */
[----:B0-----:R-:W2:Y:S04]  /*c6320*/  LDL.LU.64 R14, [R1+0xf40] ;  /* 0x000f4000010e7983 */ /* 0x001ea80000300a00 */
        /* <DEDUP_REMOVED lines=10> */
[----:B0-----:R-:W-:Y:S02]  /*c63d0*/  PRMT R9, R46, 0x7772, RZ ;  /* 0x000077722e097816 */ /* 0x001fe400000000ff */
[----:B------:R-:W3:Y:S04]  /*c63e0*/  LDL.LU.64 R10, [R1+0xf60] ;  /* 0x000f6000010a7983 */ /* 0x000ee80000300a00 */
[----:B------:R0:W-:Y:S01]  /*c63f0*/  @P1 STG.E.U8 desc[UR40][R50.64], R9 ;  /* 0x0000000932001986 */ /* 0x0001e2000c101128 */
[----:B------:R-:W-:Y:S02]  /*c6400*/  ISETP.NE.AND P1, PT, R4, RZ, PT ;  /* 0x000000ff0400720c */ /* 0x000fe40003f25270 */
[----:B------:R-:W-:Y:S01]  /*c6410*/  PRMT R46, R46, 0x7773, RZ ;  /* 0x000077732e2e7816 */ /* 0x000fe200000000ff */
[----:B------:R-:W3:Y:S01]  /*c6420*/  LDL.LU.64 R18, [R1+0xf78] ;  /* 0x000f780001127983 */ /* 0x000ee20000300a00 */
[----:B------:R-:W-:-:S02]  /*c6430*/  LOP3.LUT P5, RZ, R58, 0x400000, RZ, 0xc0, !PT ;  /* 0x004000003aff7812 */ /* 0x000fc400078ac0ff */
[----:B------:R-:W-:-:S07]  /*c6440*/  LOP3.LUT P4, RZ, R58, 0x1000000, RZ, 0xc0, !PT ;  /* 0x010000003aff7812 */ /* 0x000fce000788c0ff */
[----:B------:R1:W-:Y:S01]  /*c6450*/  @P1 STG.E.U8 desc[UR40][R12.64], R46 ;  /* 0x0000002e0c001986 */ /* 0x0003e2000c101128 */
[----:B------:R-:W-:Y:S02]  /*c6460*/  ISETP.NE.AND P1, PT, R3, RZ, PT ;  /* 0x000000ff0300720c */ /* 0x000fe40003f25270 */
[----:B------:R-:W-:Y:S01]  /*c6470*/  P2R R5, PR, RZ, 0x20 ;  /* 0x00000020ff057803 */ /* 0x000fe20000000000 */
[----:B0-----:R-:W3:Y:S01]  /*c6480*/  LDL.LU.64 R50, [R1+0xf70] ;  /* 0x000f700001327983 */ /* 0x001ee20000300a00 */
[----:B------:R-:W-:Y:S02]  /*c6490*/  LOP3.LUT P5, RZ, R55, 0x2, RZ, 0xc0, !PT ;  /* 0x0000000237ff7812 */ /* 0x000fe400078ac0ff */
[C---:B------:R-:W-:Y:S02]  /*c64a0*/  PRMT R3, R43.reuse, 0x7770, RZ ;  /* 0x000077702b037816 */ /* 0x040fe400000000ff */
[----:B------:R-:W-:Y:S02]  /*c64b0*/  P2R R6, PR, RZ, 0x20 ;  /* 0x00000020ff067803 */ /* 0x000fe40000000000 */
[----:B------:R-:W-:Y:S01]  /*c64c0*/  LOP3.LUT P5, RZ, R58, 0x800000, RZ, 0xc0, !PT ;  /* 0x008000003aff7812 */ /* 0x000fe200078ac0ff */
[----:B-1----:R-:W3:Y:S04]  /*c64d0*/  LDL.LU R12, [R1+0x140] ;  /* 0x00014000010c7983 */ /* 0x002ee80000300800 */
[----:B----4-:R0:W-:Y:S02]  /*c64e0*/  @P1 STG.E.U8 desc[UR40][R52.64], R3 ;  /* 0x0000000334001986 */ /* 0x0101e4000c101128 */
[----:B0-----:R-:W-:-:S02]  /*c64f0*/  PRMT R3, R43, 0x7771, RZ ;  /* 0x000077712b037816 */ /* 0x001fc400000000ff */
[----:B------:R-:W4:Y:S04]  /*c6500*/  LDL.LU.64 R52, [R1+0xf80] ;  /* 0x000f800001347983 */ /* 0x000f280000300a00 */
[----:B--2---:R0:W-:Y:S02]  /*c6510*/  @P4 STG.E.U8 desc[UR40][R48.64], R3 ;  /* 0x0000000330004986 */ /* 0x0041e4000c101128 */
[----:B0-----:R-:W-:Y:S02]  /*c6520*/  PRMT R3, R43, 0x7772, RZ ;  /* 0x000077722b037816 */ /* 0x001fe400000000ff */
[----:B------:R-:W2:Y:S04]  /*c6530*/  LDL.LU.64 R48, [R1+0xf38] ;  /* 0x000f380001307983 */ /* 0x000ea80000300a00 */
[----:B------:R0:W-:Y:S01]  /*c6540*/  @P5 STG.E.U8 desc[UR40][R16.64], R3 ;  /* 0x0000000310005986 */ /* 0x0001e2000c101128 */
[----:B------:R-:W-:-:S02]  /*c6550*/  ISETP.NE.AND P5, PT, R6, RZ, PT ;  /* 0x000000ff0600720c */ /* 0x000fc40003fa5270 */
[----:B------:R-:W-:Y:S01]  /*c6560*/  PRMT R43, R43, 0x7773, RZ ;  /* 0x000077732b2b7816 */ /* 0x000fe200000000ff */
[----:B------:R-:W2:Y:S01]  /*c6570*/  LDL.LU.64 R20, [R1+0xee0] ;  /* 0x000ee00001147983 */ /* 0x000ea20000300a00 */
[----:B0-----:R-:W-:-:S03]  /*c6580*/  PRMT R3, R47, 0x7770, RZ ;  /* 0x000077702f037816 */ /* 0x001fc600000000ff */
[----:B------:R-:W2:Y:S06]  /*c6590*/  LDL.LU.64 R16, [R1+0xd70] ;  /* 0x000d700001107983 */ /* 0x000eac0000300a00 */
[----:B------:R-:W-:Y:S01]  /*c65a0*/  @P5 STG.E.U8 desc[UR40][R14.64], R43 ;  /* 0x0000002b0e005986 */ /* 0x000fe2000c101128 */
[----:B------:R-:W-:-:S13]  /*c65b0*/  ISETP.NE.AND P5, PT, R5, RZ, PT ;  /* 0x000000ff0500720c */ /* 0x000fda0003fa5270 */
[----:B---3--:R0:W-:Y:S04]  /*c65c0*/  @P5 STG.E.U8 desc[UR40][R60.64], R3 ;  /* 0x000000033c005986 */ /* 0x0081e8000c101128 */
[----:B0-----:R-:W3:Y:S01]  /*c65d0*/  LDL.LU.64 R60, [R1+0xf98] ;  /* 0x000f9800013c7983 */ /* 0x001ee20000300a00 */
[----:B------:R-:W-:Y:S02]  /*c65e0*/  LOP3.LUT P6, RZ, R59, 0x100000, RZ, 0xc0, !PT ;  /* 0x001000003bff7812 */ /* 0x000fe400078cc0ff */
[----:B------:R-:W-:Y:S01]  /*c65f0*/  LOP3.LUT P2, RZ, R58, 0x200000, RZ, 0xc0, !PT ;  /* 0x002000003aff7812 */ /* 0x000fe2000784c0ff */
[----:B------:R-:W3:Y:S01]  /*c6600*/  LDL.LU.64 R14, [R1+0xed8] ;  /* 0x000ed800010e7983 */ /* 0x000ee20000300a00 */
[----:B------:R-:W-:Y:S02]  /*c6610*/  P2R R7, PR, RZ, 0x40 ;  /* 0x00000040ff077803 */ /* 0x000fe40000000000 */
[----:B------:R-:W-:-:S04]  /*c6620*/  LOP3.LUT P6, RZ, R55, 0x1, RZ, 0xc0, !PT ;  /* 0x0000000137ff7812 */ /* 0x000fc800078cc0ff */
[----:B------:R-:W-:Y:S02]  /*c6630*/  P2R R8, PR, RZ, 0x40 ;  /* 0x00000040ff087803 */ /* 0x000fe40000000000 */
[----:B------:R-:W-:Y:S02]  /*c6640*/  LOP3.LUT P6, RZ, R58, 0x100000, RZ, 0xc0, !PT ;  /* 0x001000003aff7812 */ /* 0x000fe400078cc0ff */
[----:B------:R-:W-:-:S05]  /*c6650*/  PRMT R3, R47, 0x7771, RZ ;  /* 0x000077712f037816 */ /* 0x000fca00000000ff */
[----:B------:R0:W-:Y:S02]  /*c6660*/  @P2 STG.E.U8 desc[UR40][R10.64], R3 ;  /* 0x000000030a002986 */ /* 0x0001e4000c101128 */
[C---:B0-----:R-:W-:Y:S02]  /*c6670*/  PRMT R3, R47.reuse, 0x7772, RZ ;  /* 0x000077722f037816 */ /* 0x041fe400000000ff */
[----:B------:R-:W3:Y:S04]  /*c6680*/  LDL.LU.64 R10, [R1+0xe90] ;  /* 0x000e9000010a7983 */ /* 0x000ee80000300a00 */
[----:B------:R0:W-:Y:S01]  /*c6690*/  @P6 STG.E.U8 desc[UR40][R18.64], R3 ;  /* 0x0000000312006986 */ /* 0x0001e2000c101128 */
[----:B------:R-:W-:Y:S02]  /*c66a0*/  ISETP.NE.AND P6, PT, R8, RZ, PT ;  /* 0x000000ff0800720c */ /* 0x000fe40003fc5270 */
[----:B------:R-:W-:-:S11]  /*c66b0*/  PRMT R47, R47, 0x7773, RZ ;  /* 0x000077732f2f7816 */ /* 0x000fd600000000ff */
[----:B------:R1:W-:Y:S01]  /*c66c0*/  @P6 STG.E.U8 desc[UR40][R50.64], R47 ;  /* 0x0000002f32006986 */ /* 0x0003e2000c101128 */
[----:B------:R-:W-:-:S03]  /*c66d0*/  ISETP.NE.AND P6, PT, R7, RZ, PT ;  /* 0x000000ff0700720c */ /* 0x000fc60003fc5270 */
[----:B------:R-:W4:Y:S01]  /*c66e0*/  LDS.128 R4, [R0] ;  /* 0x0000000000047984 */ /* 0x000f220000000c00 */
[C---:B------:R-:W-:Y:S02]  /*c66f0*/  LOP3.LUT P0, RZ, R59.reuse, 0x80000, RZ, 0xc0, !PT ;  /* 0x000800003bff7812 */ /* 0x040fe4000780c0ff */
[----:B0-----:R-:W-:Y:S01]  /*c6700*/  PRMT R3, R12, 0x7770, RZ ;  /* 0x000077700c037816 */ /* 0x001fe200000000ff */
[----:B-1----:R-:W3:Y:S06]  /*c6710*/  LDL.LU.64 R50, [R1+0xc98] ;  /* 0x000c980001327983 */ /* 0x002eec0000300a00 */
[----:B----4-:R0:W-:Y:S04]  /*c6720*/  @P6 STG.E.U8 desc[UR40][R52.64], R3 ;  /* 0x0000000334006986 */ /* 0x0101e8000c101128 */
[----:B------:R-:W4:Y:S01]  /*c6730*/  LDL.LU R13, [R1+0x144] ;  /* 0x00014400010d7983 */ /* 0x000f220000300800 */
[----:B------:R-:W-:-:S02]  /*c6740*/  LOP3.LUT P3, RZ, R59, 0x40000, RZ, 0xc0, !PT ;  /* 0x000400003bff7812 */ /* 0x000fc4000786c0ff */
[----:B0-----:R-:W-:Y:S01]  /*c6750*/  PRMT R3, R12, 0x7771, RZ ;  /* 0x000077710c037816 */ /* 0x001fe200000000ff */
[----:B------:R-:W4:Y:S01]  /*c6760*/  LDL.LU.64 R52, [R1+0xc30] ;  /* 0x000c300001347983 */ /* 0x000f220000300a00 */
[----:B------:R-:W-:Y:S02]  /*c6770*/  LOP3.LUT P1, RZ, R59, 0x20000, RZ, 0xc0, !PT ;  /* 0x000200003bff7812 */ /* 0x000fe4000782c0ff */
[----:B------:R-:W-:Y:S01]  /*c6780*/  PRMT R0, R4, 0x7770, RZ ;  /* 0x0000777004007816 */ /* 0x000fe200000000ff */
[----:B--2---:R0:W-:Y:S01]  /*c6790*/  @P0 STG.E.U8 desc[UR40][R48.64], R3 ;  /* 0x0000000330000986 */ /* 0x0041e2000c101128 */
[----:B------:R-:W-:-:S03]  /*c67a0*/  LOP3.LUT P0, RZ, R2, 0x40000000, RZ, 0xc0, !PT ;  /* 0x4000000002ff7812 */ /* 0x000fc6000780c0ff */
[----:B0-----:R-:W2:Y:S01]  /*c67b0*/  LDL.LU.64 R48, [R1+0xb48] ;  /* 0x000b480001307983 */ /* 0x001ea20000300a00 */
[----:B------:R-:W-:-:S05]  /*c67c0*/  PRMT R3, R12, 0x7772, RZ ;  /* 0x000077720c037816 */ /* 0x000fca00000000ff */
[----:B------:R0:W-:Y:S02]  /*c67d0*/  @P3 STG.E.U8 desc[UR40][R20.64], R3 ;  /* 0x0000000314003986 */ /* 0x0001e4000c101128 */
[----:B0-----:R-:W-:-:S05]  /*c67e0*/  PRMT R3, R12, 0x7773, RZ ;  /* 0x000077730c037816 */ /* 0x001fca00000000ff */
[----:B------:R-:W-:Y:S04]  /*c67f0*/  @P0 STG.E.U8 desc[UR40][R16.64], R3 ;  /* 0x0000000310000986 */ /* 0x000fe8000c101128 */
[----:B---3--:R0:W-:Y:S04]  /*c6800*/  @P1 STG.E.U8 desc[UR40][R60.64], R0 ;  /* 0x000000003c001986 */ /* 0x0081e8000c101128 */
[----:B0-----:R-:W3:Y:S01]  /*c6810*/  LDL.LU.64 R60, [R1+0xa20] ;  /* 0x000a2000013c7983 */ /* 0x001ee20000300a00 */
[C---:B------:R-:W-:Y:S02]  /*c6820*/  LOP3.LUT P0, RZ, R59.reuse, 0x10000, RZ, 0xc0, !PT ;  /* 0x000100003bff7812 */ /* 0x040fe4000780c0ff */
[----:B------:R-:W-:Y:S01]  /*c6830*/  LOP3.LUT P4, RZ, R59, 0x8000, RZ, 0xc0, !PT ;  /* 0x000080003bff7812 */ /* 0x000fe2000788c0ff */
[----:B------:R-:W3:Y:S01]  /*c6840*/  LDL.LU.64 R18, [R1+0x950] ;  /* 0x0009500001127983 */ /* 0x000ee20000300a00 */
[----:B------:R-:W-:-:S02]  /*c6850*/  LOP3.LUT P1, RZ, R2, 0x20000000, RZ, 0xc0, !PT ;  /* 0x2000000002ff7812 */ /* 0x000fc4000782c0ff */
[C---:B------:R-:W-:Y:S01]  /*c6860*/  LOP3.LUT P2, RZ, R59.reuse, 0x4000, RZ, 0xc0, !PT ;  /* 0x000040003bff7812 */ /* 0x040fe2000784c0ff */
[----:B------:R-:W3:Y:S01]  /*c6870*/  LDL.LU.64 R20, [R1+0x840] ;  /* 0x0008400001147983 */ /* 0x000ee20000300a00 */
[C---:B------:R-:W-:Y:S02]  /*c6880*/  PRMT R0, R4.reuse, 0x7771, RZ ;  /* 0x0000777104007816 */ /* 0x040fe400000000ff */
[----:B------:R-:W-:Y:S01]  /*c6890*/  LOP3.LUT P5, RZ, R59, 0x2000, RZ, 0xc0, !PT ;  /* 0x000020003bff7812 */ /* 0x000fe200078ac0ff */
[----:B------:R-:W3:Y:S04]  /*c68a0*/  LDL.LU.64 R16, [R1+0x608] ;  /* 0x0006080001107983 */ /* 0x000ee80000300a00 */
[----:B------:R0:W-:Y:S02]  /*c68b0*/  @P0 STG.E.U8 desc[UR40][R14.64], R0 ;  /* 0x000000000e000986 */ /* 0x0001e4000c101128 */
[----:B0-----:R-:W-:-:S02]  /*c68c0*/  PRMT R0, R4, 0x7772, RZ ;  /* 0x0000777204007816 */ /* 0x001fc400000000ff */
[----:B------:R-:W3:Y:S01]  /*c68d0*/  LDL.LU.64 R14, [R1+0x510] ;  /* 0x00051000010e7983 */ /* 0x000ee20000300a00 */
[----:B------:R-:W-:-:S03]  /*c68e0*/  PRMT R4, R4, 0x7773, RZ ;  /* 0x0000777304047816 */ /* 0x000fc600000000ff */
[----:B------:R-:W-:Y:S01]  /*c68f0*/  @P4 STG.E.U8 desc[UR40][R10.64], R0 ;  /* 0x000000000a004986 */ /* 0x000fe2000c101128 */
[----:B------:R-:W-:-:S03]  /*c6900*/  LOP3.LUT P6, RZ, R59, 0x1000, RZ, 0xc0, !PT ;  /* 0x000010003bff7812 */ /* 0x000fc600078cc0ff */
[----:B------:R0:W-:Y:S01]  /*c6910*/  @P1 STG.E.U8 desc[UR40][R50.64], R4 ;  /* 0x0000000432001986 */ /* 0x0001e2000c101128 */
[C---:B----4-:R-:W-:Y:S02]  /*c6920*/  PRMT R8, R13.reuse, 0x7770, RZ ;  /* 0x000077700d087816 */ /* 0x050fe400000000ff */
[C---:B------:R-:W-:Y:S01]  /*c6930*/  PRMT R3, R13.reuse, 0x7771, RZ ;  /* 0x000077710d037816 */ /* 0x040fe200000000ff */
[----:B0-----:R-:W4:Y:S04]  /*c6940*/  LDL.LU.64 R50, [R1+0x2a8] ;  /* 0x0002a80001327983 */ /* 0x001f280000300a00 */
[----:B------:R0:W-:Y:S04]  /*c6950*/  @P2 STG.E.U8 desc[UR40][R52.64], R8 ;  /* 0x0000000834002986 */ /* 0x0001e8000c101128 */
[----:B0-----:R-:W4:Y:S01]  /*c6960*/  LDL.LU.64 R52, [R1+0x1b8] ;  /* 0x0001b80001347983 */ /* 0x001f220000300a00 */
[----:B------:R-:W-:-:S03]  /*c6970*/  PRMT R9, R13, 0x7772, RZ ;  /* 0x000077720d097816 */ /* 0x000fc600000000ff */
[----:B--2---:R0:W-:Y:S04]  /*c6980*/  @P5 STG.E.U8 desc[UR40][R48.64], R3 ;  /* 0x0000000330005986 */ /* 0x0041e8000c101128 */
[----:B0-----:R-:W2:Y:S04]  /*c6990*/  LDL.LU.64 R48, [R1+0x1b0] ;  /* 0x0001b00001307983 */ /* 0x001ea80000300a00 */
[----:B------:R-:W2:Y:S04]  /*c69a0*/  LDL.LU R54, [R1+0x148] ;  /* 0x0001480001367983 */ /* 0x000ea80000300800 */
[----:B---3--:R0:W-:Y:S04]  /*c69b0*/  @P6 STG.E.U8 desc[UR40][R60.64], R9 ;  /* 0x000000093c006986 */ /* 0x0081e8000c101128 */
[----:B0-----:R-:W3:Y:S04]  /*c69c0*/  LDL.LU.64 R60, [R1+0x1a8] ;  /* 0x0001a800013c7983 */ /* 0x001ee80000300a00 */
[----:B------:R-:W3:Y:S04]  /*c69d0*/  LDL.LU.64 R26, [R1+0x1a0] ;  /* 0x0001a000011a7983 */ /* 0x000ee80000300a00 */
[----:B------:R-:W3:Y:S01]  /*c69e0*/  LDL.LU.64 R28, [R1+0x198] ;  /* 0x00019800011c7983 */ /* 0x000ee20000300a00 */
[----:B------:R-:W-:-:S03]  /*c69f0*/  LOP3.LUT P2, RZ, R2, 0x10000000, RZ, 0xc0, !PT ;  /* 0x1000000002ff7812 */ /* 0x000fc6000784c0ff */
[----:B------:R-:W3:Y:S01]  /*c6a00*/  LDL.LU.64 R24, [R1+0x190] ;  /* 0x0001900001187983 */ /* 0x000ee20000300a00 */
[----:B------:R-:W-:Y:S02]  /*c6a10*/  LOP3.LUT P3, RZ, R59, 0x800, RZ, 0xc0, !PT ;  /* 0x000008003bff7812 */ /* 0x000fe4000786c0ff */
[----:B------:R-:W-:Y:S01]  /*c6a20*/  PRMT R10, R13, 0x7773, RZ ;  /* 0x000077730d0a7816 */ /* 0x000fe200000000ff */
[----:B------:R-:W3:Y:S01]  /*c6a30*/  LDL.LU.64 R22, [R1+0x188] ;  /* 0x0001880001167983 */ /* 0x000ee20000300a00 */
[----:B------:R-:W-:Y:S02]  /*c6a40*/  PRMT R11, R5, 0x7770, RZ ;  /* 0x00007770050b7816 */ /* 0x000fe400000000ff */
[----:B------:R-:W-:-:S03]  /*c6a50*/  LOP3.LUT P4, RZ, R59, 0x40, RZ, 0xc0, !PT ;  /* 0x000000403bff7812 */ /* 0x000fc6000788c0ff */
[----:B------:R0:W-:Y:S01]  /*c6a60*/  @P2 STG.E.U8 desc[UR40][R18.64], R10 ;  /* 0x0000000a12002986 */ /* 0x0001e2000c101128 */
[C---:B------:R-:W-:Y:S02]  /*c6a70*/  LOP3.LUT P2, RZ, R59.reuse, 0x400, RZ, 0xc0, !PT ;  /* 0x000004003bff7812 */ /* 0x040fe4000784c0ff */
[C---:B------:R-:W-:Y:S01]  /*c6a80*/  LOP3.LUT P1, RZ, R59.reuse, 0x200, RZ, 0xc0, !PT ;  /* 0x000002003bff7812 */ /* 0x040fe2000782c0ff */
[----:B------:R1:W-:Y:S01]  /*c6a90*/  @P3 STG.E.U8 desc[UR40][R20.64], R11 ;  /* 0x0000000b14003986 */ /* 0x0003e2000c101128 */
[----:B------:R-:W-:Y:S02]  /*c6aa0*/  LOP3.LUT P3, RZ, R2, 0x8000000, RZ, 0xc0, !PT ;  /* 0x0800000002ff7812 */ /* 0x000fe4000786c0ff */
[C---:B------:R-:W-:Y:S02]  /*c6ab0*/  LOP3.LUT P0, RZ, R59.reuse, 0x100, RZ, 0xc0, !PT ;  /* 0x000001003bff7812 */ /* 0x040fe4000780c0ff */
[----:B------:R-:W-:Y:S02]  /*c6ac0*/  P2R R0, PR, RZ, 0x10 ;  /* 0x00000010ff007803 */ /* 0x000fe40000000000 */
[----:B------:R-:W-:Y:S01]  /*c6ad0*/  LOP3.LUT P4, RZ, R59, 0x80, RZ, 0xc0, !PT ;  /* 0x000000803bff7812 */ /* 0x000fe2000788c0ff */
[----:B0-----:R-:W3:Y:S01]  /*c6ae0*/  LDL.LU.64 R18, [R1+0x180] ;  /* 0x0001800001127983 */ /* 0x001ee20000300a00 */
[----:B------:R-:W-:-:S02]  /*c6af0*/  PRMT R4, R5, 0x7771, RZ ;  /* 0x0000777105047816 */ /* 0x000fc400000000ff */
[C---:B------:R-:W-:Y:S01]  /*c6b00*/  PRMT R8, R5.reuse, 0x7772, RZ ;  /* 0x0000777205087816 */ /* 0x040fe200000000ff */
[----:B-1----:R-:W3:Y:S01]  /*c6b10*/  LDL.LU.64 R20, [R1+0x178] ;  /* 0x0001780001147983 */ /* 0x002ee20000300a00 */
[----:B------:R-:W-:-:S03]  /*c6b20*/  PRMT R5, R5, 0x7773, RZ ;  /* 0x0000777305057816 */ /* 0x000fc600000000ff */
[----:B------:R-:W3:Y:S04]  /*c6b30*/  LDL.LU R13, [R1+0x14c] ;  /* 0x00014c00010d7983 */ /* 0x000ee80000300800 */
[----:B------:R0:W-:Y:S04]  /*c6b40*/  @P2 STG.E.U8 desc[UR40][R16.64], R4 ;  /* 0x0000000410002986 */ /* 0x0001e8000c101128 */
[----:B------:R1:W-:Y:S04]  /*c6b50*/  @P1 STG.E.U8 desc[UR40][R14.64], R8 ;  /* 0x000000080e001986 */ /* 0x0003e8000c101128 */
[----:B----4-:R4:W-:Y:S04]  /*c6b60*/  @P3 STG.E.U8 desc[UR40][R50.64], R5 ;  /* 0x0000000532003986 */ /* 0x0109e8000c101128 */
[----:B0-----:R-:W3:Y:S04]  /*c6b70*/  LDL.LU.64 R16, [R1+0x170] ;  /* 0x0001700001107983 */ /* 0x001ee80000300a00 */
[----:B-1----:R-:W3:Y:S04]  /*c6b80*/  LDL.LU.64 R14, [R1+0x168] ;  /* 0x00016800010e7983 */ /* 0x002ee80000300a00 */
[----:B----4-:R-:W4:Y:S01]  /*c6b90*/  LDL.LU.64 R50, [R1+0x160] ;  /* 0x0001600001327983 */ /* 0x010f220000300a00 */
[----:B--2---:R-:W-:-:S02]  /*c6ba0*/  PRMT R9, R54, 0x7770, RZ ;  /* 0x0000777036097816 */ /* 0x004fc400000000ff */
[----:B------:R-:W-:-:S03]  /*c6bb0*/  PRMT R10, R54, 0x7771, RZ ;  /* 0x00007771360a7816 */ /* 0x000fc600000000ff */
[----:B------:R0:W-:Y:S04]  /*c6bc0*/  @P0 STG.E.U8 desc[UR40][R52.64], R9 ;  /* 0x0000000934000986 */ /* 0x0001e8000c101128 */
[----:B------:R1:W-:Y:S01]  /*c6bd0*/  @P4 STG.E.U8 desc[UR40][R48.64], R10 ;  /* 0x0000000a30004986 */ /* 0x0003e2000c101128 */
[----:B------:R-:W-:Y:S02]  /*c6be0*/  ISETP.NE.AND P4, PT, R0, RZ, PT ;  /* 0x000000ff0000720c */ /* 0x000fe40003f85270 */
[----:B------:R-:W-:Y:S01]  /*c6bf0*/  PRMT R0, R54, 0x7772, RZ ;  /* 0x0000777236007816 */ /* 0x000fe200000000ff */
[----:B0-----:R-:W2:Y:S04]  /*c6c00*/  LDL.LU.64 R52, [R1+0x1178] ;  /* 0x0011780001347983 */ /* 0x001ea80000300a00 */
[----:B-1----:R-:W2:Y:S06]  /*c6c10*/  LDL.LU.64 R48, [R1+0x1170] ;  /* 0x0011700001307983 */ /* 0x002eac0000300a00 */
[----:B---3--:R0:W-:Y:S04]  /*c6c20*/  @P4 STG.E.U8 desc[UR40][R60.64], R0 ;  /* 0x000000003c004986 */ /* 0x0081e8000c101128 */
[----:B0-----:R-:W3:Y:S01]  /*c6c30*/  LDL.LU.64 R60, [R1+0x1168] ;  /* 0x00116800013c7983 */ /* 0x001ee20000300a00 */
[----:B------:R-:W-:-:S04]  /*c6c40*/  LOP3.LUT P5, RZ, R59, 0x8, RZ, 0xc0, !PT ;  /* 0x000000083bff7812 */ /* 0x000fc800078ac0ff */
[----:B------:R-:W-:Y:S02]  /*c6c50*/  P2R R3, PR, RZ, 0x20 ;  /* 0x00000020ff037803 */ /* 0x000fe40000000000 */
[C---:B------:R-:W-:Y:S02]  /*c6c60*/  LOP3.LUT P5, RZ, R59.reuse, 0x10, RZ, 0xc0, !PT ;  /* 0x000000103bff7812 */ /* 0x040fe400078ac0ff */
[----:B------:R-:W-:Y:S02]  /*c6c70*/  LOP3.LUT P4, RZ, R2, 0x4000000, RZ, 0xc0, !PT ;  /* 0x0400000002ff7812 */ /* 0x000fe4000788c0ff */
[----:B------:R-:W-:Y:S02]  /*c6c80*/  P2R R12, PR, RZ, 0x20 ;  /* 0x00000020ff0c7803 */ /* 0x000fe40000000000 */
[----:B------:R-:W-:Y:S02]  /*c6c90*/  LOP3.LUT P5, RZ, R59, 0x20, RZ, 0xc0, !PT ;  /* 0x000000203bff7812 */ /* 0x000fe400078ac0ff */
[----:B------:R-:W-:-:S02]  /*c6ca0*/  PRMT R4, R54, 0x7773, RZ ;  /* 0x0000777336047816 */ /* 0x000fc400000000ff */
[----:B------:R-:W-:-:S05]  /*c6cb0*/  PRMT R8, R6, 0x7770, RZ ;  /* 0x0000777006087816 */ /* 0x000fca00000000ff */
[----:B------:R0:W-:Y:S04]  /*c6cc0*/  @P4 STG.E.U8 desc[UR40][R26.64], R4 ;  /* 0x000000041a004986 */ /* 0x0001e8000c101128 */
[----:B------:R1:W-:Y:S01]  /*c6cd0*/  @P5 STG.E.U8 desc[UR40][R28.64], R8 ;  /* 0x000000081c005986 */ /* 0x0003e2000c101128 */
[----:B------:R-:W-:Y:S02]  /*c6ce0*/  ISETP.NE.AND P5, PT, R12, RZ, PT ;  /* 0x000000ff0c00720c */ /* 0x000fe40003fa5270 */
[----:B------:R-:W-:-:S11]  /*c6cf0*/  PRMT R5, R6, 0x7771, RZ ;  /* 0x0000777106057816 */ /* 0x000fd600000000ff */
[----:B------:R0:W-:Y:S01]  /*c6d00*/  @P5 STG.E.U8 desc[UR40][R24.64], R5 ;  /* 0x0000000518005986 */ /* 0x0001e2000c101128 */
[----:B------:R-:W-:Y:S02]  /*c6d10*/  ISETP.NE.AND P5, PT, R3, RZ, PT ;  /* 0x000000ff0300720c */ /* 0x000fe40003fa5270 */
[----:B------:R-:W-:Y:S02]  /*c6d20*/  PRMT R3, R6, 0x7772, RZ ;  /* 0x0000777206037816 */ /* 0x000fe400000000ff */
[----:B------:R-:W-:-:S09]  /*c6d30*/  LOP3.LUT P6, RZ, R59, 0x4, RZ, 0xc0, !PT ;  /* 0x000000043bff7812 */ /* 0x000fd200078cc0ff */
[----:B------:R0:W-:Y:S01]  /*c6d40*/  @P5 STG.E.U8 desc[UR40][R22.64], R3 ;  /* 0x0000000316005986 */ /* 0x0001e2000c101128 */
[----:B------:R-:W-:Y:S02]  /*c6d50*/  LOP3.LUT P5, RZ, R2, 0x2000000, RZ, 0xc0, !PT ;  /* 0x0200000002ff7812 */ /* 0x000fe400078ac0ff */
[----:B------:R-:W-:Y:S02]  /*c6d60*/  PRMT R6, R6, 0x7773, RZ ;  /* 0x0000777306067816 */ /* 0x000fe400000000ff */
[----:B------:R-:W-:Y:S02]  /*c6d70*/  PRMT R0, R13, 0x7770, RZ ;  /* 0x000077700d007816 */ /* 0x000fe400000000ff */
[----:B------:R-:W-:Y:S02]  /*c6d80*/  LOP3.LUT P4, RZ, R59, 0x1, RZ, 0xc0, !PT ;  /* 0x000000013bff7812 */ /* 0x000fe4000788c0ff */
[----:B------:R-:W-:-:S05]  /*c6d90*/  LOP3.LUT P3, RZ, R2, 0x800000, RZ, 0xc0, !PT ;  /* 0x0080000002ff7812 */ /* 0x000fca000786c0ff */
[----:B------:R0:W-:Y:S01]  /*c6da0*/  @P5 STG.E.U8 desc[UR40][R18.64], R6 ;  /* 0x0000000612005986 */ /* 0x0001e2000c101128 */
[----:B------:R-:W-:-:S03]  /*c6db0*/  LOP3.LUT P5, RZ, R59, 0x2, RZ, 0xc0, !PT ;  /* 0x000000023bff7812 */ /* 0x000fc600078ac0ff */
[----:B------:R1:W-:Y:S01]  /*c6dc0*/  @P6 STG.E.U8 desc[UR40][R20.64], R0 ;  /* 0x0000000014006986 */ /* 0x0003e2000c101128 */
[C---:B------:R-:W-:Y:S02]  /*c6dd0*/  LOP3.LUT P6, RZ, R2.reuse, 0x1000000, RZ, 0xc0, !PT ;  /* 0x0100000002ff7812 */ /* 0x040fe400078cc0ff */
[C---:B------:R-:W-:Y:S02]  /*c6de0*/  LOP3.LUT P2, RZ, R2.reuse, 0x400000, RZ, 0xc0, !PT ;  /* 0x0040000002ff7812 */ /* 0x040fe4000784c0ff */
[C---:B------:R-:W-:Y:S02]  /*c6df0*/  LOP3.LUT P1, RZ, R2.reuse, 0x200000, RZ, 0xc0, !PT ;  /* 0x0020000002ff7812 */ /* 0x040fe4000782c0ff */
[----:B------:R-:W-:Y:S02]  /*c6e00*/  LOP3.LUT P0, RZ, R2, 0x100000, RZ, 0xc0, !PT ;  /* 0x0010000002ff7812 */ /* 0x000fe4000780c0ff */
[C---:B------:R-:W-:Y:S02]  /*c6e10*/  PRMT R2, R13.reuse, 0x7771, RZ ;  /* 0x000077710d027816 */ /* 0x040fe400000000ff */
[----:B0-----:R-:W-:-:S02]  /*c6e20*/  PRMT R4, R13, 0x7772, RZ ;  /* 0x000077720d047816 */ /* 0x001fc400000000ff */
[----:B-1----:R-:W-:Y:S02]  /*c6e30*/  PRMT R8, R13, 0x7773, RZ ;  /* 0x000077730d087816 */ /* 0x002fe400000000ff */
[C---:B------:R-:W-:Y:S01]  /*c6e40*/  PRMT R9, R7.reuse, 0x7770, RZ ;  /* 0x0000777007097816 */ /* 0x040fe200000000ff */
[----:B------:R0:W-:Y:S01]  /*c6e50*/  @P5 STG.E.U8 desc[UR40][R16.64], R2 ;  /* 0x0000000210005986 */ /* 0x0001e2000c101128 */
[C---:B------:R-:W-:Y:S02]  /*c6e60*/  PRMT R5, R7.reuse, 0x7771, RZ ;  /* 0x0000777107057816 */ /* 0x040fe400000000ff */
[C---:B------:R-:W-:Y:S01]  /*c6e70*/  PRMT R10, R7.reuse, 0x7772, RZ ;  /* 0x00007772070a7816 */ /* 0x040fe200000000ff */
[----:B------:R0:W-:Y:S04]  /*c6e80*/  @P4 STG.E.U8 desc[UR40][R14.64], R4 ;  /* 0x000000040e004986 */ /* 0x0001e8000c101128 */
[----:B----4-:R0:W-:Y:S01]  /*c6e90*/  @P6 STG.E.U8 desc[UR40][R50.64], R8 ;  /* 0x0000000832006986 */ /* 0x0101e2000c101128 */
[----:B------:R-:W-:-:S03]  /*c6ea0*/  PRMT R7, R7, 0x7773, RZ ;  /* 0x0000777307077816 */ /* 0x000fc600000000ff */
[----:B--2---:R0:W-:Y:S04]  /*c6eb0*/  @P3 STG.E.U8 desc[UR40][R52.64], R9 ;  /* 0x0000000934003986 */ /* 0x0041e8000c101128 */
[----:B------:R0:W-:Y:S04]  /*c6ec0*/  @P2 STG.E.U8 desc[UR40][R48.64], R5 ;  /* 0x0000000530002986 */ /* 0x0001e8000c101128 */
[----:B---3--:R0:W-:Y:S01]  /*c6ed0*/  @P1 STG.E.U8 desc[UR40][R60.64], R10 ;  /* 0x0000000a3c001986 */ /* 0x0081e2000c101128 */
[----:B------:R-:W-:Y:S05]  /*c6ee0*/  @!P0 EXIT ;  /* 0x000000000000894d */ /* 0x000fea0003800000 */
[----:B0-----:R-:W2:Y:S04]  /*c6ef0*/  LDL.LU.64 R60, [R1+0x1160] ;  /* 0x00116000013c7983 */ /* 0x001ea80000300a00 */
[----:B--2---:R-:W-:Y:S01]  /*c6f00*/  STG.E.U8 desc[UR40][R60.64], R7 ;  /* 0x000000073c007986 */ /* 0x004fe2000c101128 */
[----:B------:R-:W-:Y:S05]  /*c6f10*/  EXIT ;  /* 0x000000000000794d */ /* 0x000fea0003800000 */
.L_x_2:
[----:B------:R-:W-:-:S00]  /*c6f20*/  BRA `(.L_x_2) ;  /* 0xfffffffc00fc7947 */ /* 0x000fc0000383ffff */
[----:B------:R-:W-:-:S00]  /*c6f30*/  NOP ;  /* 0x0000000000007918 */ /* 0x000fc00000000000 */
        /* <DEDUP_REMOVED lines=12> */
.L_x_3:


//--------------------- .nv.shared.matmul_kernel  --------------------------
	.section	.nv.shared.matmul_kernel,"aw",@nobits
	.sectionflags	@""
	.align	16
	.zero		1024


//--------------------- .nv.shared.reserved.0     --------------------------
	.section	.nv.shared.reserved.0,"aw",@nobits
	.weak		__nv_reservedSMEM_offset_0_alias
	.size		__nv_reservedSMEM_offset_0_alias, 0, 64
	.other		__nv_reservedSMEM_offset_0_alias,@"STO_CUDA_RESERVED_SHARED STV_DEFAULT"
__nv_reservedSMEM_offset_0_alias:
	.zero		0
	.zero		64


//--------------------- .nv.constant0.matmul_kernel --------------------------
	.section	.nv.constant0.matmul_kernel,"a",@progbits
	.sectionflags	@""
	.align	4
.nv.constant0.matmul_kernel:
	.zero		976


//--------------------- SYMBOLS --------------------------

	.type		.nv.reservedSmem.offset0,@object
	.size		.nv.reservedSmem.offset0,0x4
	.type		.nv.reservedSmem.cap,@object
	.size		.nv.reservedSmem.cap,0x4
